def matmul_kernel(
    a_ptr,
    b_ptr,
    c_ptr,
    M,
    N,
    K,
    stride_am,
    stride_ak,
    stride_bk,
    stride_bn,
    stride_cm,
    stride_cn,
    BLOCK_M: tl.constexpr,
    BLOCK_N: tl.constexpr,
    BLOCK_K: tl.constexpr,
    GROUP_M: tl.constexpr,
):
    pid = tl.program_id(axis=0)
    num_pid_m = tl.cdiv(M, BLOCK_M)
    num_pid_n = tl.cdiv(N, BLOCK_N)
    num_pid_in_group = GROUP_M * num_pid_n
    group_id = pid // num_pid_in_group
    first_pid_m = group_id * GROUP_M
    group_size_m = min(num_pid_m - first_pid_m, GROUP_M)
    pid_m = first_pid_m + ((pid % num_pid_in_group) % group_size_m)
    pid_n = (pid % num_pid_in_group) // group_size_m

    offs_am = (pid_m * BLOCK_M + tl.arange(0, BLOCK_M)) % M
    offs_bn = (pid_n * BLOCK_N + tl.arange(0, BLOCK_N)) % N
    offs_k = tl.arange(0, BLOCK_K)
    a_ptrs = a_ptr + offs_am[:, None] * stride_am + offs_k[None, :] * stride_ak
    b_ptrs = b_ptr + offs_k[:, None] * stride_bk + offs_bn[None, :] * stride_bn

    acc = tl.zeros((BLOCK_M, BLOCK_N), dtype=tl.float32)
    for kk in range(0, tl.cdiv(K, BLOCK_K)):
        a = tl.load(a_ptrs, mask=offs_k[None, :] < K - kk * BLOCK_K, other=0.0)
        b = tl.load(b_ptrs, mask=offs_k[:, None] < K - kk * BLOCK_K, other=0.0)
        acc = tl.dot(a, b, acc)
        a_ptrs += BLOCK_K * stride_ak
        b_ptrs += BLOCK_K * stride_bk

    c = acc.to(c_ptr.dtype.element_ty)
    offs_cm = pid_m * BLOCK_M + tl.arange(0, BLOCK_M)
    offs_cn = pid_n * BLOCK_N + tl.arange(0, BLOCK_N)
    c_ptrs = c_ptr + offs_cm[:, None] * stride_cm + offs_cn[None, :] * stride_cn
    mask = (offs_cm[:, None] < M) & (offs_cn[None, :] < N)
    tl.store(c_ptrs, c, mask=mask)

# config = {"BLOCK_K": 32, "BLOCK_M": 512, "BLOCK_N": 64, "GROUP_M": 4, "arch": "sm_100", "dtype": "fp8e4m3", "num_ctas": 1, "num_stages": 3, "num_warps": 4}
# arch = sm_100


// ===== COMPILED SASS (sm_100a) =====

	.target	sm_100a

	.elftype	@"ET_EXEC"


//--------------------- .note.nv.tkinfo           --------------------------
	.section	.note.nv.tkinfo,"",@"SHT_NOTE"
	.sectionflags	@"SHF_NOTE_NV_TKINFO"
	.tkinfo
        /*0018*/ 	.word	0x00000081
        /*0030*/ 	.string	""
        /*0030*/ 	.string	"ptxas-blackwell"
        /*0030*/ 	.string	"Cuda compilation tools, release 12.9, V12.9.86"
        /*0030*/ 	.string	"Build cuda_12.9.r12.9/compiler.36037853_0"
        /*0030*/ 	.string	"-v  -suppress-debug-info  -lineinfo  -arch sm_100a "



//--------------------- .note.nv.cuver            --------------------------
	.section	.note.nv.cuver,"",@"SHT_NOTE"
	.sectionflags	@"SHF_NOTE_NV_CUVER"
        /*0018*/ 	.short	0x0001
        /*001a*/ 	.short	0x0064
        /*001c*/ 	.short	0x0001
        /*001e*/ 	.short	0x0000
        /*0020*/ 	.short	0x0001
        /*0022*/ 	.short	0x0000


//--------------------- .nv.info                  --------------------------
	.section	.nv.info,"",@"SHT_CUDA_INFO"
	.align	4


	//----- nvinfo : EIATTR_REGCOUNT
	.align		4
        /*0000*/ 	.byte	0x04, 0x2f
        /*0002*/ 	.short	(.L_4 - .L_3)
	.align		4
.L_3:
        /*0004*/ 	.word	index@(matmul_kernel)
        /*0008*/ 	.word	0x000000ff


	//----- nvinfo : EIATTR_FRAME_SIZE
	.align		4
.L_4:
        /*000c*/ 	.byte	0x04, 0x11
        /*000e*/ 	.short	(.L_6 - .L_5)
	.align		4
.L_5:
        /*0010*/ 	.word	index@($__internal_2_$__cuda_sm10x_tcgen05_guardrail_trap_unallocated_columns_being_dealloced)
        /*0014*/ 	.word	0x000002e0


	//----- nvinfo : EIATTR_FRAME_SIZE
	.align		4
.L_6:
        /*0018*/ 	.byte	0x04, 0x11
        /*001a*/ 	.short	(.L_8 - .L_7)
	.align		4
.L_7:
        /*001c*/ 	.word	index@($__internal_1_$__cuda_sm10x_tcgen05_guardrail_trap_phase_invalid_during_alloc)
        /*0020*/ 	.word	0x000002e0


	//----- nvinfo : EIATTR_FRAME_SIZE
	.align		4
.L_8:
        /*0024*/ 	.byte	0x04, 0x11
        /*0026*/ 	.short	(.L_10 - .L_9)
	.align		4
.L_9:
        /*0028*/ 	.word	index@($__internal_0_$__cuda_sm10x_tcgen05_guardrail_trap_col_being_dealloced_not_returned_by_alloc)
        /*002c*/ 	.word	0x000002e0


	//----- nvinfo : EIATTR_FRAME_SIZE
	.align		4
.L_10:
        /*0030*/ 	.byte	0x04, 0x11
        /*0032*/ 	.short	(.L_12 - .L_11)
	.align		4
.L_11:
        /*0034*/ 	.word	index@(matmul_kernel)
        /*0038*/ 	.word	0x000002e0


	//----- nvinfo : EIATTR_MIN_STACK_SIZE
	.align		4
.L_12:
        /*003c*/ 	.byte	0x04, 0x12
        /*003e*/ 	.short	(.L_14 - .L_13)
	.align		4
.L_13:
        /*0040*/ 	.word	index@(matmul_kernel)
        /*0044*/ 	.word	0x000002e0
.L_14:


//--------------------- .nv.info.matmul_kernel    --------------------------
	.section	.nv.info.matmul_kernel,"",@"SHT_CUDA_INFO"
	.sectionflags	@""
	.align	4


	//----- nvinfo : EIATTR_CUDA_API_VERSION
	.align		4
        /*0000*/ 	.byte	0x04, 0x37
        /*0002*/ 	.short	(.L_16 - .L_15)
.L_15:
        /*0004*/ 	.word	0x00000081


	//----- nvinfo : EIATTR_KPARAM_INFO
	.align		4
.L_16:
        /*0008*/ 	.byte	0x04, 0x17
        /*000a*/ 	.short	(.L_18 - .L_17)
.L_17:
        /*000c*/ 	.word	0x00000000
        /*0010*/ 	.short	0x000d
        /*0012*/ 	.short	0x0048
        /*0014*/ 	.byte	0x00, 0xf4, 0x21, 0x00


	//----- nvinfo : EIATTR_KPARAM_INFO
	.align		4
.L_18:
        /*0018*/ 	.byte	0x04, 0x17
        /*001a*/ 	.short	(.L_20 - .L_19)
.L_19:
        /*001c*/ 	.word	0x00000000
        /*0020*/ 	.short	0x000c
        /*0022*/ 	.short	0x0040
        /*0024*/ 	.byte	0x00, 0xf4, 0x21, 0x00


	//----- nvinfo : EIATTR_KPARAM_INFO
	.align		4
.L_20:
        /*0028*/ 	.byte	0x04, 0x17
        /*002a*/ 	.short	(.L_22 - .L_21)
.L_21:
        /*002c*/ 	.word	0x00000000
        /*0030*/ 	.short	0x000b
        /*0032*/ 	.short	0x0038
        /*0034*/ 	.byte	0x00, 0xf0, 0x11, 0x00


	//----- nvinfo : EIATTR_KPARAM_INFO
	.align		4
.L_22:
        /*0038*/ 	.byte	0x04, 0x17
        /*003a*/ 	.short	(.L_24 - .L_23)
.L_23:
        /*003c*/ 	.word	0x00000000
        /*0040*/ 	.short	0x000a
        /*0042*/ 	.short	0x0034
        /*0044*/ 	.byte	0x00, 0xf0, 0x11, 0x00


	//----- nvinfo : EIATTR_KPARAM_INFO
	.align		4
.L_24:
        /*0048*/ 	.byte	0x04, 0x17
        /*004a*/ 	.short	(.L_26 - .L_25)
.L_25:
        /*004c*/ 	.word	0x00000000
        /*0050*/ 	.short	0x0009
        /*0052*/ 	.short	0x0030
        /*0054*/ 	.byte	0x00, 0xf0, 0x11, 0x00


	//----- nvinfo : EIATTR_KPARAM_INFO
	.align		4
.L_26:
        /*0058*/ 	.byte	0x04, 0x17
        /*005a*/ 	.short	(.L_28 - .L_27)
.L_27:
        /*005c*/ 	.word	0x00000000
        /*0060*/ 	.short	0x0008
        /*0062*/ 	.short	0x002c
        /*0064*/ 	.byte	0x00, 0xf0, 0x11, 0x00


	//----- nvinfo : EIATTR_KPARAM_INFO
	.align		4
.L_28:
        /*0068*/ 	.byte	0x04, 0x17
        /*006a*/ 	.short	(.L_30 - .L_29)
.L_29:
        /*006c*/ 	.word	0x00000000
        /*0070*/ 	.short	0x0007
        /*0072*/ 	.short	0x0028
        /*0074*/ 	.byte	0x00, 0xf0, 0x11, 0x00


	//----- nvinfo : EIATTR_KPARAM_INFO
	.align		4
.L_30:
        /*0078*/ 	.byte	0x04, 0x17
        /*007a*/ 	.short	(.L_32 - .L_31)
.L_31:
        /*007c*/ 	.word	0x00000000
        /*0080*/ 	.short	0x0006
        /*0082*/ 	.short	0x0024
        /*0084*/ 	.byte	0x00, 0xf0, 0x11, 0x00


	//----- nvinfo : EIATTR_KPARAM_INFO
	.align		4
.L_32:
        /*0088*/ 	.byte	0x04, 0x17
        /*008a*/ 	.short	(.L_34 - .L_33)
.L_33:
        /*008c*/ 	.word	0x00000000
        /*0090*/ 	.short	0x0005
        /*0092*/ 	.short	0x0020
        /*0094*/ 	.byte	0x00, 0xf0, 0x11, 0x00


	//----- nvinfo : EIATTR_KPARAM_INFO
	.align		4
.L_34:
        /*0098*/ 	.byte	0x04, 0x17
        /*009a*/ 	.short	(.L_36 - .L_35)
.L_35:
        /*009c*/ 	.word	0x00000000
        /*00a0*/ 	.short	0x0004
        /*00a2*/ 	.short	0x001c
        /*00a4*/ 	.byte	0x00, 0xf0, 0x11, 0x00


	//----- nvinfo : EIATTR_KPARAM_INFO
	.align		4
.L_36:
        /*00a8*/ 	.byte	0x04, 0x17
        /*00aa*/ 	.short	(.L_38 - .L_37)
.L_37:
        /*00ac*/ 	.word	0x00000000
        /*00b0*/ 	.short	0x0003
        /*00b2*/ 	.short	0x0018
        /*00b4*/ 	.byte	0x00, 0xf0, 0x11, 0x00


	//----- nvinfo : EIATTR_KPARAM_INFO
	.align		4
.L_38:
        /*00b8*/ 	.byte	0x04, 0x17
        /*00ba*/ 	.short	(.L_40 - .L_39)
.L_39:
        /*00bc*/ 	.word	0x00000000
        /*00c0*/ 	.short	0x0002
        /*00c2*/ 	.short	0x0010
        /*00c4*/ 	.byte	0x00, 0xf4, 0x21, 0x00


	//----- nvinfo : EIATTR_KPARAM_INFO
	.align		4
.L_40:
        /*00c8*/ 	.byte	0x04, 0x17
        /*00ca*/ 	.short	(.L_42 - .L_41)
.L_41:
        /*00cc*/ 	.word	0x00000000
        /*00d0*/ 	.short	0x0001
        /*00d2*/ 	.short	0x0008
        /*00d4*/ 	.byte	0x00, 0xf4, 0x21, 0x00


	//----- nvinfo : EIATTR_KPARAM_INFO
	.align		4
.L_42:
        /*00d8*/ 	.byte	0x04, 0x17
        /*00da*/ 	.short	(.L_44 - .L_43)
.L_43:
        /*00dc*/ 	.word	0x00000000
        /*00e0*/ 	.short	0x0000
        /*00e2*/ 	.short	0x0000
        /*00e4*/ 	.byte	0x00, 0xf4, 0x21, 0x00


	//----- nvinfo : EIATTR_AT_ENTRY_FRAGMENTS
	.align		4
.L_44:
        /*00e8*/ 	.byte	0x04, 0x4f
        /*00ea*/ 	.short	(.L_46 - .L_45)


	//   ....[0]....
.L_45:
        /*00ec*/ 	.word	0x00000004


	//----- nvinfo : EIATTR_RESERVED_SMEM_USED
	.align		4
.L_46:
        /*00f0*/ 	.byte	0x01, 0x41
	.zero		2


	//----- nvinfo : EIATTR_SPARSE_MMA_MASK
	.align		4
        /*00f4*/ 	.byte	0x03, 0x50
        /*00f6*/ 	.short	0x0000


	//----- nvinfo : EIATTR_TCGEN05_1CTA_USED
	.align		4
        /*00f8*/ 	.byte	0x01, 0x51
	.zero		2


	//----- nvinfo : EIATTR_MAXREG_COUNT
	.align		4
        /*00fc*/ 	.byte	0x03, 0x1b
        /*00fe*/ 	.short	0x00ff


	//----- nvinfo : EIATTR_NUM_BARRIERS
	.align		4
        /*0100*/ 	.byte	0x02, 0x4c
        /*0102*/ 	.byte	0x01
	.zero		1


	//----- nvinfo : EIATTR_ANNOTATIONS
	.align		4
        /*0104*/ 	.byte	0x04, 0x55
        /*0106*/ 	.short	(.L_48 - .L_47)


	//   ....[0]....
.L_47:
        /*0108*/ 	.word	0x00000001
        /*010c*/ 	.byte	0xd0, 0x09, 0x00, 0x00, 0x01, 0x00, 0x00, 0x00, 0x80, 0x0e, 0x00, 0x00, 0x01, 0x00, 0x00, 0x00
        /* <DEDUP_REMOVED lines=380> */
        /*18dc*/ 	.byte	0xa0, 0x3d, 0x01, 0x00, 0x01, 0x00, 0x00, 0x00, 0xb0, 0x3d, 0x01, 0x00


	//----- nvinfo : EIATTR_INT_WARP_WIDE_INSTR_OFFSETS
	.align		4
.L_48:
        /*18e8*/ 	.byte	0x04, 0x31
        /*18ea*/ 	.short	(.L_50 - .L_49)


	//   ....[0]....
.L_49:
        /*18ec*/ 	.word	0x00001a30


	//   ....[1]....
        /*18f0*/ 	.word	0x00001a60


	//   ....[2]....
        /*18f4*/ 	.word	0x00004840


	//   ....[3]....
        /*18f8*/ 	.word	0x00015900


	//   ....[4]....
        /*18fc*/ 	.word	0x00015950


	//----- nvinfo : EIATTR_COOP_GROUP_MASK_REGIDS
	.align		4
.L_50:
        /*1900*/ 	.byte	0x04, 0x29
        /*1902*/ 	.short	(.L_52 - .L_51)


	//   ....[0]....
.L_51:
        /*1904*/ 	.word	0xffffffff


	//   ....[1]....
        /*1908*/ 	.word	0xffffffff


	//   ....[2]....
        /*190c*/ 	.word	0xffffffff


	//   ....[3]....
        /*1910*/ 	.word	0xffffffff


	//----- nvinfo : EIATTR_COOP_GROUP_INSTR_OFFSETS
	.align		4
.L_52:
        /*1914*/ 	.byte	0x04, 0x28
        /*1916*/ 	.short	(.L_54 - .L_53)


	//   ....[0]....
.L_53:
        /*1918*/ 	.word	0x00000080


	//   ....[1]....
        /*191c*/ 	.word	0x00000340


	//   ....[2]....
        /*1920*/ 	.word	0x00015790


	//   ....[3]....
        /*1924*/ 	.word	0x00015a00


	//----- nvinfo : EIATTR_VRC_CTA_INIT_COUNT
	.align		4
.L_54:
        /*1928*/ 	.byte	0x02, 0x4a
        /*192a*/ 	.byte	0x80
	.zero		1


	//----- nvinfo : EIATTR_MBARRIER_INSTR_OFFSETS
	.align		4
        /*192c*/ 	.byte	0x04, 0x39
        /*192e*/ 	.short	(.L_56 - .L_55)


	//   ....[0]....
.L_55:
        /*1930*/ 	.word	0x00001b80
        /*1934*/ 	.word	0x000000ff
        /*1938*/ 	.word	0x00000000
        /*193c*/ 	.short	0x0100
        /*193e*/ 	.byte	0x0b
	.zero		1


	//   ....[1]....
        /*1940*/ 	.word	0x00004890
        /*1944*/ 	.word	0x000000ff
        /*1948*/ 	.word	0x00009008
        /*194c*/ 	.short	0x0100
        /*194e*/ 	.byte	0x09
	.zero		1


	//   ....[2]....
        /*1950*/ 	.word	0x00008f90
        /*1954*/ 	.word	0x000000ff
        /*1958*/ 	.word	0x00000000
        /*195c*/ 	.short	0x010a
        /*195e*/ 	.byte	0x0b
	.zero		1


	//   ....[3]....
        /*1960*/ 	.word	0x0000d2c0
        /*1964*/ 	.word	0x000000ff
        /*1968*/ 	.word	0x00000000
        /*196c*/ 	.short	0x010a
        /*196e*/ 	.byte	0x0b
	.zero		1


	//   ....[4]....
        /*1970*/ 	.word	0x0000d3e0
        /*1974*/ 	.word	0x000000ff
        /*1978*/ 	.word	0x00009000
        /*197c*/ 	.short	0x0108
        /*197e*/ 	.byte	0x09
	.zero		1


	//   ....[5]....
        /*1980*/ 	.word	0x0000d440
        /*1984*/ 	.word	0x000000ff
        /*1988*/ 	.word	0x00009008
        /*198c*/ 	.short	0x0108
        /*198e*/ 	.byte	0x09
	.zero		1


	//   ....[6]....
        /*1990*/ 	.word	0x00015a20
        /*1994*/ 	.word	0x000000ff
        /*1998*/ 	.word	0x00000000
        /*199c*/ 	.short	0x010a
        /*199e*/ 	.byte	0x0b
	.zero		1


	//   ....[7]....
        /*19a0*/ 	.word	0x00015a50
        /*19a4*/ 	.word	0x000000ff
        /*19a8*/ 	.word	0x00000000
        /*19ac*/ 	.short	0x010a
        /*19ae*/ 	.byte	0x0b
	.zero		1


	//----- nvinfo : EIATTR_NUM_MBARRIERS
	.align		4
.L_56:
        /*19b0*/ 	.byte	0x03, 0x38
        /*19b2*/ 	.short	0x0002


	//----- nvinfo : EIATTR_EXIT_INSTR_OFFSETS
	.align		4
        /*19b4*/ 	.byte	0x04, 0x1c
        /*19b6*/ 	.short	(.L_58 - .L_57)


	//   ....[0]....
.L_57:
        /*19b8*/ 	.word	0x00015a10


	//----- nvinfo : EIATTR_REQNTID
	.align		4
.L_58:
        /*19bc*/ 	.byte	0x04, 0x10
        /*19be*/ 	.short	(.L_60 - .L_59)
.L_59:
        /*19c0*/ 	.word	0x00000080
        /*19c4*/ 	.word	0x00000001
        /*19c8*/ 	.word	0x00000001


	//----- nvinfo : EIATTR_CRS_STACK_SIZE
	.align		4
.L_60:
        /*19cc*/ 	.byte	0x04, 0x1e
        /*19ce*/ 	.short	(.L_62 - .L_61)
.L_61:
        /*19d0*/ 	.word	0x00000000


	//----- nvinfo : EIATTR_CBANK_PARAM_SIZE
	.align		4
.L_62:
        /*19d4*/ 	.byte	0x03, 0x19
        /*19d6*/ 	.short	0x0050


	//----- nvinfo : EIATTR_PARAM_CBANK
	.align		4
        /*19d8*/ 	.byte	0x04, 0x0a
        /*19da*/ 	.short	(.L_64 - .L_63)
	.align		4
.L_63:
        /*19dc*/ 	.word	index@(.nv.constant0.matmul_kernel)
        /*19e0*/ 	.short	0x0380
        /*19e2*/ 	.short	0x0050


	//----- nvinfo : EIATTR_SW_WAR
	.align		4
.L_64:
        /*19e4*/ 	.byte	0x04, 0x36
        /*19e6*/ 	.short	(.L_66 - .L_65)
.L_65:
        /*19e8*/ 	.word	0x00000008
.L_66:


//--------------------- .nv.compat                --------------------------
	.section	.nv.compat,"",@"SHT_CUDA_COMPAT_INFO"
	.align	4
        /*0000*/ 	.byte	0x02, 0x02, 0x02, 0x00, 0x02, 0x05, 0x05, 0x00, 0x02, 0x03, 0x00, 0x00, 0x02, 0x06, 0x01, 0x00


//--------------------- .nv.callgraph             --------------------------
	.section	.nv.callgraph,"",@"SHT_CUDA_CALLGRAPH"
	.align	4
	.sectionentsize	8
	.align		4
        /*0000*/ 	.word	0x00000000
	.align		4
        /*0004*/ 	.word	0xffffffff
	.align		4
        /*0008*/ 	.word	0x00000000
	.align		4
        /*000c*/ 	.word	0xfffffffe
	.align		4
        /*0010*/ 	.word	0x00000000
	.align		4
        /*0014*/ 	.word	0xfffffffd
	.align		4
        /*0018*/ 	.word	0x00000000
	.align		4
        /*001c*/ 	.word	0xfffffffc


//--------------------- .text.matmul_kernel       --------------------------
	.section	.text.matmul_kernel,"ax",@progbits
	.align	128
        .global         matmul_kernel
        .type           matmul_kernel,@function
        .size           matmul_kernel,(.L_x_20 - matmul_kernel)
        .other          matmul_kernel,@"STO_CUDA_ENTRY STV_DEFAULT"
matmul_kernel:
.text.matmul_kernel:
[----:B------:R-:W0:Y:S01]  /*0000*/  LDC R1, c[0x0][0x37c] ;  /* 0x0000df00ff017b82 */ /* 0x000e220000000800 */
[----:B------:R-:W1:Y:S01]  /*0010*/  S2R R238, SR_TID.X ;  /* 0x0000000000ee7919 */ /* 0x000e620000002100 */
[----:B0-----:R-:W-:Y:S01]  /*0020*/  VIADD R1, R1, 0xfffffd20 ;  /* 0xfffffd2001017836 */ /* 0x001fe20000000000 */
[----:B------:R-:W0:Y:S01]  /*0030*/  LDCU.64 UR22, c[0x0][0x358] ;  /* 0x00006b00ff1677ac */ /* 0x000e220008000a00 */
[----:B-1----:R-:W-:-:S13]  /*0040*/  ISETP.GE.U32.AND P0, PT, R238, 0x20, PT ;  /* 0x00000020ee00780c */ /* 0x002fda0003f06070 */
[----:B------:R-:W-:Y:S02]  /*0050*/  VOTEU.ANY UP0, P0 ;  /* 0x0000000000ff7886 */ /* 0x000fe40000000100 */
[----:B------:R-:W-:Y:S05]  /*0060*/  BRA.U UP0, `(.L_x_0) ;  /* 0x0000000100b87547 */ /* 0x000fea000b800000 */
[----:B------:R-:W1:Y:S01]  /*0070*/  S2UR UR6, SR_CgaCtaId ;  /* 0x00000000000679c3 */ /* 0x000e620000008800 */
[----:B------:R-:W-:Y:S01]  /*0080*/  NOP ;  /* 0x0000000000007918 */ /* 0x000fe20000000000 */
[----:B------:R-:W-:Y:S02]  /*0090*/  UMOV UR4, 0x40 ;  /* 0x0000004000047882 */ /* 0x000fe40000000000 */
[----:B-1----:R-:W-:-:S09]  /*00a0*/  ULEA UR4, UR6, UR4, 0x18 ;  /* 0x0000000406047291 */ /* 0x002fd2000f8ec0ff */
[----:B------:R-:W1:Y:S01]  /*00b0*/  LDS.U8 R0, [UR4] ;  /* 0x00000004ff007984 */ /* 0x000e620008000000 */
[----:B------:R-:W-:Y:S02]  /*00c0*/  UMOV UR4, 0x400 ;  /* 0x0000040000047882 */ /* 0x000fe40000000000 */
[----:B------:R-:W-:Y:S01]  /*00d0*/  ULEA UR4, UR6, UR4, 0x18 ;  /* 0x0000000406047291 */ /* 0x000fe2000f8ec0ff */
[----:B-1----:R-:W-:-:S13]  /*00e0*/  ISETP.NE.AND P0, PT, R0, RZ, PT ;  /* 0x000000ff0000720c */ /* 0x002fda0003f05270 */
[----:B------:R-:W-:Y:S05]  /*00f0*/  @P0 BRA `(.L_x_1) ;  /* 0x00000000007c0947 */ /* 0x000fea0003800000 */
[----:B------:R-:W-:-:S13]  /*0100*/  ELECT P0, URZ, PT ;  /* 0x0000000000ff782f */ /* 0x000fda0003800000 */
[----:B------:R-:W-:Y:S05]  /*0110*/  @!P0 BRA `(.L_x_2) ;  /* 0x0000000000848947 */ /* 0x000fea0003800000 */
[----:B------:R-:W-:Y:S01]  /*0120*/  UMOV UR5, 0x8 ;  /* 0x0000000800057882 */ /* 0x000fe20000000000 */
[----:B------:R-:W-:Y:S02]  /*0130*/  IMAD.MOV.U32 R4, RZ, RZ, 0x1 ;  /* 0x00000001ff047424 */ /* 0x000fe400078e00ff */
[----:B------:R-:W-:Y:S02]  /*0140*/  IMAD.MOV.U32 R5, RZ, RZ, 0xff ;  /* 0x000000ffff057424 */ /* 0x000fe400078e00ff */
[----:B------:R-:W-:Y:S04]  /*0150*/  DEPBAR.LE SB1, 0x36 ;  /* 0x00009d800000791a */ /* 0x000fe80000000000 */
[----:B------:R-:W1:Y:S02]  /*0160*/  UTCATOMSWS.FIND_AND_SET.ALIGN UP1, UR5, UR5 ;  /* 0x00000005000575e3 */ /* 0x000e640008020800 */
[----:B-1----:R-:W-:-:S04]  /*0170*/  PLOP3.LUT P0, PT, PT, PT, UP1, 0x80, 0x8 ;  /* 0x000000000008781c */ /* 0x002fc80003f0f018 */
[----:B------:R-:W-:-:S04]  /*0180*/  SEL R0, RZ, 0xffffffff, !P0 ;  /* 0xffffffffff007807 */ /* 0x000fc80004000000 */
[----:B------:R-:W-:Y:S01]  /*0190*/  ISETP.NE.AND P0, PT, R0, RZ, PT ;  /* 0x000000ff0000720c */ /* 0x000fe20003f05270 */
[----:B------:R-:W-:-:S12]  /*01a0*/  IMAD.U32 R0, RZ, RZ, UR5 ;  /* 0x00000005ff007e24 */ /* 0x000fd8000f8e00ff */
[----:B------:R-:W-:Y:S05]  /*01b0*/  @P0 BRA `(.L_x_3) ;  /* 0x0000000000240947 */ /* 0x000fea0003800000 */
.L_x_4:
[----:B------:R-:W-:Y:S05]  /*01c0*/  NANOSLEEP 0x64 ;  /* 0x000000640000795d */ /* 0x000fea0003800000 */
[----:B------:R-:W-:-:S05]  /*01d0*/  UMOV UR5, 0x8 ;  /* 0x0000000800057882 */ /* 0x000fca0000000000 */
[----:B------:R-:W-:Y:S04]  /*01e0*/  DEPBAR.LE SB1, 0x36 ;  /* 0x00009d800000791a */ /* 0x000fe80000000000 */
[----:B------:R-:W1:Y:S02]  /*01f0*/  UTCATOMSWS.FIND_AND_SET.ALIGN UP1, UR5, UR5 ;  /* 0x00000005000575e3 */ /* 0x000e640008020800 */
[----:B-1----:R-:W-:-:S04]  /*0200*/  PLOP3.LUT P0, PT, PT, PT, UP1, 0x80, 0x8 ;  /* 0x000000000008781c */ /* 0x002fc80003f0f018 */
[----:B------:R-:W-:-:S04]  /*0210*/  SEL R0, RZ, 0xffffffff, !P0 ;  /* 0xffffffffff007807 */ /* 0x000fc80004000000 */
[----:B------:R-:W-:Y:S01]  /*0220*/  ISETP.NE.AND P0, PT, R0, RZ, PT ;  /* 0x000000ff0000720c */ /* 0x000fe20003f05270 */
[----:B------:R-:W-:-:S12]  /*0230*/  IMAD.U32 R0, RZ, RZ, UR5 ;  /* 0x00000005ff007e24 */ /* 0x000fd8000f8e00ff */
[----:B------:R-:W-:Y:S05]  /*0240*/  @!P0 BRA `(.L_x_4) ;  /* 0xfffffffc00dc8947 */ /* 0x000fea000383ffff */
.L_x_3:
[C---:B------:R-:W-:Y:S01]  /*0250*/  VIADD R3, R0.reuse, 0x10 ;  /* 0x0000001000037836 */ /* 0x040fe20000000000 */
[----:B------:R-:W-:Y:S01]  /*0260*/  UMOV UR5, 0x50 ;  /* 0x0000005000057882 */ /* 0x000fe20000000000 */
[----:B------:R-:W-:Y:S01]  /*0270*/  SHF.L.U32 R2, R5, R0, RZ ;  /* 0x0000000005027219 */ /* 0x000fe200000006ff */
[----:B------:R-:W-:Y:S01]  /*0280*/  ULEA UR5, UR6, UR5, 0x18 ;  /* 0x0000000506057291 */ /* 0x000fe2000f8ec0ff */
[----:B------:R-:W-:Y:S01]  /*0290*/  IMAD.SHL.U32 R0, R0, 0x20, RZ ;  /* 0x0000002000007824 */ /* 0x000fe200078e00ff */
[----:B------:R-:W-:-:S04]  /*02a0*/  SHF.L.U32 R3, R4, R3, RZ ;  /* 0x0000000304037219 */ /* 0x000fc800000006ff */
[----:B------:R-:W-:-:S05]  /*02b0*/  LOP3.LUT R2, R3, R2, RZ, 0xfc, !PT ;  /* 0x0000000203027212 */ /* 0x000fca00078efcff */
[----:B------:R1:W-:Y:S04]  /*02c0*/  ATOMS.OR RZ, [UR5], R2 ;  /* 0x00000002ffff798c */ /* 0x0003e8000b000005 */
[----:B------:R1:W-:Y:S01]  /*02d0*/  STS [UR4], R0 ;  /* 0x00000000ff007988 */ /* 0x0003e20008000804 */
[----:B------:R-:W-:Y:S05]  /*02e0*/  BRA `(.L_x_2) ;  /* 0x0000000000107947 */ /* 0x000fea0003800000 */
.L_x_1:
[----:B------:R-:W-:Y:S01]  /*02f0*/  IMAD.MOV.U32 R0, RZ, RZ, -0x1 ;  /* 0xffffffffff007424 */ /* 0x000fe200078e00ff */
[----:B------:R-:W-:-:S04]  /*0300*/  MOV R2, 0x330 ;  /* 0x0000033000027802 */ /* 0x000fc80000000f00 */
[----:B------:R1:W-:Y:S03]  /*0310*/  STS [UR4], R0 ;  /* 0x00000000ff007988 */ /* 0x0003e60008000804 */
[----:B01----:R-:W-:Y:S05]  /*0320*/  CALL.REL.NOINC `($__internal_1_$__cuda_sm10x_tcgen05_guardrail_trap_phase_invalid_during_alloc) ;  /* 0x0000015400e07944 */ /* 0x003fea0003c00000 */
.L_x_2:
[----:B------:R-:W-:Y:S05]  /*0330*/  WARPSYNC.ALL ;  /* 0x0000000000007948 */ /* 0x000fea0003800000 */
[----:B------:R-:W-:Y:S01]  /*0340*/  NOP ;  /* 0x0000000000007918 */ /* 0x000fe20000000000 */
.L_x_0:
[----:B------:R-:W2:Y:S01]  /*0350*/  LDC.64 R98, c[0x0][0x398] ;  /* 0x0000e600ff627b82 */ /* 0x000ea20000000a00 */
[----:B------:R-:W3:Y:S01]  /*0360*/  S2R R5, SR_CTAID.X ;  /* 0x0000000000057919 */ /* 0x000ee20000002500 */
[----:B------:R-:W-:Y:S01]  /*0370*/  SHF.R.U32.HI R94, RZ, 0x5, R238 ;  /* 0x00000005ff5e7819 */ /* 0x000fe200000116ee */
[----:B------:R-:W-:Y:S01]  /*0380*/  UMOV UR9, 0x400 ;  /* 0x0000040000097882 */ /* 0x000fe20000000000 */
[----:B------:R-:W-:Y:S01]  /*0390*/  LOP3.LUT R240, R238, 0x7f, RZ, 0xc0, !PT ;  /* 0x0000007feef07812 */ /* 0x000fe200078ec0ff */
[----:B------:R-:W4:Y:S01]  /*03a0*/  LDCU UR14, c[0x0][0x3a4] ;  /* 0x00007480ff0e77ac */ /* 0x000f220008000800 */
[----:B------:R-:W-:Y:S02]  /*03b0*/  SGXT.U32 R94, R94, 0x2 ;  /* 0x000000025e5e781a */ /* 0x000fe40000000000 */
[----:B------:R-:W5:Y:S01]  /*03c0*/  S2UR UR5, SR_CgaCtaId ;  /* 0x00000000000579c3 */ /* 0x000f620000008800 */
[----:B------:R-:W1:Y:S01]  /*03d0*/  LDCU.128 UR16, c[0x0][0x380] ;  /* 0x00007000ff1077ac */ /* 0x000e620008000c00 */
[----:B------:R-:W-:-:S06]  /*03e0*/  UMOV UR12, 0x1 ;  /* 0x00000001000c7882 */ /* 0x000fcc0000000000 */
[----:B------:R-:W0:Y:S01]  /*03f0*/  LDC R237, c[0x0][0x3a0] ;  /* 0x0000e800ffed7b82 */ /* 0x000e220000000800 */
[----:B-12---:R-:W-:Y:S01]  /*0400*/  VIADD R0, R99, 0x3f ;  /* 0x0000003f63007836 */ /* 0x006fe20000000000 */
[----:B------:R-:W-:-:S04]  /*0410*/  IABS R95, R99 ;  /* 0x00000063005f7213 */ /* 0x000fc80000000000 */
[----:B------:R-:W-:Y:S01]  /*0420*/  SHF.R.S32.HI R3, RZ, 0x1f, R0 ;  /* 0x0000001fff037819 */ /* 0x000fe20000011400 */
[----:B-----5:R-:W-:-:S03]  /*0430*/  ULEA UR9, UR5, UR9, 0x18 ;  /* 0x0000000905097291 */ /* 0x020fc6000f8ec0ff */
[----:B------:R-:W-:Y:S01]  /*0440*/  LEA.HI R3, R3, R0, RZ, 0x6 ;  /* 0x0000000003037211 */ /* 0x000fe200078f30ff */
[----:B------:R-:W-:Y:S01]  /*0450*/  BAR.SYNC.DEFER_BLOCKING 0x0 ;  /* 0x0000000000007b1d */ /* 0x000fe20000010000 */
[----:B---3--:R-:W-:Y:S01]  /*0460*/  IABS R8, R5 ;  /* 0x0000000500087213 */ /* 0x008fe20000000000 */
[----:B------:R-:W-:Y:S01]  /*0470*/  UIADD3 UR11, UPT, UPT, UR9, 0x9000, URZ ;  /* 0x00009000090b7890 */ /* 0x000fe2000fffe0ff */
[----:B------:R-:W-:Y:S01]  /*0480*/  SHF.R.S32.HI R3, RZ, 0x6, R3 ;  /* 0x00000006ff037819 */ /* 0x000fe20000011403 */
[----:B0-----:R-:W-:-:S04]  /*0490*/  VIADD R16, R237, 0xffffffe2 ;  /* 0xffffffe2ed107836 */ /* 0x001fc80000000000 */
[----:B------:R-:W-:Y:S02]  /*04a0*/  IMAD.SHL.U32 R4, R3, 0x4, RZ ;  /* 0x0000000403047824 */ /* 0x000fe400078e00ff */
[----:B------:R-:W-:-:S03]  /*04b0*/  VIADD R17, R237, 0xfffffffe ;  /* 0xfffffffeed117836 */ /* 0x000fc60000000000 */
[-C--:B------:R-:W-:Y:S02]  /*04c0*/  IABS R7, R4.reuse ;  /* 0x0000000400077213 */ /* 0x080fe40000000000 */
[----:B------:R-:W-:Y:S02]  /*04d0*/  IABS R10, R4 ;  /* 0x00000004000a7213 */ /* 0x000fe40000000000 */
[----:B------:R-:W0:Y:S01]  /*04e0*/  I2F.RP R0, R7 ;  /* 0x0000000700007306 */ /* 0x000e220000209400 */
[----:B------:R-:W1:Y:S07]  /*04f0*/  LDS R13, [UR9] ;  /* 0x00000009ff0d7984 */ /* 0x000e6e0008000800 */
[----:B0-----:R-:W0:Y:S02]  /*0500*/  MUFU.RCP R0, R0 ;  /* 0x0000000000007308 */ /* 0x001e240000001000 */
[----:B0-----:R-:W-:-:S02]  /*0510*/  VIADD R2, R0, 0xffffffe ;  /* 0x0ffffffe00027836 */ /* 0x001fc40000000000 */
[----:B------:R-:W-:-:S04]  /*0520*/  IMAD.MOV R0, RZ, RZ, -R10 ;  /* 0x000000ffff007224 */ /* 0x000fc800078e0a0a */
[----:B------:R0:W2:Y:S02]  /*0530*/  F2I.FTZ.U32.TRUNC.NTZ R3, R2 ;  /* 0x0000000200037305 */ /* 0x0000a4000021f000 */
[----:B0-----:R-:W-:Y:S01]  /*0540*/  IMAD.MOV.U32 R2, RZ, RZ, RZ ;  /* 0x000000ffff027224 */ /* 0x001fe200078e00ff */
[----:B-1----:R-:W-:Y:S01]  /*0550*/  R2UR UR8, R13 ;  /* 0x000000000d0872ca */ /* 0x002fe200000e0000 */
[----:B--2---:R-:W-:-:S04]  /*0560*/  IMAD.MOV R6, RZ, RZ, -R3 ;  /* 0x000000ffff067224 */ /* 0x004fc800078e0a03 */
[----:B------:R-:W-:Y:S02]  /*0570*/  IMAD R9, R6, R7, RZ ;  /* 0x0000000706097224 */ /* 0x000fe400078e02ff */
[----:B------:R-:W-:Y:S01]  /*0580*/  IMAD.MOV.U32 R6, RZ, RZ, R8 ;  /* 0x000000ffff067224 */ /* 0x000fe200078e0008 */
[----:B------:R-:W-:Y:S01]  /*0590*/  IABS R8, R98 ;  /* 0x0000006200087213 */ /* 0x000fe20000000000 */
[----:B------:R-:W-:-:S06]  /*05a0*/  IMAD.HI.U32 R3, R3, R9, R2 ;  /* 0x0000000903037227 */ /* 0x000fcc00078e0002 */
[----:B------:R-:W-:-:S04]  /*05b0*/  IMAD.HI.U32 R3, R3, R6, RZ ;  /* 0x0000000603037227 */ /* 0x000fc800078e00ff */
[----:B------:R-:W-:Y:S01]  /*05c0*/  IMAD R0, R3, R0, R6 ;  /* 0x0000000003007224 */ /* 0x000fe200078e0206 */
[----:B------:R-:W-:Y:S04]  /*05d0*/  BAR.SYNC.DEFER_BLOCKING 0x0 ;  /* 0x0000000000007b1d */ /* 0x000fe80000010000 */
[----:B------:R-:W-:-:S13]  /*05e0*/  ISETP.GT.U32.AND P1, PT, R7, R0, PT ;  /* 0x000000000700720c */ /* 0x000fda0003f24070 */
[----:B------:R-:W-:Y:S02]  /*05f0*/  @!P1 IMAD.IADD R0, R0, 0x1, -R7 ;  /* 0x0000000100009824 */ /* 0x000fe400078e0a07 */
[----:B------:R-:W-:Y:S01]  /*0600*/  @!P1 VIADD R3, R3, 0x1 ;  /* 0x0000000103039836 */ /* 0x000fe20000000000 */
[----:B------:R-:W-:Y:S02]  /*0610*/  ISETP.NE.AND P1, PT, R4, RZ, PT ;  /* 0x000000ff0400720c */ /* 0x000fe40003f25270 */
[----:B------:R-:W-:Y:S02]  /*0620*/  ISETP.GE.U32.AND P0, PT, R0, R7, PT ;  /* 0x000000070000720c */ /* 0x000fe40003f06070 */
[----:B------:R-:W-:Y:S01]  /*0630*/  LOP3.LUT R0, R5, R4, RZ, 0x3c, !PT ;  /* 0x0000000405007212 */ /* 0x000fe200078e3cff */
[----:B------:R-:W0:Y:S03]  /*0640*/  I2F.RP R7, R95 ;  /* 0x0000005f00077306 */ /* 0x000e260000209400 */
[----:B------:R-:W-:Y:S01]  /*0650*/  ISETP.GE.AND P2, PT, R0, RZ, PT ;  /* 0x000000ff0000720c */ /* 0x000fe20003f46270 */
[----:B------:R-:W-:-:S06]  /*0660*/  VIADD R0, R98, 0x1ff ;  /* 0x000001ff62007836 */ /* 0x000fcc0000000000 */
[----:B------:R-:W-:-:S04]  /*0670*/  @P0 VIADD R3, R3, 0x1 ;  /* 0x0000000103030836 */ /* 0x000fc80000000000 */
[----:B------:R-:W-:Y:S01]  /*0680*/  IMAD.MOV.U32 R2, RZ, RZ, R3 ;  /* 0x000000ffff027224 */ /* 0x000fe200078e0003 */
[----:B------:R-:W-:Y:S01]  /*0690*/  SHF.R.S32.HI R3, RZ, 0x1f, R0 ;  /* 0x0000001fff037819 */ /* 0x000fe20000011400 */
[----:B0-----:R-:W-:Y:S02]  /*06a0*/  MUFU.RCP R7, R7 ;  /* 0x0000000700077308 */ /* 0x001fe40000001000 */
[----:B------:R-:W-:Y:S01]  /*06b0*/  @!P2 IMAD.MOV R2, RZ, RZ, -R2 ;  /* 0x000000ffff02a224 */ /* 0x000fe200078e0a02 */
[----:B------:R-:W-:Y:S02]  /*06c0*/  @!P1 LOP3.LUT R2, RZ, R4, RZ, 0x33, !PT ;  /* 0x00000004ff029212 */ /* 0x000fe400078e33ff */
[----:B------:R-:W-:-:S03]  /*06d0*/  LEA.HI R3, R3, R0, RZ, 0x9 ;  /* 0x0000000003037211 */ /* 0x000fc600078f48ff */
[----:B------:R-:W-:Y:S02]  /*06e0*/  IMAD.SHL.U32 R10, R2, 0x4, RZ ;  /* 0x00000004020a7824 */ /* 0x000fe400078e00ff */
[----:B------:R-:W-:-:S03]  /*06f0*/  IMAD.MOV R2, RZ, RZ, -R2 ;  /* 0x000000ffff027224 */ /* 0x000fc600078e0a02 */
[----:B------:R-:W-:Y:S01]  /*0700*/  LEA.HI.SX32 R3, R3, -R10, 0x17 ;  /* 0x8000000a03037211 */ /* 0x000fe200078fbaff */
[----:B------:R-:W-:Y:S02]  /*0710*/  IMAD R12, R4, R2, R5 ;  /* 0x00000002040c7224 */ /* 0x000fe400078e0205 */
[----:B------:R-:W-:Y:S01]  /*0720*/  IMAD.MOV.U32 R2, RZ, RZ, RZ ;  /* 0x000000ffff027224 */ /* 0x000fe200078e00ff */
[----:B------:R-:W-:-:S04]  /*0730*/  VIMNMX R11, PT, PT, R3, 0x4, PT ;  /* 0x00000004030b7848 */ /* 0x000fc80003fe0100 */
[-C--:B------:R-:W-:Y:S02]  /*0740*/  IABS R9, R11.reuse ;  /* 0x0000000b00097213 */ /* 0x080fe40000000000 */
[----:B------:R-:W-:Y:S02]  /*0750*/  IABS R4, R11 ;  /* 0x0000000b00047213 */ /* 0x000fe40000000000 */
[----:B------:R-:W0:Y:S08]  /*0760*/  I2F.RP R0, R9 ;  /* 0x0000000900007306 */ /* 0x000e300000209400 */
[----:B0-----:R-:W0:Y:S02]  /*0770*/  MUFU.RCP R0, R0 ;  /* 0x0000000000007308 */ /* 0x001e240000001000 */
[----:B0-----:R-:W-:Y:S01]  /*0780*/  VIADD R3, R0, 0xffffffe ;  /* 0x0ffffffe00037836 */ /* 0x001fe20000000000 */
[----:B------:R-:W-:-:S05]  /*0790*/  IABS R0, R12 ;  /* 0x0000000c00007213 */ /* 0x000fca0000000000 */
[----:B------:R-:W0:Y:S02]  /*07a0*/  F2I.FTZ.U32.TRUNC.NTZ R3, R3 ;  /* 0x0000000300037305 */ /* 0x000e24000021f000 */
[----:B0-----:R-:W-:-:S04]  /*07b0*/  IMAD.MOV R6, RZ, RZ, -R3 ;  /* 0x000000ffff067224 */ /* 0x001fc800078e0a03 */
[----:B------:R-:W-:Y:S02]  /*07c0*/  IMAD R5, R6, R9, RZ ;  /* 0x0000000906057224 */ /* 0x000fe400078e02ff */
[----:B------:R-:W0:Y:S02]  /*07d0*/  I2F.RP R6, R8 ;  /* 0x0000000800067306 */ /* 0x000e240000209400 */
[----:B------:R-:W-:-:S04]  /*07e0*/  IMAD.HI.U32 R2, R3, R5, R2 ;  /* 0x0000000503027227 */ /* 0x000fc800078e0002 */
[----:B------:R-:W-:Y:S02]  /*07f0*/  IMAD.MOV.U32 R3, RZ, RZ, R0 ;  /* 0x000000ffff037224 */ /* 0x000fe400078e0000 */
[----:B------:R-:W-:Y:S02]  /*0800*/  IMAD.MOV R0, RZ, RZ, -R4 ;  /* 0x000000ffff007224 */ /* 0x000fe400078e0a04 */
[----:B------:R-:W-:-:S04]  /*0810*/  IMAD.HI.U32 R2, R2, R3, RZ ;  /* 0x0000000302027227 */ /* 0x000fc800078e00ff */
[----:B------:R-:W-:Y:S01]  /*0820*/  IMAD R0, R2, R0, R3 ;  /* 0x0000000002007224 */ /* 0x000fe200078e0203 */
[----:B0-----:R-:W0:Y:S01]  /*0830*/  MUFU.RCP R6, R6 ;  /* 0x0000000600067308 */ /* 0x001e220000001000 */
[----:B------:R-:W-:-:S03]  /*0840*/  VIADD R4, R7, 0xffffffe ;  /* 0x0ffffffe07047836 */ /* 0x000fc60000000000 */
[----:B------:R-:W-:-:S04]  /*0850*/  ISETP.GT.U32.AND P1, PT, R9, R0, PT ;  /* 0x000000000900720c */ /* 0x000fc80003f24070 */
[----:B------:R1:W2:Y:S09]  /*0860*/  F2I.FTZ.U32.TRUNC.NTZ R5, R4 ;  /* 0x0000000400057305 */ /* 0x0002b2000021f000 */
[----:B------:R-:W-:Y:S02]  /*0870*/  @!P1 IMAD.IADD R0, R0, 0x1, -R9 ;  /* 0x0000000100009824 */ /* 0x000fe400078e0a09 */
[----:B------:R-:W-:Y:S01]  /*0880*/  @!P1 VIADD R2, R2, 0x1 ;  /* 0x0000000102029836 */ /* 0x000fe20000000000 */
[----:B------:R-:W-:Y:S01]  /*0890*/  ISETP.NE.AND P1, PT, R11, RZ, PT ;  /* 0x000000ff0b00720c */ /* 0x000fe20003f25270 */
[----:B0-----:R-:W-:Y:S01]  /*08a0*/  VIADD R3, R6, 0xffffffe ;  /* 0x0ffffffe06037836 */ /* 0x001fe20000000000 */
[----:B------:R-:W-:Y:S01]  /*08b0*/  ISETP.GE.U32.AND P0, PT, R0, R9, PT ;  /* 0x000000090000720c */ /* 0x000fe20003f06070 */
[----:B-1----:R-:W-:Y:S01]  /*08c0*/  IMAD.MOV.U32 R4, RZ, RZ, RZ ;  /* 0x000000ffff047224 */ /* 0x002fe200078e00ff */
[----:B------:R-:W-:-:S03]  /*08d0*/  LOP3.LUT R0, R12, R11, RZ, 0x3c, !PT ;  /* 0x0000000b0c007212 */ /* 0x000fc600078e3cff */
[----:B------:R-:W0:Y:S01]  /*08e0*/  F2I.FTZ.U32.TRUNC.NTZ R3, R3 ;  /* 0x0000000300037305 */ /* 0x000e22000021f000 */
[----:B------:R-:W-:Y:S02]  /*08f0*/  ISETP.GE.AND P2, PT, R0, RZ, PT ;  /* 0x000000ff0000720c */ /* 0x000fe40003f46270 */
[----:B------:R-:W-:-:S04]  /*0900*/  SHF.R.U32.HI R0, RZ, 0x5, R238 ;  /* 0x00000005ff007819 */ /* 0x000fc800000116ee */
[----:B------:R-:W-:Y:S01]  /*0910*/  R2UR UR13, R0 ;  /* 0x00000000000d72ca */ /* 0x000fe200000e0000 */
[----:B------:R-:W-:Y:S02]  /*0920*/  @P0 VIADD R2, R2, 0x1 ;  /* 0x0000000102020836 */ /* 0x000fe40000000000 */
[----:B--2---:R-:W-:-:S04]  /*0930*/  IMAD.MOV R0, RZ, RZ, -R5 ;  /* 0x000000ffff007224 */ /* 0x004fc800078e0a05 */
[----:B------:R-:W-:Y:S01]  /*0940*/  @!P2 IMAD.MOV R2, RZ, RZ, -R2 ;  /* 0x000000ffff02a224 */ /* 0x000fe200078e0a02 */
[----:B------:R-:W-:Y:S01]  /*0950*/  @!P1 LOP3.LUT R2, RZ, R11, RZ, 0x33, !PT ;  /* 0x0000000bff029212 */ /* 0x000fe200078e33ff */
[----:B------:R-:W-:Y:S02]  /*0960*/  IMAD R7, R0, R95, RZ ;  /* 0x0000005f00077224 */ /* 0x000fe400078e02ff */
[----:B0-----:R-:W-:Y:S02]  /*0970*/  IMAD.MOV R9, RZ, RZ, -R3 ;  /* 0x000000ffff097224 */ /* 0x001fe400078e0a03 */
[----:B------:R-:W-:Y:S01]  /*0980*/  IMAD.SHL.U32 R15, R2, 0x40, RZ ;  /* 0x00000040020f7824 */ /* 0x000fe200078e00ff */
[----:B------:R-:W-:Y:S01]  /*0990*/  USHF.L.U32 UR4, UR13, 0x15, URZ ;  /* 0x000000150d047899 */ /* 0x000fe200080006ff */
[----:B------:R-:W-:Y:S02]  /*09a0*/  IMAD.MOV R0, RZ, RZ, -R2 ;  /* 0x000000ffff007224 */ /* 0x000fe400078e0a02 */
[----:B------:R-:W-:Y:S01]  /*09b0*/  IMAD.HI.U32 R7, R5, R7, R4 ;  /* 0x0000000705077227 */ /* 0x000fe200078e0004 */
[----:B------:R-:W-:Y:S01]  /*09c0*/  LOP3.LUT R94, R15, R94, RZ, 0xfc, !PT ;  /* 0x0000005e0f5e7212 */ /* 0x000fe200078efcff */
[----:B------:R-:W-:Y:S01]  /*09d0*/  STL [R1+0x100], R15 ;  /* 0x0001000f01007387 */ /* 0x000fe20000100800 */
[----:B------:R-:W-:Y:S01]  /*09e0*/  ULOP3.LUT UR4, UR4, 0x600000, URZ, 0xc0, !UPT ;  /* 0x0060000004047892 */ /* 0x000fe2000f8ec0ff */
[----:B------:R-:W-:Y:S01]  /*09f0*/  IMAD R9, R9, R8, RZ ;  /* 0x0000000809097224 */ /* 0x000fe200078e02ff */
[----:B------:R-:W-:Y:S01]  /*0a00*/  IABS R6, R94 ;  /* 0x0000005e00067213 */ /* 0x000fe20000000000 */
[----:B------:R-:W-:Y:S01]  /*0a10*/  IMAD.MOV.U32 R2, RZ, RZ, RZ ;  /* 0x000000ffff027224 */ /* 0x000fe200078e00ff */
[C---:B------:R-:W-:Y:S01]  /*0a20*/  LOP3.LUT R96, R94.reuse, 0x8, RZ, 0xfc, !PT ;  /* 0x000000085e607812 */ /* 0x040fe200078efcff */
[----:B------:R-:W-:Y:S01]  /*0a30*/  IMAD R0, R11, R0, R12 ;  /* 0x000000000b007224 */ /* 0x000fe200078e020c */
[C---:B------:R-:W-:Y:S01]  /*0a40*/  LOP3.LUT R97, R94.reuse, 0xc, RZ, 0xfc, !PT ;  /* 0x0000000c5e617812 */ /* 0x040fe200078efcff */
[----:B------:R-:W-:Y:S01]  /*0a50*/  IMAD.HI.U32 R2, R3, R9, R2 ;  /* 0x0000000903027227 */ /* 0x000fe200078e0002 */
[----:B------:R-:W-:Y:S01]  /*0a60*/  LOP3.LUT R115, R94, 0x10, RZ, 0xfc, !PT ;  /* 0x000000105e737812 */ /* 0x000fe200078efcff */
[----:B------:R-:W-:Y:S01]  /*0a70*/  UIADD3 UR10, UPT, UPT, UR8, UR4, URZ ;  /* 0x00000004080a7290 */ /* 0x000fe2000fffe0ff */
[----:B------:R-:W-:Y:S01]  /*0a80*/  IABS R12, R97 ;  /* 0x00000061000c7213 */ /* 0x000fe20000000000 */
[----:B------:R-:W-:Y:S01]  /*0a90*/  IMAD.IADD R0, R10, 0x1, R0 ;  /* 0x000000010a007824 */ /* 0x000fe200078e0200 */
[----:B------:R-:W-:Y:S01]  /*0aa0*/  IABS R10, R96 ;  /* 0x00000060000a7213 */ /* 0x000fe20000000000 */
[----:B------:R-:W-:Y:S01]  /*0ab0*/  IMAD.HI.U32 R3, R7, R6, RZ ;  /* 0x0000000607037227 */ /* 0x000fe200078e00ff */
[----:B------:R-:W-:-:S02]  /*0ac0*/  IABS R120, R115 ;  /* 0x0000007300787213 */ /* 0x000fc40000000000 */
[C---:B------:R-:W-:Y:S01]  /*0ad0*/  LOP3.LUT R124, R94.reuse, 0x4, RZ, 0xfc, !PT ;  /* 0x000000045e7c7812 */ /* 0x040fe200078efcff */
[----:B------:R-:W-:Y:S01]  /*0ae0*/  IMAD.MOV R123, RZ, RZ, -R3 ;  /* 0x000000ffff7b7224 */ /* 0x000fe200078e0a03 */
[C---:B------:R-:W-:Y:S01]  /*0af0*/  LOP3.LUT R122, R94.reuse, 0x14, RZ, 0xfc, !PT ;  /* 0x000000145e7a7812 */ /* 0x040fe200078efcff */
[C---:B------:R-:W-:Y:S01]  /*0b00*/  IMAD.HI.U32 R3, R7.reuse, R10, RZ ;  /* 0x0000000a07037227 */ /* 0x040fe200078e00ff */
[----:B------:R-:W-:Y:S02]  /*0b10*/  IABS R118, R124 ;  /* 0x0000007c00767213 */ /* 0x000fe40000000000 */
[----:B------:R-:W-:Y:S01]  /*0b20*/  IABS R110, R122 ;  /* 0x0000007a006e7213 */ /* 0x000fe20000000000 */
[----:B------:R-:W-:Y:S01]  /*0b30*/  IMAD.MOV R117, RZ, RZ, -R3 ;  /* 0x000000ffff757224 */ /* 0x000fe200078e0a03 */
[C---:B------:R-:W-:Y:S01]  /*0b40*/  LOP3.LUT R116, R94.reuse, 0x18, RZ, 0xfc, !PT ;  /* 0x000000185e747812 */ /* 0x040fe200078efcff */
[----:B------:R-:W-:Y:S01]  /*0b50*/  IMAD.HI.U32 R5, R7, R12, RZ ;  /* 0x0000000c07057227 */ /* 0x000fe200078e00ff */
[----:B------:R-:W-:-:S02]  /*0b60*/  LOP3.LUT R121, R94, 0x20, RZ, 0xfc, !PT ;  /* 0x000000205e797812 */ /* 0x000fc400078efcff */
[C---:B------:R-:W-:Y:S01]  /*0b70*/  LOP3.LUT R109, R94.reuse, 0x28, RZ, 0xfc, !PT ;  /* 0x000000285e6d7812 */ /* 0x040fe200078efcff */
[C---:B------:R-:W-:Y:S01]  /*0b80*/  IMAD.HI.U32 R3, R7.reuse, R120, RZ ;  /* 0x0000007807037227 */ /* 0x040fe200078e00ff */
[C---:B------:R-:W-:Y:S02]  /*0b90*/  LOP3.LUT R108, R94.reuse, 0x24, RZ, 0xfc, !PT ;  /* 0x000000245e6c7812 */ /* 0x040fe400078efcff */
[----:B------:R-:W-:Y:S01]  /*0ba0*/  IABS R106, R109 ;  /* 0x0000006d006a7213 */ /* 0x000fe20000000000 */
[----:B------:R-:W-:Y:S01]  /*0bb0*/  IMAD.MOV R5, RZ, RZ, -R5 ;  /* 0x000000ffff057224 */ /* 0x000fe200078e0a05 */
[----:B------:R-:W-:Y:S01]  /*0bc0*/  IABS R14, R108 ;  /* 0x0000006c000e7213 */ /* 0x000fe20000000000 */
[----:B------:R-:W-:Y:S01]  /*0bd0*/  IMAD.MOV R3, RZ, RZ, -R3 ;  /* 0x000000ffff037224 */ /* 0x000fe200078e0a03 */
[C---:B------:R-:W-:Y:S01]  /*0be0*/  LOP3.LUT R112, R94.reuse, 0x2c, RZ, 0xfc, !PT ;  /* 0x0000002c5e707812 */ /* 0x040fe200078efcff */
[----:B------:R-:W-:Y:S01]  /*0bf0*/  IMAD.HI.U32 R4, R7, R118, RZ ;  /* 0x0000007607047227 */ /* 0x000fe200078e00ff */
[----:B------:R-:W-:-:S02]  /*0c00*/  LOP3.LUT R126, R94, 0x34, RZ, 0xfc, !PT ;  /* 0x000000345e7e7812 */ /* 0x000fc400078efcff */
[----:B------:R-:W-:Y:S01]  /*0c10*/  LOP3.LUT R127, R94, 0x30, RZ, 0xfc, !PT ;  /* 0x000000305e7f7812 */ /* 0x000fe200078efcff */
[C---:B------:R-:W-:Y:S01]  /*0c20*/  IMAD R117, R95.reuse, R117, R10 ;  /* 0x000000755f757224 */ /* 0x040fe200078e020a */
[----:B------:R-:W-:Y:S01]  /*0c30*/  IABS R10, R116 ;  /* 0x00000074000a7213 */ /* 0x000fe20000000000 */
[C---:B------:R-:W-:Y:S01]  /*0c40*/  IMAD R119, R95.reuse, R5, R12 ;  /* 0x000000055f777224 */ /* 0x040fe200078e020c */
[----:B------:R-:W-:Y:S01]  /*0c50*/  IABS R12, R121 ;  /* 0x00000079000c7213 */ /* 0x000fe20000000000 */
[----:B------:R-:W-:Y:S01]  /*0c60*/  IMAD R120, R95, R3, R120 ;  /* 0x000000035f787224 */ /* 0x000fe200078e0278 */
[----:B------:R-:W-:Y:S01]  /*0c70*/  IABS R104, R126 ;  /* 0x0000007e00687213 */ /* 0x000fe20000000000 */
[----:B------:R-:W-:Y:S01]  /*0c80*/  IMAD.MOV R4, RZ, RZ, -R4 ;  /* 0x000000ffff047224 */ /* 0x000fe200078e0a04 */
[----:B------:R-:W-:Y:S01]  /*0c90*/  IABS R102, R127 ;  /* 0x0000007f00667213 */ /* 0x000fe20000000000 */
[----:B------:R-:W-:Y:S01]  /*0ca0*/  IMAD.HI.U32 R3, R7, R110, RZ ;  /* 0x0000006e07037227 */ /* 0x000fe200078e00ff */
[----:B------:R-:W-:-:S02]  /*0cb0*/  ISETP.GT.U32.AND P1, PT, R95, R117, PT ;  /* 0x000000755f00720c */ /* 0x000fc40003f24070 */
[----:B------:R-:W-:Y:S01]  /*0cc0*/  LOP3.LUT R128, R94, 0x38, RZ, 0xfc, !PT ;  /* 0x000000385e807812 */ /* 0x000fe200078efcff */
[C---:B------:R-:W-:Y:S01]  /*0cd0*/  IMAD R123, R95.reuse, R123, R6 ;  /* 0x0000007b5f7b7224 */ /* 0x040fe200078e0206 */
[C---:B------:R-:W-:Y:S01]  /*0ce0*/  ISETP.GT.U32.AND P6, PT, R95.reuse, R119, PT ;  /* 0x000000775f00720c */ /* 0x040fe20003fc4070 */
[----:B------:R-:W-:Y:S02]  /*0cf0*/  IMAD R118, R95, R4, R118 ;  /* 0x000000045f767224 */ /* 0x000fe400078e0276 */
[----:B------:R-:W-:Y:S02]  /*0d00*/  IMAD.MOV R6, RZ, RZ, -R3 ;  /* 0x000000ffff067224 */ /* 0x000fe400078e0a03 */
[----:B------:R-:W-:Y:S01]  /*0d10*/  IMAD.HI.U32 R4, R7, R10, RZ ;  /* 0x0000000a07047227 */ /* 0x000fe200078e00ff */
[----:B------:R-:W-:-:S03]  /*0d20*/  ISETP.GT.U32.AND P4, PT, R95, R118, PT ;  /* 0x000000765f00720c */ /* 0x000fc60003f84070 */
[----:B------:R-:W-:-:S04]  /*0d30*/  IMAD.HI.U32 R3, R7, R12, RZ ;  /* 0x0000000c07037227 */ /* 0x000fc800078e00ff */
[----:B------:R-:W-:Y:S02]  /*0d40*/  IMAD.MOV R4, RZ, RZ, -R4 ;  /* 0x000000ffff047224 */ /* 0x000fe400078e0a04 */
[----:B------:R-:W-:Y:S02]  /*0d50*/  IMAD.MOV R113, RZ, RZ, -R3 ;  /* 0x000000ffff717224 */ /* 0x000fe400078e0a03 */
[----:B------:R-:W-:-:S04]  /*0d60*/  IMAD.HI.U32 R3, R7, R106, RZ ;  /* 0x0000006a07037227 */ /* 0x000fc800078e00ff */
[----:B------:R-:W-:Y:S02]  /*0d70*/  VIADD R125, R15, UR13 ;  /* 0x0000000d0f7d7c36 */ /* 0x000fe40008000000 */
[----:B------:R-:W-:Y:S01]  /*0d80*/  IMAD R111, R95, R4, R10 ;  /* 0x000000045f6f7224 */ /* 0x000fe200078e020a */
[----:B------:R-:W-:Y:S01]  /*0d90*/  IABS R10, R112 ;  /* 0x00000070000a7213 */ /* 0x000fe20000000000 */
[----:B------:R-:W-:Y:S02]  /*0da0*/  IMAD.MOV R3, RZ, RZ, -R3 ;  /* 0x000000ffff037224 */ /* 0x000fe400078e0a03 */
[----:B------:R-:W-:Y:S02]  /*0db0*/  VIADD R129, R125, 0x1c ;  /* 0x0000001c7d817836 */ /* 0x000fe40000000000 */
[----:B------:R-:W-:-:S04]  /*0dc0*/  IMAD.HI.U32 R5, R7, R14, RZ ;  /* 0x0000000e07057227 */ /* 0x000fc800078e00ff */
[C---:B------:R-:W-:Y:S01]  /*0dd0*/  IMAD R110, R95.reuse, R6, R110 ;  /* 0x000000065f6e7224 */ /* 0x040fe200078e026e */
[----:B------:R-:W-:Y:S01]  /*0de0*/  IABS R6, R129 ;  /* 0x0000008100067213 */ /* 0x000fe20000000000 */
[C---:B------:R-:W-:Y:S02]  /*0df0*/  IMAD R113, R95.reuse, R113, R12 ;  /* 0x000000715f717224 */ /* 0x040fe400078e020c */
[----:B------:R-:W-:Y:S02]  /*0e00*/  IMAD R106, R95, R3, R106 ;  /* 0x000000035f6a7224 */ /* 0x000fe400078e026a */
[----:B------:R-:W-:Y:S02]  /*0e10*/  IMAD.MOV R5, RZ, RZ, -R5 ;  /* 0x000000ffff057224 */ /* 0x000fe400078e0a05 */
[----:B------:R-:W-:-:S04]  /*0e20*/  IMAD.HI.U32 R3, R7, R10, RZ ;  /* 0x0000000a07037227 */ /* 0x000fc800078e00ff */
[----:B------:R-:W-:Y:S02]  /*0e30*/  IMAD R12, R0, 0x200, R240 ;  /* 0x00000200000c7824 */ /* 0x000fe400078e02f0 */
[----:B------:R-:W-:Y:S02]  /*0e40*/  IMAD R105, R95, R5, R14 ;  /* 0x000000055f697224 */ /* 0x000fe400078e020e */
[----:B------:R-:W-:Y:S01]  /*0e50*/  IMAD.MOV R107, RZ, RZ, -R3 ;  /* 0x000000ffff6b7224 */ /* 0x000fe200078e0a03 */
[----:B------:R-:W-:Y:S01]  /*0e60*/  IABS R5, R12 ;  /* 0x0000000c00057213 */ /* 0x000fe20000000000 */
[----:B------:R-:W-:Y:S01]  /*0e70*/  VIADD R21, R12, 0x80 ;  /* 0x000000800c157836 */ /* 0x000fe20000000000 */
[----:B------:R0:W-:Y:S01]  /*0e80*/  STL [R1+0x1f0], R12 ;  /* 0x0001f00c01007387 */ /* 0x0001e20000100800 */
[----:B------:R-:W-:-:S03]  /*0e90*/  IMAD.HI.U32 R3, R7, R104, RZ ;  /* 0x0000006807037227 */ /* 0x000fc600078e00ff */
[----:B------:R-:W-:Y:S01]  /*0ea0*/  IABS R9, R21 ;  /* 0x0000001500097213 */ /* 0x000fe20000000000 */
[C---:B------:R-:W-:Y:S01]  /*0eb0*/  IMAD.HI.U32 R0, R7.reuse, R6, RZ ;  /* 0x0000000607007227 */ /* 0x040fe200078e00ff */
[----:B------:R1:W-:Y:S03]  /*0ec0*/  STL [R1+0x284], R21 ;  /* 0x0002841501007387 */ /* 0x0003e60000100800 */
[----:B------:R-:W-:Y:S02]  /*0ed0*/  VIADD R20, R12, 0x100 ;  /* 0x000001000c147836 */ /* 0x000fe40000000000 */
[----:B------:R-:W-:-:S03]  /*0ee0*/  IMAD.HI.U32 R4, R7, R102, RZ ;  /* 0x0000006607047227 */ /* 0x000fc600078e00ff */
[----:B------:R-:W-:Y:S01]  /*0ef0*/  IABS R11, R20 ;  /* 0x00000014000b7213 */ /* 0x000fe20000000000 */
[----:B------:R-:W-:Y:S01]  /*0f00*/  VIADD R19, R12, 0x180 ;  /* 0x000001800c137836 */ /* 0x000fe20000000000 */
[----:B------:R1:W-:Y:S01]  /*0f10*/  STL [R1+0x27c], R20 ;  /* 0x00027c1401007387 */ /* 0x0003e20000100800 */
[----:B------:R-:W-:Y:S02]  /*0f20*/  IMAD.MOV R3, RZ, RZ, -R3 ;  /* 0x000000ffff037224 */ /* 0x000fe400078e0a03 */
[----:B------:R-:W-:Y:S01]  /*0f30*/  IMAD.MOV R103, RZ, RZ, -R0 ;  /* 0x000000ffff677224 */ /* 0x000fe200078e0a00 */
[----:B------:R-:W-:Y:S01]  /*0f40*/  IABS R13, R19 ;  /* 0x00000013000d7213 */ /* 0x000fe20000000000 */
[----:B------:R-:W-:Y:S01]  /*0f50*/  IMAD.MOV R4, RZ, RZ, -R4 ;  /* 0x000000ffff047224 */ /* 0x000fe200078e0a04 */
[----:B------:R1:W-:Y:S01]  /*0f60*/  STL [R1+0x280], R19 ;  /* 0x0002801301007387 */ /* 0x0003e20000100800 */
[----:B------:R-:W-:-:S04]  /*0f70*/  IMAD.HI.U32 R0, R2, R5, RZ ;  /* 0x0000000502007227 */ /* 0x000fc800078e00ff */
[C---:B------:R-:W-:Y:S02]  /*0f80*/  IMAD R104, R95.reuse, R3, R104 ;  /* 0x000000035f687224 */ /* 0x040fe400078e0268 */
[----:B------:R-:W-:Y:S02]  /*0f90*/  IMAD R102, R95, R4, R102 ;  /* 0x000000045f667224 */ /* 0x000fe400078e0266 */
[----:B------:R-:W-:Y:S02]  /*0fa0*/  IMAD.MOV R0, RZ, RZ, -R0 ;  /* 0x000000ffff007224 */ /* 0x000fe400078e0a00 */
[----:B------:R-:W-:-:S04]  /*0fb0*/  IMAD.HI.U32 R3, R2, R9, RZ ;  /* 0x0000000902037227 */ /* 0x000fc800078e00ff */
[----:B------:R-:W-:-:S04]  /*0fc0*/  IMAD.HI.U32 R4, R2, R11, RZ ;  /* 0x0000000b02047227 */ /* 0x000fc800078e00ff */
[----:B------:R-:W-:-:S04]  /*0fd0*/  IMAD.HI.U32 R2, R2, R13, RZ ;  /* 0x0000000d02027227 */ /* 0x000fc800078e00ff */
[C---:B------:R-:W-:Y:S02]  /*0fe0*/  IMAD R0, R8.reuse, R0, R5 ;  /* 0x0000000008007224 */ /* 0x040fe400078e0205 */
[----:B------:R-:W-:Y:S02]  /*0ff0*/  IMAD.MOV R3, RZ, RZ, -R3 ;  /* 0x000000ffff037224 */ /* 0x000fe400078e0a03 */
[----:B------:R-:W-:Y:S01]  /*1000*/  IMAD R103, R95, R103, R6 ;  /* 0x000000675f677224 */ /* 0x000fe200078e0206 */
[C---:B------:R-:W-:Y:S01]  /*1010*/  ISETP.GT.U32.AND P3, PT, R8.reuse, R0, PT ;  /* 0x000000000800720c */ /* 0x040fe20003f64070 */
[----:B------:R-:W-:Y:S02]  /*1020*/  IMAD.MOV R6, RZ, RZ, -R2 ;  /* 0x000000ffff067224 */ /* 0x000fe400078e0a02 */
[C---:B------:R-:W-:Y:S02]  /*1030*/  IMAD R3, R8.reuse, R3, R9 ;  /* 0x0000000308037224 */ /* 0x040fe400078e0209 */
[----:B------:R-:W-:-:S02]  /*1040*/  IMAD R6, R8, R6, R13 ;  /* 0x0000000608067224 */ /* 0x000fc400078e020d */
[----:B------:R-:W-:Y:S01]  /*1050*/  IMAD.MOV R4, RZ, RZ, -R4 ;  /* 0x000000ffff047224 */ /* 0x000fe200078e0a04 */
[----:B------:R-:W-:Y:S01]  /*1060*/  ISETP.GT.U32.AND P0, PT, R8, R3, PT ;  /* 0x000000030800720c */ /* 0x000fe20003f04070 */
[----:B------:R-:W-:Y:S01]  /*1070*/  @!P4 IMAD.IADD R118, R118, 0x1, -R95 ;  /* 0x000000017676c824 */ /* 0x000fe200078e0a5f */
[C---:B------:R-:W-:Y:S01]  /*1080*/  ISETP.GT.U32.AND P5, PT, R8.reuse, R6, PT ;  /* 0x000000060800720c */ /* 0x040fe20003fa4070 */
[----:B------:R-:W-:Y:S01]  /*1090*/  IMAD R5, R8, R4, R11 ;  /* 0x0000000408057224 */ /* 0x000fe200078e020b */
[C---:B------:R-:W-:Y:S01]  /*10a0*/  ISETP.GT.U32.AND P4, PT, R95.reuse, R120, PT ;  /* 0x000000785f00720c */ /* 0x040fe20003f84070 */
[----:B------:R-:W-:Y:S01]  /*10b0*/  @!P3 IMAD.IADD R0, R0, 0x1, -R8 ;  /* 0x000000010000b824 */ /* 0x000fe200078e0a08 */
[----:B------:R-:W-:Y:S01]  /*10c0*/  ISETP.GT.U32.AND P3, PT, R95, R123, PT ;  /* 0x0000007b5f00720c */ /* 0x000fe20003f64070 */
[----:B------:R-:W-:Y:S01]  /*10d0*/  @!P1 IMAD.IADD R117, R117, 0x1, -R95 ;  /* 0x0000000175759824 */ /* 0x000fe200078e0a5f */
[----:B------:R-:W-:Y:S01]  /*10e0*/  ISETP.GT.U32.AND P2, PT, R8, R5, PT ;  /* 0x000000050800720c */ /* 0x000fe20003f44070 */
[----:B------:R-:W-:-:S02]  /*10f0*/  VIADD R125, R125, 0x3c ;  /* 0x0000003c7d7d7836 */ /* 0x000fc40000000000 */
[----:B------:R-:W-:Y:S01]  /*1100*/  IMAD R107, R95, R107, R10 ;  /* 0x0000006b5f6b7224 */ /* 0x000fe200078e020a */
[----:B------:R-:W-:Y:S01]  /*1110*/  IABS R10, R128 ;  /* 0x00000080000a7213 */ /* 0x000fe20000000000 */
[--C-:B------:R-:W-:Y:S01]  /*1120*/  @!P0 IMAD.IADD R3, R3, 0x1, -R8.reuse ;  /* 0x0000000103038824 */ /* 0x100fe200078e0a08 */
[----:B------:R-:W-:Y:S01]  /*1130*/  ISETP.GT.U32.AND P0, PT, R8, R0, PT ;  /* 0x000000000800720c */ /* 0x000fe20003f04070 */
[----:B------:R-:W-:Y:S01]  /*1140*/  @!P5 IMAD.IADD R6, R6, 0x1, -R8 ;  /* 0x000000010606d824 */ /* 0x000fe200078e0a08 */
[----:B------:R-:W-:Y:S01]  /*1150*/  IABS R100, R125 ;  /* 0x0000007d00647213 */ /* 0x000fe20000000000 */
[----:B------:R-:W-:-:S03]  /*1160*/  IMAD.HI.U32 R2, R7, R10, RZ ;  /* 0x0000000a07027227 */ /* 0x000fc600078e00ff */
[C---:B------:R-:W-:Y:S01]  /*1170*/  ISETP.GT.U32.AND P1, PT, R8.reuse, R6, PT ;  /* 0x000000060800720c */ /* 0x040fe20003f24070 */
[----:B------:R-:W-:Y:S01]  /*1180*/  @!P2 IMAD.IADD R5, R5, 0x1, -R8 ;  /* 0x000000010505a824 */ /* 0x000fe200078e0a08 */
[C---:B------:R-:W-:Y:S01]  /*1190*/  ISETP.GT.U32.AND P2, PT, R8.reuse, R3, PT ;  /* 0x000000030800720c */ /* 0x040fe20003f44070 */
[----:B------:R-:W-:Y:S01]  /*11a0*/  @!P3 IMAD.IADD R123, R123, 0x1, -R95 ;  /* 0x000000017b7bb824 */ /* 0x000fe200078e0a5f */
[----:B------:R-:W-:Y:S01]  /*11b0*/  ISETP.GT.U32.AND P3, PT, R95, R113, PT ;  /* 0x000000715f00720c */ /* 0x000fe20003f64070 */
[----:B------:R-:W-:Y:S01]  /*11c0*/  IMAD.HI.U32 R7, R7, R100, RZ ;  /* 0x0000006407077227 */ /* 0x000fe200078e00ff */
[----:B------:R-:W-:-:S03]  /*11d0*/  ISETP.GT.U32.AND P5, PT, R8, R5, PT ;  /* 0x000000050800720c */ /* 0x000fc60003fa4070 */
[--C-:B------:R-:W-:Y:S01]  /*11e0*/  @!P0 IMAD.IADD R0, R0, 0x1, -R8.reuse ;  /* 0x0000000100008824 */ /* 0x100fe200078e0a08 */
[C---:B------:R-:W-:Y:S01]  /*11f0*/  ISETP.GT.U32.AND P0, PT, R95.reuse, R105, PT ;  /* 0x000000695f00720c */ /* 0x040fe20003f04070 */
[----:B------:R-:W-:Y:S01]  /*1200*/  @!P4 IMAD.IADD R120, R120, 0x1, -R95 ;  /* 0x000000017878c824 */ /* 0x000fe200078e0a5f */
[C---:B------:R-:W-:Y:S01]  /*1210*/  ISETP.GT.U32.AND P4, PT, R95.reuse, R111, PT ;  /* 0x0000006f5f00720c */ /* 0x040fe20003f84070 */
[--C-:B------:R-:W-:Y:S01]  /*1220*/  @!P1 IMAD.IADD R6, R6, 0x1, -R8.reuse ;  /* 0x0000000106069824 */ /* 0x100fe200078e0a08 */
[----:B------:R-:W-:Y:S01]  /*1230*/  ISETP.GT.U32.AND P1, PT, R95, R102, PT ;  /* 0x000000665f00720c */ /* 0x000fe20003f24070 */
[----:B------:R-:W-:Y:S02]  /*1240*/  IMAD.MOV R7, RZ, RZ, -R7 ;  /* 0x000000ffff077224 */ /* 0x000fe400078e0a07 */
[----:B------:R-:W-:Y:S01]  /*1250*/  @!P2 IMAD.IADD R3, R3, 0x1, -R8 ;  /* 0x000000010303a824 */ /* 0x000fe200078e0a08 */
[----:B------:R-:W-:Y:S01]  /*1260*/  ISETP.GT.U32.AND P2, PT, R95, R106, PT ;  /* 0x0000006a5f00720c */ /* 0x000fe20003f44070 */
[----:B------:R-:W-:Y:S01]  /*1270*/  @!P6 IMAD.IADD R119, R119, 0x1, -R95 ;  /* 0x000000017777e824 */ /* 0x000fe200078e0a5f */
[C---:B------:R-:W-:Y:S01]  /*1280*/  ISETP.GT.U32.AND P6, PT, R95.reuse, R110, PT ;  /* 0x0000006e5f00720c */ /* 0x040fe20003fc4070 */
[----:B------:R-:W-:-:S02]  /*1290*/  IMAD R100, R95, R7, R100 ;  /* 0x000000075f647224 */ /* 0x000fc400078e0264 */
[----:B------:R-:W-:Y:S02]  /*12a0*/  IMAD.MOV R2, RZ, RZ, -R2 ;  /* 0x000000ffff027224 */ /* 0x000fe400078e0a02 */
[--C-:B------:R-:W-:Y:S01]  /*12b0*/  @!P0 IMAD.IADD R105, R105, 0x1, -R95.reuse ;  /* 0x0000000169698824 */ /* 0x100fe200078e0a5f */
[----:B------:R-:W-:Y:S01]  /*12c0*/  ISETP.GT.U32.AND P0, PT, R95, R103, PT ;  /* 0x000000675f00720c */ /* 0x000fe20003f04070 */
[--C-:B------:R-:W-:Y:S01]  /*12d0*/  @!P3 IMAD.IADD R113, R113, 0x1, -R95.reuse ;  /* 0x000000017171b824 */ /* 0x100fe200078e0a5f */
[C---:B------:R-:W-:Y:S01]  /*12e0*/  ISETP.GT.U32.AND P3, PT, R95.reuse, R100, PT ;  /* 0x000000645f00720c */ /* 0x040fe20003f64070 */
[----:B------:R-:W-:Y:S02]  /*12f0*/  IMAD R101, R95, R2, R10 ;  /* 0x000000025f657224 */ /* 0x000fe400078e020a */
[----:B------:R-:W-:Y:S01]  /*1300*/  @!P4 IMAD.IADD R111, R111, 0x1, -R95 ;  /* 0x000000016f6fc824 */ /* 0x000fe200078e0a5f */
[----:B------:R-:W-:Y:S01]  /*1310*/  ISETP.GT.U32.AND P4, PT, R95, R104, PT ;  /* 0x000000685f00720c */ /* 0x000fe20003f84070 */
[----:B------:R-:W-:-:S02]  /*1320*/  VIADD R2, R237, 0xffffffff ;  /* 0xffffffffed027836 */ /* 0x000fc40000000000 */
[--C-:B------:R-:W-:Y:S01]  /*1330*/  @!P1 IMAD.IADD R102, R102, 0x1, -R95.reuse ;  /* 0x0000000166669824 */ /* 0x100fe200078e0a5f */
[C---:B------:R-:W-:Y:S01]  /*1340*/  ISETP.GT.U32.AND P1, PT, R95.reuse, R123, PT ;  /* 0x0000007b5f00720c */ /* 0x040fe20003f24070 */
[--C-:B------:R-:W-:Y:S01]  /*1350*/  @!P2 IMAD.IADD R106, R106, 0x1, -R95.reuse ;  /* 0x000000016a6aa824 */ /* 0x100fe200078e0a5f */
[----:B------:R-:W-:Y:S01]  /*1360*/  ISETP.GT.U32.AND P2, PT, R95, R101, PT ;  /* 0x000000655f00720c */ /* 0x000fe20003f44070 */
[--C-:B------:R-:W-:Y:S01]  /*1370*/  @!P6 IMAD.IADD R110, R110, 0x1, -R95.reuse ;  /* 0x000000016e6ee824 */ /* 0x100fe200078e0a5f */
[----:B------:R-:W-:Y:S01]  /*1380*/  ISETP.GE.U32.AND P6, PT, R2, 0x7fffffe0, PT ;  /* 0x7fffffe00200780c */ /* 0x000fe20003fc6070 */
[C---:B------:R-:W-:Y:S02]  /*1390*/  VIADD R4, R237.reuse, 0xffffffec ;  /* 0xffffffeced047836 */ /* 0x040fe40000000000 */
[----:B------:R-:W-:Y:S02]  /*13a0*/  VIADD R2, R237, 0xfffffff7 ;  /* 0xfffffff7ed027836 */ /* 0x000fe40000000000 */
[----:B------:R-:W-:Y:S01]  /*13b0*/  @!P5 IMAD.IADD R5, R5, 0x1, -R8 ;  /* 0x000000010505d824 */ /* 0x000fe200078e0a08 */
[----:B------:R-:W-:Y:S01]  /*13c0*/  ISETP.GT.U32.AND P5, PT, R95, R107, PT ;  /* 0x0000006b5f00720c */ /* 0x000fe20003fa4070 */
[--C-:B------:R-:W-:Y:S01]  /*13d0*/  @!P0 IMAD.IADD R103, R103, 0x1, -R95.reuse ;  /* 0x0000000167678824 */ /* 0x100fe200078e0a5f */
[----:B------:R-:W-:Y:S01]  /*13e0*/  ISETP.GE.U32.AND P0, PT, R4, 0x7fffffcd, PT ;  /* 0x7fffffcd0400780c */ /* 0x000fe20003f06070 */
[--C-:B------:R-:W-:Y:S01]  /*13f0*/  @!P3 IMAD.IADD R100, R100, 0x1, -R95.reuse ;  /* 0x000000016464b824 */ /* 0x100fe200078e0a5f */
[----:B------:R-:W-:Y:S01]  /*1400*/  ISETP.GE.U32.AND P3, PT, R2, 0x7fffffd8, PT ;  /* 0x7fffffd80200780c */ /* 0x000fe20003f66070 */
[C---:B------:R-:W-:Y:S01]  /*1410*/  VIADD R4, R237.reuse, 0xffffffee ;  /* 0xffffffeeed047836 */ /* 0x040fe20000000000 */
[----:B------:R-:W-:Y:S01]  /*1420*/  SEL R8, RZ, 0x1, P0 ;  /* 0x00000001ff087807 */ /* 0x000fe20000000000 */
[----:B------:R-:W-:Y:S01]  /*1430*/  @!P4 IMAD.IADD R104, R104, 0x1, -R95 ;  /* 0x000000016868c824 */ /* 0x000fe200078e0a5f */
[----:B------:R-:W-:Y:S01]  /*1440*/  ISETP.GE.AND P4, PT, R12, RZ, PT ;  /* 0x000000ff0c00720c */ /* 0x000fe20003f86270 */
[----:B------:R-:W-:-:S02]  /*1450*/  VIADD R2, R237, 0xffffffed ;  /* 0xffffffeded027836 */ /* 0x000fc40000000000 */
[--C-:B------:R-:W-:Y:S01]  /*1460*/  @!P1 IMAD.IADD R123, R123, 0x1, -R95.reuse ;  /* 0x000000017b7b9824 */ /* 0x100fe200078e0a5f */
[----:B------:R-:W-:Y:S01]  /*1470*/  ISETP.GE.U32.AND P1, PT, R4, 0x7fffffcf, PT ;  /* 0x7fffffcf0400780c */ /* 0x000fe20003f26070 */
[--C-:B------:R-:W-:Y:S01]  /*1480*/  @!P2 IMAD.IADD R101, R101, 0x1, -R95.reuse ;  /* 0x000000016565a824 */ /* 0x100fe200078e0a5f */
[----:B------:R-:W-:Y:S01]  /*1490*/  ISETP.GE.U32.AND P2, PT, R2, 0x7fffffce, PT ;  /* 0x7fffffce0200780c */ /* 0x000fe20003f46070 */
[C---:B------:R-:W-:Y:S02]  /*14a0*/  VIADD R4, R237.reuse, 0xffffffe8 ;  /* 0xffffffe8ed047836 */ /* 0x040fe40000000000 */
[----:B------:R-:W-:Y:S01]  /*14b0*/  IMAD.MOV.U32 R2, RZ, RZ, R0 ;  /* 0x000000ffff027224 */ /* 0x000fe200078e0000 */
[----:B------:R-:W-:Y:S01]  /*14c0*/  SEL R9, RZ, 0x1fffe, P2 ;  /* 0x0001fffeff097807 */ /* 0x000fe20001000000 */
[----:B------:R-:W-:Y:S02]  /*14d0*/  VIADD R0, R237, 0xffffffe9 ;  /* 0xffffffe9ed007836 */ /* 0x000fe40000000000 */
[----:B------:R-:W-:Y:S01]  /*14e0*/  @!P5 IMAD.IADD R107, R107, 0x1, -R95 ;  /* 0x000000016b6bd824 */ /* 0x000fe200078e0a5f */
[----:B------:R-:W-:Y:S01]  /*14f0*/  ISETP.GE.U32.AND P5, PT, R4, 0x7fffffc9, PT ;  /* 0x7fffffc90400780c */ /* 0x000fe20003fa6070 */
[C---:B------:R-:W-:Y:S01]  /*1500*/  VIADD R7, R237.reuse, 0xffffffef ;  /* 0xffffffefed077836 */ /* 0x040fe20000000000 */
[----:B------:R-:W-:Y:S01]  /*1510*/  ISETP.GE.U32.AND P0, PT, R0, 0x7fffffca, PT ;  /* 0x7fffffca0000780c */ /* 0x000fe20003f06070 */
[C---:B------:R-:W-:Y:S01]  /*1520*/  VIADD R4, R237.reuse, 0xffffffea ;  /* 0xffffffeaed047836 */ /* 0x040fe20000000000 */
[----:B0-----:R-:W-:Y:S01]  /*1530*/  SEL R12, RZ, 0x1, P5 ;  /* 0x00000001ff0c7807 */ /* 0x001fe20002800000 */
[----:B------:R-:W-:Y:S01]  /*1540*/  VIADD R0, R237, 0xffffffeb ;  /* 0xffffffebed007836 */ /* 0x000fe20000000000 */
[----:B------:R-:W-:Y:S01]  /*1550*/  SEL R13, RZ, 0x1fffe, P0 ;  /* 0x0001fffeff0d7807 */ /* 0x000fe20000000000 */
[----:B------:R-:W-:Y:S01]  /*1560*/  @!P4 IMAD.MOV R2, RZ, RZ, -R2 ;  /* 0x000000ffff02c224 */ /* 0x000fe200078e0a02 */
[----:B------:R-:W-:Y:S01]  /*1570*/  ISETP.GE.U32.AND P4, PT, R7, 0x7fffffd0, PT ;  /* 0x7fffffd00700780c */ /* 0x000fe20003f86070 */
[C---:B------:R-:W-:Y:S01]  /*1580*/  VIADD R10, R237.reuse, 0xffffffe4 ;  /* 0xffffffe4ed0a7836 */ /* 0x040fe20000000000 */
[----:B------:R-:W-:Y:S01]  /*1590*/  ISETP.GE.U32.AND P2, PT, R4, 0x7fffffcb, PT ;  /* 0x7fffffcb0400780c */ /* 0x000fe20003f46070 */
[C---:B------:R-:W-:Y:S01]  /*15a0*/  VIADD R11, R237.reuse, 0xffffffe7 ;  /* 0xffffffe7ed0b7836 */ /* 0x040fe20000000000 */
[----:B------:R-:W-:Y:S01]  /*15b0*/  SEL R4, RZ, 0x4, P1 ;  /* 0x00000004ff047807 */ /* 0x000fe20000800000 */
[C---:B------:R-:W-:Y:S01]  /*15c0*/  VIADD R14, R237.reuse, 0xffffffe3 ;  /* 0xffffffe3ed0e7836 */ /* 0x040fe20000000000 */
[----:B------:R-:W-:Y:S01]  /*15d0*/  ISETP.GE.U32.AND P1, PT, R0, 0x7fffffcc, PT ;  /* 0x7fffffcc0000780c */ /* 0x000fe20003f26070 */
[C---:B------:R-:W-:Y:S01]  /*15e0*/  VIADD R0, R237.reuse, 0xffffffe5 ;  /* 0xffffffe5ed007836 */ /* 0x040fe20000000000 */
[----:B------:R-:W-:Y:S01]  /*15f0*/  SEL R7, RZ, 0x7fff8, P4 ;  /* 0x0007fff8ff077807 */ /* 0x000fe20002000000 */
[----:B------:R-:W-:Y:S01]  /*1600*/  IMAD.IADD R8, R8, 0x1, R9 ;  /* 0x0000000108087824 */ /* 0x000fe200078e0209 */
[----:B------:R-:W-:Y:S01]  /*1610*/  ISETP.GE.U32.AND P4, PT, R10, 0x7fffffc5, PT ;  /* 0x7fffffc50a00780c */ /* 0x000fe20003f86070 */
[C---:B------:R-:W-:Y:S01]  /*1620*/  VIADD R10, R237.reuse, 0xffffffe6 ;  /* 0xffffffe6ed0a7836 */ /* 0x040fe20000000000 */
[----:B------:R-:W-:Y:S01]  /*1630*/  ISETP.GE.U32.AND P5, PT, R0, 0x7fffffc6, PT ;  /* 0x7fffffc60000780c */ /* 0x000fe20003fa6070 */
[----:B------:R-:W-:Y:S01]  /*1640*/  VIADD R0, R237, 0xffffffe1 ;  /* 0xffffffe1ed007836 */ /* 0x000fe20000000000 */
[----:B------:R-:W-:Y:S01]  /*1650*/  SEL R15, RZ, 0x1, P4 ;  /* 0x00000001ff0f7807 */ /* 0x000fe20002000000 */
[----:B------:R-:W-:Y:S01]  /*1660*/  IMAD.IADD R12, R12, 0x1, R13 ;  /* 0x000000010c0c7824 */ /* 0x000fe200078e020d */
[----:B------:R-:W-:-:S02]  /*1670*/  ISETP.GE.U32.AND P0, PT, R10, 0x7fffffc7, PT ;  /* 0x7fffffc70a00780c */ /* 0x000fc40003f06070 */
[----:B------:R-:W-:Y:S02]  /*1680*/  SEL R10, RZ, 0x4, P2 ;  /* 0x00000004ff0a7807 */ /* 0x000fe40001000000 */
[----:B------:R-:W-:Y:S02]  /*1690*/  ISETP.GE.U32.AND P2, PT, R11, 0x7fffffc8, PT ;  /* 0x7fffffc80b00780c */ /* 0x000fe40003f46070 */
[----:B------:R-:W-:Y:S02]  /*16a0*/  SEL R11, RZ, 0x7fff8, P1 ;  /* 0x0007fff8ff0b7807 */ /* 0x000fe40000800000 */
[----:B------:R-:W-:Y:S01]  /*16b0*/  ISETP.GE.U32.AND P1, PT, R0, 0x7fffffc2, PT ;  /* 0x7fffffc20000780c */ /* 0x000fe20003f26070 */
[----:B------:R-:W-:Y:S01]  /*16c0*/  VIADD R0, R237, 0xffffffe0 ;  /* 0xffffffe0ed007836 */ /* 0x000fe20000000000 */
[----:B------:R-:W-:Y:S02]  /*16d0*/  ISETP.GE.U32.AND P4, PT, R16, 0x7fffffc3, PT ;  /* 0x7fffffc31000780c */ /* 0x000fe40003f86070 */
[----:B------:R-:W-:-:S02]  /*16e0*/  SEL R16, RZ, 0x1fffe, P5 ;  /* 0x0001fffeff107807 */ /* 0x000fc40002800000 */
[----:B------:R-:W-:Y:S02]  /*16f0*/  ISETP.GE.U32.AND P5, PT, R14, 0x7fffffc4, PT ;  /* 0x7fffffc40e00780c */ /* 0x000fe40003fa6070 */
[----:B------:R-:W-:Y:S01]  /*1700*/  SEL R14, RZ, 0x4, P0 ;  /* 0x00000004ff0e7807 */ /* 0x000fe20000000000 */
[----:B------:R-:W-:Y:S01]  /*1710*/  IMAD.IADD R15, R15, 0x1, R16 ;  /* 0x000000010f0f7824 */ /* 0x000fe200078e0210 */
[----:B------:R-:W-:Y:S02]  /*1720*/  ISETP.GE.U32.AND P0, PT, R0, 0x7fffffc1, PT ;  /* 0x7fffffc10000780c */ /* 0x000fe40003f06070 */
[----:B------:R-:W-:Y:S02]  /*1730*/  SEL R18, RZ, 0x1fffe, P1 ;  /* 0x0001fffeff127807 */ /* 0x000fe40000800000 */
[----:B------:R-:W-:Y:S02]  /*1740*/  SEL R9, RZ, 0x1, P0 ;  /* 0x00000001ff097807 */ /* 0x000fe40000000000 */
[----:B------:R-:W-:-:S02]  /*1750*/  LOP3.LUT R8, R8, 0x3, RZ, 0xc0, !PT ;  /* 0x0000000308087812 */ /* 0x000fc400078ec0ff */
[----:B------:R-:W-:Y:S01]  /*1760*/  LOP3.LUT R12, R12, 0x3, RZ, 0xc0, !PT ;  /* 0x000000030c0c7812 */ /* 0x000fe200078ec0ff */
[----:B------:R-:W-:Y:S01]  /*1770*/  IMAD.IADD R18, R9, 0x1, R18 ;  /* 0x0000000109127824 */ /* 0x000fe200078e0212 */
[----:B------:R-:W-:Y:S02]  /*1780*/  SEL R9, RZ, 0x7fff8, P2 ;  /* 0x0007fff8ff097807 */ /* 0x000fe40001000000 */
[----:B------:R-:W-:Y:S02]  /*1790*/  ISETP.GE.AND P2, PT, R21, RZ, PT ;  /* 0x000000ff1500720c */ /* 0x000fe40003f46270 */
[----:B------:R-:W-:Y:S01]  /*17a0*/  IADD3 R7, PT, PT, R8, R7, R4 ;  /* 0x0000000708077210 */ /* 0x000fe20007ffe004 */
[----:B------:R-:W-:Y:S01]  /*17b0*/  IMAD.MOV.U32 R4, RZ, RZ, R3 ;  /* 0x000000ffff047224 */ /* 0x000fe200078e0003 */
[----:B------:R-:W-:Y:S02]  /*17c0*/  SEL R8, RZ, 0x4, P4 ;  /* 0x00000004ff087807 */ /* 0x000fe40002000000 */
[----:B------:R-:W-:-:S02]  /*17d0*/  ISETP.GE.AND P4, PT, R20, RZ, PT ;  /* 0x000000ff1400720c */ /* 0x000fc40003f86270 */
[----:B------:R-:W-:Y:S02]  /*17e0*/  IADD3 R10, PT, PT, R12, R11, R10 ;  /* 0x0000000b0c0a7210 */ /* 0x000fe40007ffe00a */
[----:B------:R-:W-:Y:S02]  /*17f0*/  SEL R11, RZ, 0x7fff8, P5 ;  /* 0x0007fff8ff0b7807 */ /* 0x000fe40002800000 */
[----:B------:R-:W-:Y:S01]  /*1800*/  LOP3.LUT R18, R18, 0x3, RZ, 0xc0, !PT ;  /* 0x0000000312127812 */ /* 0x000fe200078ec0ff */
[----:B------:R-:W-:Y:S01]  /*1810*/  @!P2 IMAD.MOV R4, RZ, RZ, -R4 ;  /* 0x000000ffff04a224 */ /* 0x000fe200078e0a04 */
[----:B------:R-:W-:Y:S02]  /*1820*/  ISETP.GE.AND P2, PT, R19, RZ, PT ;  /* 0x000000ff1300720c */ /* 0x000fe40003f46270 */
[----:B------:R-:W-:Y:S01]  /*1830*/  IADD3 R8, PT, PT, R18, R11, R8 ;  /* 0x0000000b12087210 */ /* 0x000fe20007ffe008 */
[----:B------:R-:W-:Y:S01]  /*1840*/  IMAD.SHL.U32 R11, R10, 0x100, RZ ;  /* 0x000001000a0b7824 */ /* 0x000fe200078e00ff */
[----:B------:R-:W-:Y:S01]  /*1850*/  LOP3.LUT R15, R15, 0x3, RZ, 0xc0, !PT ;  /* 0x000000030f0f7812 */ /* 0x000fe200078ec0ff */
[----:B------:R-:W-:Y:S01]  /*1860*/  @!P4 IMAD.MOV R5, RZ, RZ, -R5 ;  /* 0x000000ffff05c224 */ /* 0x000fe200078e0a05 */
[----:B------:R-:W-:-:S02]  /*1870*/  LOP3.LUT R10, R8, 0xf, RZ, 0xc0, !PT ;  /* 0x0000000f080a7812 */ /* 0x000fc400078ec0ff */
[----:B------:R-:W-:Y:S02]  /*1880*/  IADD3 R9, PT, PT, R15, R9, R14 ;  /* 0x000000090f097210 */ /* 0x000fe40007ffe00e */
[----:B------:R-:W-:Y:S02]  /*1890*/  ISETP.NE.AND P5, PT, R98, RZ, PT ;  /* 0x000000ff6200720c */ /* 0x000fe40003fa5270 */
[----:B------:R-:W-:Y:S01]  /*18a0*/  LOP3.LUT R3, RZ, R98, RZ, 0x33, !PT ;  /* 0x00000062ff037212 */ /* 0x000fe200078e33ff */
[----:B------:R-:W-:Y:S01]  /*18b0*/  @!P2 IMAD.MOV R6, RZ, RZ, -R6 ;  /* 0x000000ffff06a224 */ /* 0x000fe200078e0a06 */
[----:B------:R-:W-:Y:S01]  /*18c0*/  LOP3.LUT R8, R11, 0xf00, RZ, 0xe2, !PT ;  /* 0x00000f000b087812 */ /* 0x000fe200078ee2ff */
[----:B------:R-:W-:Y:S01]  /*18d0*/  IMAD R9, R9, 0x10, R10 ;  /* 0x0000001009097824 */ /* 0x000fe200078e020a */
[C---:B------:R-:W-:Y:S02]  /*18e0*/  SEL R11, R3.reuse, R2, !P5 ;  /* 0x00000002030b7207 */ /* 0x040fe40006800000 */
[----:B------:R-:W-:Y:S01]  /*18f0*/  SEL R4, R3, R4, !P5 ;  /* 0x0000000403047207 */ /* 0x000fe20006800000 */
[----:B------:R-:W-:Y:S01]  /*1900*/  IMAD R7, R7, 0x1000, R8 ;  /* 0x0000100007077824 */ /* 0x000fe200078e0208 */
[----:B------:R-:W-:-:S02]  /*1910*/  SEL R12, R3, R5, !P5 ;  /* 0x00000005030c7207 */ /* 0x000fc40006800000 */
[----:B------:R-:W-:Y:S01]  /*1920*/  SEL R13, R3, R6, !P5 ;  /* 0x00000006030d7207 */ /* 0x000fe20006800000 */
[----:B------:R-:W-:Y:S01]  /*1930*/  VIADD R3, R237, 0xfffffff6 ;  /* 0xfffffff6ed037836 */ /* 0x000fe20000000000 */
[----:B------:R-:W-:Y:S02]  /*1940*/  ISETP.GE.U32.AND P1, PT, R17, 0x7fffffdf, PT ;  /* 0x7fffffdf1100780c */ /* 0x000fe40003f26070 */
[----:B------:R-:W-:Y:S02]  /*1950*/  ISETP.NE.U32.AND P4, PT, R240, RZ, PT ;  /* 0x000000fff000720c */ /* 0x000fe40003f85070 */
[----:B------:R-:W-:Y:S01]  /*1960*/  ISETP.GT.U32.AND P2, PT, R95, R118, PT ;  /* 0x000000765f00720c */ /* 0x000fe20003f44070 */
[----:B-1--4-:R-:W-:-:S12]  /*1970*/  BRA.U UP0, `(.L_x_5) ;  /* 0x0000000100187547 */ /* 0x012fd8000b800000 */
[----:B------:R-:W-:Y:S01]  /*1980*/  ELECT P5, URZ, PT ;  /* 0x0000000000ff782f */ /* 0x000fe200038a0000 */
[----:B------:R-:W-:Y:S01]  /*1990*/  IMAD.MOV.U32 R2, RZ, RZ, 0x1 ;  /* 0x00000001ff027424 */ /* 0x000fe200078e00ff */
[----:B------:R-:W-:Y:S01]  /*19a0*/  UMOV UR4, 0x40 ;  /* 0x0000004000047882 */ /* 0x000fe20000000000 */
[----:B------:R-:W-:Y:S01]  /*19b0*/  UVIRTCOUNT.DEALLOC.SMPOOL 0x80 ;  /* 0x000000800000784c */ /* 0x000fe20000000000 */
[----:B------:R-:W-:-:S09]  /*19c0*/  ULEA UR4, UR5, UR4, 0x18 ;  /* 0x0000000405047291 */ /* 0x000fd2000f8ec0ff */
[----:B------:R0:W-:Y:S03]  /*19d0*/  @P5 STS.U8 [UR4], R2 ;  /* 0x00000002ff005988 */ /* 0x0001e60008000004 */
.L_x_5:
[----:B------:R-:W-:Y:S01]  /*19e0*/  STTM.x64 tmem[UR10], RZ ;  /* 0x000000ff000079ed */ /* 0x000fe2000834000a */
[----:B------:R-:W-:Y:S01]  /*19f0*/  STTM.x64 tmem[UR10+0x40], RZ ;  /* 0x000040ff000079ed */ /* 0x000fe2000834000a */
[----:B------:R-:W-:Y:S01]  /*1a00*/  STTM.x64 tmem[UR10+0x80], RZ ;  /* 0x000080ff000079ed */ /* 0x000fe2000834000a */
[----:B------:R-:W-:Y:S01]  /*1a10*/  STTM.x64 tmem[UR10+0xc0], RZ ;  /* 0x0000c0ff000079ed */ /* 0x000fe2000834000a */
[----:B------:R-:W1:Y:S02]  /*1a20*/  FENCE.VIEW.ASYNC.T ;  /* 0x00000000000073c6 */ /* 0x000e640000000200 */
[----:B-1----:R-:W-:Y:S01]  /*1a30*/  VOTEU.ALL UP1, P4 ;  /* 0x0000000000ff7886 */ /* 0x002fe20002020000 */
[----:B------:R-:W-:Y:S01]  /*1a40*/  @!P2 IMAD.IADD R118, R118, 0x1, -R95 ;  /* 0x000000017676a824 */ /* 0x000fe200078e0a5f */
[----:B0-----:R-:W-:Y:S01]  /*1a50*/  LOP3.LUT R2, R9, 0xff, RZ, 0xc0, !PT ;  /* 0x000000ff09027812 */ /* 0x001fe200078ec0ff */
[----:B------:R-:W-:Y:S01]  /*1a60*/  VOTEU.ALL UP2, P4 ;  /* 0x0000000000ff7886 */ /* 0x000fe20002040000 */
[----:B------:R-:W-:Y:S01]  /*1a70*/  ISETP.GE.U32.AND P2, PT, R3, 0x7fffffd7, PT ;  /* 0x7fffffd70300780c */ /* 0x000fe20003f46070 */
[----:B------:R-:W-:Y:S01]  /*1a80*/  IMAD R3, R11, UR14, RZ ;  /* 0x0000000e0b037c24 */ /* 0x000fe2000f8e02ff */
[----:B------:R-:W-:-:S04]  /*1a90*/  @!UP1 UIADD3 UR4, UPT, UPT, -UR12, 0x100000, URZ ;  /* 0x001000000c049890 */ /* 0x000fc8000fffe1ff */
[----:B------:R-:W-:Y:S02]  /*1aa0*/  @!UP1 USHF.L.U32 UR5, UR4, 0xb, URZ ;  /* 0x0000000b04059899 */ /* 0x000fe400080006ff */
[----:B------:R-:W-:Y:S01]  /*1ab0*/  @!UP1 USHF.L.U32 UR4, UR4, 0x1, URZ ;  /* 0x0000000104049899 */ /* 0x000fe200080006ff */
[----:B------:R-:W-:Y:S01]  /*1ac0*/  BAR.SYNC.DEFER_BLOCKING 0x0 ;  /* 0x0000000000007b1d */ /* 0x000fe20000010000 */
[----:B------:R-:W-:Y:S01]  /*1ad0*/  IMAD.IADD R114, R7, 0x1, R2 ;  /* 0x0000000107727824 */ /* 0x000fe200078e0202 */
[----:B------:R-:W-:Y:S01]  /*1ae0*/  PRMT R133, RZ, 0x7610, R133 ;  /* 0x00007610ff857816 */ /* 0x000fe20000000085 */
[----:B------:R-:W-:Y:S01]  /*1af0*/  IMAD R5, R4, UR14, RZ ;  /* 0x0000000e04057c24 */ /* 0x000fe2000f8e02ff */
[C---:B------:R-:W-:Y:S01]  /*1b00*/  IADD3 R2, P5, PT, R3.reuse, UR16, RZ ;  /* 0x0000001003027c10 */ /* 0x040fe2000ffbe0ff */
[----:B------:R-:W-:Y:S01]  /*1b10*/  IMAD R7, R12, UR14, RZ ;  /* 0x0000000e0c077c24 */ /* 0x000fe2000f8e02ff */
[----:B------:R-:W0:Y:S02]  /*1b20*/  LDCU.64 UR6, c[0x0][0x3a8] ;  /* 0x00007500ff0677ac */ /* 0x000e240008000a00 */
[----:B------:R-:W-:-:S02]  /*1b30*/  LEA.HI.X.SX32 R3, R3, UR17, 0x1, P5 ;  /* 0x0000001103037c11 */ /* 0x000fc4000a8f0eff */
[----:B------:R-:W-:Y:S01]  /*1b40*/  IADD3 R4, P5, PT, R5, UR16, RZ ;  /* 0x0000001005047c10 */ /* 0x000fe2000ffbe0ff */
[----:B------:R-:W-:-:S03]  /*1b50*/  IMAD R9, R13, UR14, RZ ;  /* 0x0000000e0d097c24 */ /* 0x000fc6000f8e02ff */
[----:B------:R-:W-:Y:S01]  /*1b60*/  LEA.HI.X.SX32 R5, R5, UR17, 0x1, P5 ;  /* 0x0000001105057c11 */ /* 0x000fe2000a8f0eff */
[----:B------:R-:W1:Y:S02]  /*1b70*/  FENCE.VIEW.ASYNC.S ;  /* 0x00000000000073c6 */ /* 0x000e640000000000 */
[----:B-1----:R0:W1:Y:S02]  /*1b80*/  @!UP2 SYNCS.EXCH.64 URZ, [UR11], UR4 ;  /* 0x000000040bffa5b2 */ /* 0x0020640008000100 */
[----:B-1----:R-:W-:Y:S01]  /*1b90*/  BAR.SYNC.DEFER_BLOCKING 0x0 ;  /* 0x0000000000007b1d */ /* 0x002fe20000010000 */
[----:B------:R-:W-:-:S04]  /*1ba0*/  IADD3 R6, P5, PT, R7, UR16, RZ ;  /* 0x0000001007067c10 */ /* 0x000fc8000ffbe0ff */
[----:B------:R-:W-:Y:S02]  /*1bb0*/  LEA.HI.X.SX32 R7, R7, UR17, 0x1, P5 ;  /* 0x0000001107077c11 */ /* 0x000fe4000a8f0eff */
[C---:B------:R-:W-:Y:S02]  /*1bc0*/  IADD3 R8, P5, PT, R9.reuse, UR16, RZ ;  /* 0x0000001009087c10 */ /* 0x040fe4000ffbe0ff */
[----:B------:R-:W-:Y:S01]  /*1bd0*/  PRMT R131, RZ, 0x7610, R131 ;  /* 0x00007610ff837816 */ /* 0x000fe20000000083 */
[----:B0-----:R-:W-:Y:S01]  /*1be0*/  USHF.L.U32 UR4, UR6, 0x3, URZ ;  /* 0x0000000306047899 */ /* 0x001fe200080006ff */
[----:B------:R-:W-:Y:S02]  /*1bf0*/  PRMT R130, RZ, 0x7610, R130 ;  /* 0x00007610ff827816 */ /* 0x000fe40000000082 */
[----:B------:R-:W-:Y:S02]  /*1c00*/  PRMT R136, RZ, 0x7610, R136 ;  /* 0x00007610ff887816 */ /* 0x000fe40000000088 */
[----:B------:R-:W-:Y:S01]  /*1c10*/  LEA.HI.X.SX32 R9, R9, UR17, 0x1, P5 ;  /* 0x0000001109097c11 */ /* 0x000fe2000a8f0eff */
[----:B------:R-:W-:Y:S01]  /*1c20*/  USHF.R.S32.HI UR14, URZ, 0x1f, UR4 ;  /* 0x0000001fff0e7899 */ /* 0x000fe20008011404 */
[----:B------:R-:W-:-:S02]  /*1c30*/  LOP3.LUT R114, R114, 0xffff, RZ, 0xc0, !PT ;  /* 0x0000ffff72727812 */ /* 0x000fc400078ec0ff */
[----:B------:R-:W-:Y:S02]  /*1c40*/  IADD3 R10, P5, PT, R2, UR4, RZ ;  /* 0x00000004020a7c10 */ /* 0x000fe4000ffbe0ff */
[----:B------:R-:W-:Y:S01]  /*1c50*/  SHF.R.U32.HI R13, RZ, 0xf, R114 ;  /* 0x0000000fff0d7819 */ /* 0x000fe20000011672 */
[----:B------:R-:W2:Y:S01]  /*1c60*/  @!P6 LDG.E.U8 R133, desc[UR22][R2.64] ;  /* 0x000000160285e981 */ /* 0x000ea2000c1e1100 */
[----:B------:R-:W-:-:S03]  /*1c70*/  IADD3.X R12, PT, PT, R3, UR14, RZ, P5, !PT ;  /* 0x0000000e030c7c10 */ /* 0x000fc6000affe4ff */
[----:B------:R-:W3:Y:S04]  /*1c80*/  @!P6 LDG.E.U8 R131, desc[UR22][R4.64] ;  /* 0x000000160483e981 */ /* 0x000ee8000c1e1100 */
[----:B------:R-:W4:Y:S04]  /*1c90*/  @!P6 LDG.E.U8 R130, desc[UR22][R6.64] ;  /* 0x000000160682e981 */ /* 0x000f28000c1e1100 */
[----:B------:R-:W5:Y:S01]  /*1ca0*/  @!P6 LDG.E.U8 R136, desc[UR22][R8.64] ;  /* 0x000000160888e981 */ /* 0x000f62000c1e1100 */
[----:B------:R-:W-:Y:S01]  /*1cb0*/  IADD3 R11, P6, PT, R4, UR4, RZ ;  /* 0x00000004040b7c10 */ /* 0x000fe2000ffde0ff */
[----:B------:R-:W-:Y:S01]  /*1cc0*/  USHF.L.U32 UR5, UR6, 0x4, URZ ;  /* 0x0000000406057899 */ /* 0x000fe200080006ff */
[----:B------:R-:W-:Y:S01]  /*1cd0*/  LOP3.LUT P5, RZ, R13, 0x1, RZ, 0xc0, !PT ;  /* 0x000000010dff7812 */ /* 0x000fe200078ac0ff */
[----:B------:R-:W-:Y:S01]  /*1ce0*/  @!P3 IMAD.MOV.U32 R18, RZ, RZ, R10 ;  /* 0x000000ffff12b224 */ /* 0x000fe200078e000a */
[----:B------:R-:W-:Y:S01]  /*1cf0*/  IADD3.X R13, PT, PT, R5, UR14, RZ, P6, !PT ;  /* 0x0000000e050d7c10 */ /* 0x000fe2000b7fe4ff */
[----:B------:R-:W-:Y:S01]  /*1d00*/  @!P3 IMAD.MOV.U32 R19, RZ, RZ, R12 ;  /* 0x000000ffff13b224 */ /* 0x000fe200078e000c */
[----:B------:R-:W-:-:S02]  /*1d10*/  IADD3 R14, P6, PT, R6, UR4, RZ ;  /* 0x00000004060e7c10 */ /* 0x000fc4000ffde0ff */
[----:B------:R-:W-:Y:S02]  /*1d20*/  PRMT R135, RZ, 0x7610, R135 ;  /* 0x00007610ff877816 */ /* 0x000fe40000000087 */
[----:B------:R-:W-:Y:S02]  /*1d30*/  IADD3.X R15, PT, PT, R7, UR14, RZ, P6, !PT ;  /* 0x0000000e070f7c10 */ /* 0x000fe4000b7fe4ff */
[----:B------:R-:W-:Y:S01]  /*1d40*/  IADD3 R16, P6, PT, R8, UR4, RZ ;  /* 0x0000000408107c10 */ /* 0x000fe2000ffde0ff */
[----:B------:R-:W-:Y:S01]  /*1d50*/  USHF.R.S32.HI UR15, URZ, 0x1f, UR5 ;  /* 0x0000001fff0f7899 */ /* 0x000fe20008011405 */
[----:B------:R-:W-:Y:S01]  /*1d60*/  PRMT R134, RZ, 0x7610, R134 ;  /* 0x00007610ff867816 */ /* 0x000fe20000000086 */
[----:B------:R0:W2:Y:S01]  /*1d70*/  @!P3 LDG.E.U8 R135, desc[UR22][R18.64] ;  /* 0x000000161287b981 */ /* 0x0000a2000c1e1100 */
[----:B------:R-:W-:Y:S02]  /*1d80*/  IADD3.X R17, PT, PT, R9, UR14, RZ, P6, !PT ;  /* 0x0000000e09117c10 */ /* 0x000fe4000b7fe4ff */
[----:B------:R-:W-:-:S02]  /*1d90*/  IADD3 R250, P6, PT, R2, UR5, RZ ;  /* 0x0000000502fa7c10 */ /* 0x000fc4000ffde0ff */
[----:B------:R-:W-:Y:S02]  /*1da0*/  PRMT R139, RZ, 0x7610, R139 ;  /* 0x00007610ff8b7816 */ /* 0x000fe4000000008b */
[----:B------:R-:W-:Y:S01]  /*1db0*/  IADD3.X R249, PT, PT, R3, UR15, RZ, P6, !PT ;  /* 0x0000000f03f97c10 */ /* 0x000fe2000b7fe4ff */
[----:B0-----:R-:W-:Y:S02]  /*1dc0*/  @!P3 IMAD.MOV.U32 R18, RZ, RZ, R11 ;  /* 0x000000ffff12b224 */ /* 0x001fe400078e000b */
[----:B------:R-:W-:Y:S01]  /*1dd0*/  @!P3 IMAD.MOV.U32 R19, RZ, RZ, R13 ;  /* 0x000000ffff13b224 */ /* 0x000fe200078e000d */
[----:B------:R-:W-:Y:S01]  /*1de0*/  IADD3 R252, P6, PT, R4, UR5, RZ ;  /* 0x0000000504fc7c10 */ /* 0x000fe2000ffde0ff */
[----:B------:R-:W2:Y:S01]  /*1df0*/  @!P3 LDG.E.U8 R139, desc[UR22][R14.64] ;  /* 0x000000160e8bb981 */ /* 0x000ea2000c1e1100 */
[----:B------:R-:W-:Y:S02]  /*1e00*/  PRMT R138, RZ, 0x7610, R138 ;  /* 0x00007610ff8a7816 */ /* 0x000fe4000000008a */
[----:B------:R-:W-:Y:S01]  /*1e10*/  IADD3.X R251, PT, PT, R5, UR15, RZ, P6, !PT ;  /* 0x0000000f05fb7c10 */ /* 0x000fe2000b7fe4ff */
[----:B------:R0:W2:Y:S01]  /*1e20*/  @!P3 LDG.E.U8 R134, desc[UR22][R18.64] ;  /* 0x000000161286b981 */ /* 0x0000a2000c1e1100 */
[----:B------:R-:W-:-:S02]  /*1e30*/  IADD3 R20, P6, PT, R6, UR5, RZ ;  /* 0x0000000506147c10 */ /* 0x000fc4000ffde0ff */
[----:B------:R-:W-:Y:S01]  /*1e40*/  PRMT R142, RZ, 0x7610, R142 ;  /* 0x00007610ff8e7816 */ /* 0x000fe2000000008e */
[----:B------:R-:W2:Y:S01]  /*1e50*/  @!P3 LDG.E.U8 R138, desc[UR22][R16.64] ;  /* 0x00000016108ab981 */ /* 0x000ea2000c1e1100 */
[----:B0-----:R-:W-:Y:S01]  /*1e60*/  SHF.R.U32.HI R18, RZ, 0x7, R114 ;  /* 0x00000007ff127819 */ /* 0x001fe20000011672 */
[----:B------:R-:W-:Y:S01]  /*1e70*/  @P5 IMAD.MOV.U32 R19, RZ, RZ, R251 ;  /* 0x000000ffff135224 */ /* 0x000fe200078e00fb */
[----:B------:R-:W-:Y:S02]  /*1e80*/  IADD3.X R22, PT, PT, R7, UR15, RZ, P6, !PT ;  /* 0x0000000f07167c10 */ /* 0x000fe4000b7fe4ff */
[----:B------:R-:W-:Y:S01]  /*1e90*/  LOP3.LUT P3, RZ, R18, 0x1, RZ, 0xc0, !PT ;  /* 0x0000000112ff7812 */ /* 0x000fe2000786c0ff */
[----:B------:R-:W-:Y:S01]  /*1ea0*/  @P5 IMAD.MOV.U32 R18, RZ, RZ, R252 ;  /* 0x000000ffff125224 */ /* 0x000fe200078e00fc */
[----:B------:R-:W-:Y:S01]  /*1eb0*/  IADD3 R21, P6, PT, R8, UR5, RZ ;  /* 0x0000000508157c10 */ /* 0x000fe2000ffde0ff */
[----:B------:R-:W-:Y:S01]  /*1ec0*/  STL [R1+0x4], R20 ;  /* 0x0000041401007387 */ /* 0x000fe20000100800 */
[----:B------:R-:W-:Y:S01]  /*1ed0*/  PRMT R141, RZ, 0x7610, R141 ;  /* 0x00007610ff8d7816 */ /* 0x000fe2000000008d */
[----:B------:R-:W-:-:S02]  /*1ee0*/  UIMAD UR4, UR6, 0x18, URZ ;  /* 0x00000018060478a4 */ /* 0x000fc4000f8e02ff */
[----:B------:R0:W2:Y:S04]  /*1ef0*/  @P5 LDG.E.U8 R142, desc[UR22][R18.64] ;  /* 0x00000016128e5981 */ /* 0x0000a8000c1e1100 */
[----:B------:R1:W-:Y:S01]  /*1f00*/  STL [R1], R22 ;  /* 0x0000001601007387 */ /* 0x0003e20000100800 */
[----:B------:R-:W-:Y:S01]  /*1f10*/  USHF.R.S32.HI UR14, URZ, 0x1f, UR4 ;  /* 0x0000001fff0e7899 */ /* 0x000fe20008011404 */
[----:B0-----:R-:W-:Y:S02]  /*1f20*/  @P5 IMAD.MOV.U32 R18, RZ, RZ, R20 ;  /* 0x000000ffff125224 */ /* 0x001fe400078e0014 */
[----:B------:R-:W-:Y:S01]  /*1f30*/  @P5 IMAD.MOV.U32 R19, RZ, RZ, R22 ;  /* 0x000000ffff135224 */ /* 0x000fe200078e0016 */
[----:B-1----:R-:W-:Y:S01]  /*1f40*/  IADD3.X R22, PT, PT, R9, UR15, RZ, P6, !PT ;  /* 0x0000000f09167c10 */ /* 0x002fe2000b7fe4ff */
[----:B------:R-:W-:Y:S01]  /*1f50*/  @P5 IMAD.MOV.U32 R248, RZ, RZ, R250 ;  /* 0x000000fffff85224 */ /* 0x000fe200078e00fa */
[----:B------:R-:W-:-:S02]  /*1f60*/  PRMT R137, RZ, 0x7610, R137 ;  /* 0x00007610ff897816 */ /* 0x000fc40000000089 */
[----:B------:R0:W2:Y:S01]  /*1f70*/  @P5 LDG.E.U8 R141, desc[UR22][R18.64] ;  /* 0x00000016128d5981 */ /* 0x0000a2000c1e1100 */
[----:B------:R-:W-:Y:S02]  /*1f80*/  PRMT R140, RZ, 0x7610, R140 ;  /* 0x00007610ff8c7816 */ /* 0x000fe4000000008c */
[----:B------:R-:W-:Y:S01]  /*1f90*/  IADD3 R24, P6, PT, R2, UR4, RZ ;  /* 0x0000000402187c10 */ /* 0x000fe2000ffde0ff */
[----:B------:R1:W-:Y:S01]  /*1fa0*/  STL [R1+0xc], R21 ;  /* 0x00000c1501007387 */ /* 0x0003e20000100800 */
[----:B------:R-:W-:-:S03]  /*1fb0*/  PRMT R145, RZ, 0x7610, R145 ;  /* 0x00007610ff917816 */ /* 0x000fc60000000091 */
[----:B------:R-:W2:Y:S01]  /*1fc0*/  @P5 LDG.E.U8 R137, desc[UR22][R248.64] ;  /* 0x00000016f8895981 */ /* 0x000ea2000c1e1100 */
[----:B0-----:R-:W-:Y:S02]  /*1fd0*/  @P5 IMAD.MOV.U32 R18, RZ, RZ, R21 ;  /* 0x000000ffff125224 */ /* 0x001fe400078e0015 */
[----:B------:R-:W-:Y:S01]  /*1fe0*/  @P5 IMAD.MOV.U32 R19, RZ, RZ, R22 ;  /* 0x000000ffff135224 */ /* 0x000fe200078e0016 */
[----:B------:R-:W-:-:S04]  /*1ff0*/  IADD3.X R25, PT, PT, R3, UR14, RZ, P6, !PT ;  /* 0x0000000e03197c10 */ /* 0x000fc8000b7fe4ff */
[----:B------:R0:W2:Y:S01]  /*2000*/  @P5 LDG.E.U8 R140, desc[UR22][R18.64] ;  /* 0x00000016128c5981 */ /* 0x0000a2000c1e1100 */
[----:B-1----:R-:W-:-:S03]  /*2010*/  IADD3 R21, P5, PT, R4, UR4, RZ ;  /* 0x0000000404157c10 */ /* 0x002fc6000ffbe0ff */
[----:B------:R1:W-:Y:S01]  /*2020*/  STL [R1+0x8], R22 ;  /* 0x0000081601007387 */ /* 0x0003e20000100800 */
[----:B------:R-:W-:Y:S01]  /*2030*/  IADD3.X R23, PT, PT, R5, UR14, RZ, P5, !PT ;  /* 0x0000000e05177c10 */ /* 0x000fe2000affe4ff */
[----:B0-----:R-:W-:Y:S02]  /*2040*/  @P3 IMAD.MOV.U32 R18, RZ, RZ, R24 ;  /* 0x000000ffff123224 */ /* 0x001fe400078e0018 */
[----:B------:R-:W-:Y:S01]  /*2050*/  @P3 IMAD.MOV.U32 R19, RZ, RZ, R25 ;  /* 0x000000ffff133224 */ /* 0x000fe200078e0019 */
[----:B-1----:R-:W-:Y:S01]  /*2060*/  IADD3 R22, P5, PT, R6, UR4, RZ ;  /* 0x0000000406167c10 */ /* 0x002fe2000ffbe0ff */
[----:B------:R-:W-:-:S03]  /*2070*/  VIADD R20, R237, 0xfffffffd ;  /* 0xfffffffded147836 */ /* 0x000fc60000000000 */
[----:B------:R0:W2:Y:S04]  /*2080*/  @P3 LDG.E.U8 R145, desc[UR22][R18.64] ;  /* 0x0000001612913981 */ /* 0x0000a8000c1e1100 */
[----:B------:R1:W-:Y:S01]  /*2090*/  STL [R1+0xf4], R24 ;  /* 0x0000f41801007387 */ /* 0x0003e20000100800 */
[----:B------:R-:W-:Y:S02]  /*20a0*/  ISETP.GE.U32.AND P6, PT, R20, 0x7fffffde, PT ;  /* 0x7fffffde1400780c */ /* 0x000fe40003fc6070 */
[----:B0-----:R-:W-:Y:S02]  /*20b0*/  IADD3.X R18, PT, PT, R7, UR14, RZ, P5, !PT ;  /* 0x0000000e07127c10 */ /* 0x001fe4000affe4ff */
[----:B------:R-:W-:Y:S01]  /*20c0*/  IADD3 R19, P5, PT, R8, UR4, RZ ;  /* 0x0000000408137c10 */ /* 0x000fe2000ffbe0ff */
[----:B------:R0:W-:Y:S01]  /*20d0*/  STL [R1+0xfc], R21 ;  /* 0x0000fc1501007387 */ /* 0x0001e20000100800 */
[----:B------:R-:W-:Y:S01]  /*20e0*/  @P3 IMAD.MOV.U32 R20, RZ, RZ, R21 ;  /* 0x000000ffff143224 */ /* 0x000fe200078e0015 */
[----:B------:R-:W-:-:S02]  /*20f0*/  PRMT R144, RZ, 0x7610, R144 ;  /* 0x00007610ff907816 */ /* 0x000fc40000000090 */
[----:B------:R-:W-:Y:S01]  /*2100*/  STL [R1+0xf0], R25 ;  /* 0x0000f01901007387 */ /* 0x000fe20000100800 */
[----:B-1----:R-:W-:Y:S01]  /*2110*/  IADD3.X R24, PT, PT, R9, UR14, RZ, P5, !PT ;  /* 0x0000000e09187c10 */ /* 0x002fe2000affe4ff */
[----:B------:R-:W-:Y:S02]  /*2120*/  USHF.R.S32.HI UR5, URZ, 0x1f, UR6 ;  /* 0x0000001fff057899 */ /* 0x000fe40008011406 */
[----:B------:R1:W-:Y:S01]  /*2130*/  STL [R1+0xf8], R23 ;  /* 0x0000f81701007387 */ /* 0x0003e20000100800 */
[----:B0-----:R-:W-:-:S03]  /*2140*/  @P3 IMAD.MOV.U32 R21, RZ, RZ, R23 ;  /* 0x000000ffff153224 */ /* 0x001fc600078e0017 */
[----:B------:R-:W-:Y:S04]  /*2150*/  STL [R1+0x108], R22 ;  /* 0x0001081601007387 */ /* 0x000fe80000100800 */
[----:B------:R0:W-:Y:S01]  /*2160*/  STL [R1+0x104], R18 ;  /* 0x0001041201007387 */ /* 0x0001e20000100800 */
[----:B-1----:R-:W-:-:S03]  /*2170*/  @P3 IMAD.MOV.U32 R23, RZ, RZ, R18 ;  /* 0x000000ffff173224 */ /* 0x002fc600078e0012 */
[----:B------:R-:W-:Y:S01]  /*2180*/  STL [R1+0x110], R19 ;  /* 0x0001101301007387 */ /* 0x000fe20000100800 */
[----:B------:R-:W-:Y:S01]  /*2190*/  @P3 IMAD.MOV.U32 R25, RZ, RZ, R24 ;  /* 0x000000ffff193224 */ /* 0x000fe200078e0018 */
[----:B------:R-:W-:Y:S02]  /*21a0*/  PRMT R143, RZ, 0x7610, R143 ;  /* 0x00007610ff8f7816 */ /* 0x000fe4000000008f */
[----:B------:R1:W-:Y:S01]  /*21b0*/  STL [R1+0x10c], R24 ;  /* 0x00010c1801007387 */ /* 0x0003e20000100800 */
[----:B0-----:R-:W-:-:S03]  /*21c0*/  IADD3 R18, P5, PT, R2, UR6, RZ ;  /* 0x0000000602127c10 */ /* 0x001fc6000ffbe0ff */
[----:B------:R0:W2:Y:S01]  /*21d0*/  @P3 LDG.E.U8 R144, desc[UR22][R20.64] ;  /* 0x0000001614903981 */ /* 0x0000a2000c1e1100 */
[----:B------:R-:W-:-:S03]  /*21e0*/  PRMT R146, RZ, 0x7610, R146 ;  /* 0x00007610ff927816 */ /* 0x000fc60000000092 */
[----:B------:R0:W2:Y:S01]  /*21f0*/  @P3 LDG.E.U8 R143, desc[UR22][R22.64] ;  /* 0x00000016168f3981 */ /* 0x0000a2000c1e1100 */
[----:B-1----:R-:W-:Y:S01]  /*2200*/  @P3 IMAD.MOV.U32 R24, RZ, RZ, R19 ;  /* 0x000000ffff183224 */ /* 0x002fe200078e0013 */
[----:B------:R-:W-:Y:S02]  /*2210*/  IADD3.X R19, PT, PT, R3, UR5, RZ, P5, !PT ;  /* 0x0000000503137c10 */ /* 0x000fe4000affe4ff */
[----:B0-----:R-:W-:Y:S02]  /*2220*/  IADD3 R20, P5, PT, R4, UR6, RZ ;  /* 0x0000000604147c10 */ /* 0x001fe4000ffbe0ff */
[----:B------:R0:W2:Y:S02]  /*2230*/  @P3 LDG.E.U8 R146, desc[UR22][R24.64] ;  /* 0x0000001618923981 */ /* 0x0000a4000c1e1100 */
[----:B------:R-:W-:Y:S02]  /*2240*/  IADD3.X R21, PT, PT, R5, UR5, RZ, P5, !PT ;  /* 0x0000000505157c10 */ /* 0x000fe4000affe4ff */
[----:B------:R-:W-:Y:S01]  /*2250*/  IADD3 R22, P5, PT, R6, UR6, RZ ;  /* 0x0000000606167c10 */ /* 0x000fe2000ffbe0ff */
[----:B------:R-:W-:-:S03]  /*2260*/  VIADD R26, R237, 0xfffffff5 ;  /* 0xfffffff5ed1a7836 */ /* 0x000fc60000000000 */
[----:B------:R-:W-:Y:S02]  /*2270*/  IADD3.X R23, PT, PT, R7, UR5, RZ, P5, !PT ;  /* 0x0000000507177c10 */ /* 0x000fe4000affe4ff */
[----:B0-----:R-:W-:Y:S01]  /*2280*/  IADD3 R24, P5, PT, R8, UR6, RZ ;  /* 0x0000000608187c10 */ /* 0x001fe2000ffbe0ff */
[----:B------:R-:W-:Y:S01]  /*2290*/  UIMAD UR4, UR6, 0x9, URZ ;  /* 0x00000009060478a4 */ /* 0x000fe2000f8e02ff */
[----:B------:R-:W-:Y:S02]  /*22a0*/  PRMT R153, RZ, 0x7610, R153 ;  /* 0x00007610ff997816 */ /* 0x000fe40000000099 */
[----:B------:R-:W-:Y:S02]  /*22b0*/  PRMT R148, RZ, 0x7610, R148 ;  /* 0x00007610ff947816 */ /* 0x000fe40000000094 */
[----:B------:R-:W-:Y:S02]  /*22c0*/  PRMT R147, RZ, 0x7610, R147 ;  /* 0x00007610ff937816 */ /* 0x000fe40000000093 */
[----:B------:R-:W-:Y:S01]  /*22d0*/  PRMT R167, RZ, 0x7610, R167 ;  /* 0x00007610ffa77816 */ /* 0x000fe200000000a7 */
[----:B------:R-:W2:Y:S01]  /*22e0*/  @!P1 LDG.E.U8 R153, desc[UR22][R18.64] ;  /* 0x0000001612999981 */ /* 0x000ea2000c1e1100 */
[----:B------:R-:W-:Y:S01]  /*22f0*/  IADD3.X R25, PT, PT, R9, UR5, RZ, P5, !PT ;  /* 0x0000000509197c10 */ /* 0x000fe2000affe4ff */
[----:B------:R-:W-:Y:S01]  /*2300*/  USHF.R.S32.HI UR5, URZ, 0x1f, UR4 ;  /* 0x0000001fff057899 */ /* 0x000fe20008011404 */
[----:B------:R-:W-:Y:S01]  /*2310*/  ISETP.GE.U32.AND P3, PT, R26, 0x7fffffd6, PT ;  /* 0x7fffffd61a00780c */ /* 0x000fe20003f66070 */
[----:B------:R-:W2:Y:S01]  /*2320*/  @!P1 LDG.E.U8 R148, desc[UR22][R20.64] ;  /* 0x0000001614949981 */ /* 0x000ea2000c1e1100 */
[----:B------:R-:W-:-:S02]  /*2330*/  IADD3 R26, P5, PT, R2, UR4, RZ ;  /* 0x00000004021a7c10 */ /* 0x000fc4000ffbe0ff */
[----:B------:R-:W-:Y:S01]  /*2340*/  SHF.R.U32.HI R29, RZ, 0xe, R114 ;  /* 0x0000000eff1d7819 */ /* 0x000fe20000011672 */
[----:B------:R-:W2:Y:S01]  /*2350*/  @!P1 LDG.E.U8 R147, desc[UR22][R22.64] ;  /* 0x0000001616939981 */ /* 0x000ea2000c1e1100 */
[----:B------:R-:W-:-:S03]  /*2360*/  IADD3.X R28, PT, PT, R3, UR5, RZ, P5, !PT ;  /* 0x00000005031c7c10 */ /* 0x000fc6000affe4ff */
[----:B------:R-:W2:Y:S01]  /*2370*/  @!P1 LDG.E.U8 R167, desc[UR22][R24.64] ;  /* 0x0000001618a79981 */ /* 0x000ea2000c1e1100 */
[----:B------:R-:W-:Y:S02]  /*2380*/  IADD3 R27, P1, PT, R4, UR4, RZ ;  /* 0x00000004041b7c10 */ /* 0x000fe4000ff3e0ff */
[----:B------:R-:W-:Y:S02]  /*2390*/  LOP3.LUT P5, RZ, R29, 0x1, RZ, 0xc0, !PT ;  /* 0x000000011dff7812 */ /* 0x000fe400078ac0ff */
[----:B------:R-:W-:Y:S02]  /*23a0*/  IADD3.X R29, PT, PT, R5, UR5, RZ, P1, !PT ;  /* 0x00000005051d7c10 */ /* 0x000fe40008ffe4ff */
[----:B------:R-:W-:Y:S01]  /*23b0*/  IADD3 R30, P1, PT, R6, UR4, RZ ;  /* 0x00000004061e7c10 */ /* 0x000fe2000ff3e0ff */
[----:B------:R-:W-:Y:S01]  /*23c0*/  @!P2 IMAD.MOV.U32 R34, RZ, RZ, R26 ;  /* 0x000000ffff22a224 */ /* 0x000fe200078e001a */
[----:B------:R-:W-:Y:S01]  /*23d0*/  PRMT R155, RZ, 0x7610, R155 ;  /* 0x00007610ff9b7816 */ /* 0x000fe2000000009b */
[----:B------:R-:W-:Y:S01]  /*23e0*/  @!P2 IMAD.MOV.U32 R35, RZ, RZ, R28 ;  /* 0x000000ffff23a224 */ /* 0x000fe200078e001c */
[----:B------:R-:W-:-:S02]  /*23f0*/  IADD3.X R31, PT, PT, R7, UR5, RZ, P1, !PT ;  /* 0x00000005071f7c10 */ /* 0x000fc40008ffe4ff */
[----:B------:R-:W-:Y:S01]  /*2400*/  IADD3 R32, P1, PT, R8, UR4, RZ ;  /* 0x0000000408207c10 */ /* 0x000fe2000ff3e0ff */
[----:B------:R-:W-:Y:S01]  /*2410*/  UIMAD UR4, UR6, 0x11, URZ ;  /* 0x00000011060478a4 */ /* 0x000fe2000f8e02ff */
[----:B------:R-:W-:Y:S01]  /*2420*/  PRMT R154, RZ, 0x7610, R154 ;  /* 0x00007610ff9a7816 */ /* 0x000fe2000000009a */
[----:B------:R0:W2:Y:S01]  /*2430*/  @!P2 LDG.E.U8 R155, desc[UR22][R34.64] ;  /* 0x00000016229ba981 */ /* 0x0000a2000c1e1100 */
[----:B------:R-:W-:Y:S01]  /*2440*/  PRMT R179, RZ, 0x7610, R179 ;  /* 0x00007610ffb37816 */ /* 0x000fe200000000b3 */
[----:B------:R-:W-:Y:S01]  /*2450*/  USHF.R.S32.HI UR14, URZ, 0x1f, UR4 ;  /* 0x0000001fff0e7899 */ /* 0x000fe20008011404 */
[----:B------:R-:W-:Y:S02]  /*2460*/  PRMT R178, RZ, 0x7610, R178 ;  /* 0x00007610ffb27816 */ /* 0x000fe400000000b2 */
[----:B------:R-:W-:Y:S02]  /*2470*/  IADD3.X R33, PT, PT, R9, UR5, RZ, P1, !PT ;  /* 0x0000000509217c10 */ /* 0x000fe40008ffe4ff */
[----:B------:R-:W-:Y:S01]  /*2480*/  IADD3 R36, P1, PT, R2, UR4, RZ ;  /* 0x0000000402247c10 */ /* 0x000fe2000ff3e0ff */
[----:B------:R-:W2:Y:S01]  /*2490*/  @!P2 LDG.E.U8 R179, desc[UR22][R30.64] ;  /* 0x000000161eb3a981 */ /* 0x000ea2000c1e1100 */
[----:B0-----:R-:W-:-:S02]  /*24a0*/  @!P2 IMAD.MOV.U32 R34, RZ, RZ, R27 ;  /* 0x000000ffff22a224 */ /* 0x001fc400078e001b */
[----:B------:R-:W-:Y:S01]  /*24b0*/  @!P2 IMAD.MOV.U32 R35, RZ, RZ, R29 ;  /* 0x000000ffff23a224 */ /* 0x000fe200078e001d */
[----:B------:R-:W-:Y:S01]  /*24c0*/  IADD3.X R39, PT, PT, R3, UR14, RZ, P1, !PT ;  /* 0x0000000e03277c10 */ /* 0x000fe20008ffe4ff */
[----:B------:R-:W2:Y:S04]  /*24d0*/  @!P2 LDG.E.U8 R178, desc[UR22][R32.64] ;  /* 0x0000001620b2a981 */ /* 0x000ea8000c1e1100 */
[----:B------:R0:W2:Y:S01]  /*24e0*/  @!P2 LDG.E.U8 R154, desc[UR22][R34.64] ;  /* 0x00000016229aa981 */ /* 0x0000a2000c1e1100 */
[----:B------:R-:W-:Y:S02]  /*24f0*/  IADD3 R37, P2, PT, R4, UR4, RZ ;  /* 0x0000000404257c10 */ /* 0x000fe4000ff5e0ff */
[----:B------:R-:W-:Y:S02]  /*2500*/  PRMT R177, RZ, 0x7610, R177 ;  /* 0x00007610ffb17816 */ /* 0x000fe400000000b1 */
[----:B0-----:R-:W-:Y:S01]  /*2510*/  SHF.R.U32.HI R34, RZ, 0x6, R114 ;  /* 0x00000006ff227819 */ /* 0x001fe20000011672 */
[----:B------:R-:W-:Y:S01]  /*2520*/  @P5 IMAD.MOV.U32 R35, RZ, RZ, R39 ;  /* 0x000000ffff235224 */ /* 0x000fe200078e0027 */
[----:B------:R-:W-:-:S02]  /*2530*/  IADD3.X R38, PT, PT, R5, UR14, RZ, P2, !PT ;  /* 0x0000000e05267c10 */ /* 0x000fc400097fe4ff */
[----:B------:R-:W-:Y:S01]  /*2540*/  LOP3.LUT P1, RZ, R34, 0x1, RZ, 0xc0, !PT ;  /* 0x0000000122ff7812 */ /* 0x000fe2000782c0ff */
[----:B------:R-:W-:Y:S01]  /*2550*/  @P5 IMAD.MOV.U32 R34, RZ, RZ, R36 ;  /* 0x000000ffff225224 */ /* 0x000fe200078e0024 */
[----:B------:R0:W-:Y:S01]  /*2560*/  STL [R1+0x14], R36 ;  /* 0x0000142401007387 */ /* 0x0001e20000100800 */
[----:B------:R-:W-:-:S03]  /*2570*/  PRMT R217, RZ, 0x7610, R217 ;  /* 0x00007610ffd97816 */ /* 0x000fc600000000d9 */
[----:B------:R-:W-:Y:S04]  /*2580*/  STL [R1+0x1c], R37 ;  /* 0x00001c2501007387 */ /* 0x000fe80000100800 */
[----:B------:R-:W-:Y:S01]  /*2590*/  STL [R1+0x10], R39 ;  /* 0x0000102701007387 */ /* 0x000fe20000100800 */
[----:B0-----:R-:W-:-:S03]  /*25a0*/  IADD3 R36, P2, PT, R6, UR4, RZ ;  /* 0x0000000406247c10 */ /* 0x001fc6000ff5e0ff */
[----:B------:R0:W2:Y:S04]  /*25b0*/  @P5 LDG.E.U8 R177, desc[UR22][R34.64] ;  /* 0x0000001622b15981 */ /* 0x0000a8000c1e1100 */
[----:B------:R1:W-:Y:S01]  /*25c0*/  STL [R1+0x18], R38 ;  /* 0x0000182601007387 */ /* 0x0003e20000100800 */
[----:B------:R-:W-:Y:S01]  /*25d0*/  PRMT R216, RZ, 0x7610, R216 ;  /* 0x00007610ffd87816 */ /* 0x000fe200000000d8 */
[----:B0-----:R-:W-:Y:S02]  /*25e0*/  @P5 IMAD.MOV.U32 R34, RZ, RZ, R37 ;  /* 0x000000ffff225224 */ /* 0x001fe400078e0025 */
[----:B------:R-:W-:Y:S01]  /*25f0*/  @P5 IMAD.MOV.U32 R35, RZ, RZ, R38 ;  /* 0x000000ffff235224 */ /* 0x000fe200078e0026 */
[----:B-1----:R-:W-:Y:S02]  /*2600*/  IADD3.X R38, PT, PT, R7, UR14, RZ, P2, !PT ;  /* 0x0000000e07267c10 */ /* 0x002fe400097fe4ff */
[----:B------:R-:W-:-:S02]  /*2610*/  IADD3 R37, P2, PT, R8, UR4, RZ ;  /* 0x0000000408257c10 */ /* 0x000fc4000ff5e0ff */
[----:B------:R0:W2:Y:S01]  /*2620*/  @P5 LDG.E.U8 R217, desc[UR22][R34.64] ;  /* 0x0000001622d95981 */ /* 0x0000a2000c1e1100 */
[----:B------:R-:W-:Y:S01]  /*2630*/  UIMAD UR5, UR6, 0x19, URZ ;  /* 0x00000019060578a4 */ /* 0x000fe2000f8e02ff */
[----:B------:R-:W-:Y:S02]  /*2640*/  IADD3.X R39, PT, PT, R9, UR14, RZ, P2, !PT ;  /* 0x0000000e09277c10 */ /* 0x000fe400097fe4ff */
[----:B------:R-:W-:Y:S01]  /*2650*/  STL [R1+0x24], R36 ;  /* 0x0000242401007387 */ /* 0x000fe20000100800 */
[----:B------:R-:W-:Y:S01]  /*2660*/  USHF.R.S32.HI UR15, URZ, 0x1f, UR5 ;  /* 0x0000001fff0f7899 */ /* 0x000fe20008011405 */
[----:B0-----:R-:W-:Y:S02]  /*2670*/  @P5 IMAD.MOV.U32 R34, RZ, RZ, R36 ;  /* 0x000000ffff225224 */ /* 0x001fe400078e0024 */
[----:B------:R-:W-:Y:S01]  /*2680*/  @P5 IMAD.MOV.U32 R35, RZ, RZ, R38 ;  /* 0x000000ffff235224 */ /* 0x000fe200078e0026 */
[----:B------:R-:W-:Y:S01]  /*2690*/  PRMT R209, RZ, 0x7610, R209 ;  /* 0x00007610ffd17816 */ /* 0x000fe200000000d1 */
[----:B------:R0:W-:Y:S04]  /*26a0*/  STL [R1+0x20], R38 ;  /* 0x0000202601007387 */ /* 0x0001e80000100800 */
[----:B------:R1:W2:Y:S01]  /*26b0*/  @P5 LDG.E.U8 R216, desc[UR22][R34.64] ;  /* 0x0000001622d85981 */ /* 0x0002a2000c1e1100 */
[----:B0-----:R-:W-:Y:S01]  /*26c0*/  IADD3 R38, P2, PT, R2, UR5, RZ ;  /* 0x0000000502267c10 */ /* 0x001fe2000ff5e0ff */
[----:B-1----:R-:W-:-:S02]  /*26d0*/  @P5 IMAD.MOV.U32 R34, RZ, RZ, R37 ;  /* 0x000000ffff225224 */ /* 0x002fc400078e0025 */
[----:B------:R-:W-:Y:S01]  /*26e0*/  @P5 IMAD.MOV.U32 R35, RZ, RZ, R39 ;  /* 0x000000ffff235224 */ /* 0x000fe200078e0027 */
[----:B------:R-:W-:Y:S01]  /*26f0*/  STL [R1+0x2c], R37 ;  /* 0x00002c2501007387 */ /* 0x000fe20000100800 */
[----:B------:R-:W-:-:S03]  /*2700*/  IADD3.X R41, PT, PT, R3, UR15, RZ, P2, !PT ;  /* 0x0000000f03297c10 */ /* 0x000fc600097fe4ff */
[----:B------:R0:W-:Y:S01]  /*2710*/  STL [R1+0x28], R39 ;  /* 0x0000282701007387 */ /* 0x0001e20000100800 */
[----:B------:R-:W-:-:S03]  /*2720*/  PRMT R220, RZ, 0x7610, R220 ;  /* 0x00007610ffdc7816 */ /* 0x000fc600000000dc */
[----:B------:R1:W2:Y:S01]  /*2730*/  @P5 LDG.E.U8 R209, desc[UR22][R34.64] ;  /* 0x0000001622d15981 */ /* 0x0002a2000c1e1100 */
[----:B0-----:R-:W-:Y:S01]  /*2740*/  IADD3 R39, P5, PT, R4, UR5, RZ ;  /* 0x0000000504277c10 */ /* 0x001fe2000ffbe0ff */
[----:B-1----:R-:W-:-:S03]  /*2750*/  @P1 IMAD.MOV.U32 R34, RZ, RZ, R38 ;  /* 0x000000ffff221224 */ /* 0x002fc600078e0026 */
[----:B------:R-:W-:Y:S01]  /*2760*/  IADD3.X R40, PT, PT, R5, UR15, RZ, P5, !PT ;  /* 0x0000000f05287c10 */ /* 0x000fe2000affe4ff */
[----:B------:R-:W-:Y:S01]  /*2770*/  @P1 IMAD.MOV.U32 R35, RZ, RZ, R41 ;  /* 0x000000ffff231224 */ /* 0x000fe200078e0029 */
[----:B------:R-:W-:Y:S01]  /*2780*/  IADD3 R37, P5, PT, R6, UR5, RZ ;  /* 0x0000000506257c10 */ /* 0x000fe2000ffbe0ff */
[----:B------:R-:W-:Y:S01]  /*2790*/  VIADD R36, R237, 0xfffffffc ;  /* 0xfffffffced247836 */ /* 0x000fe20000000000 */
[----:B------:R-:W-:Y:S01]  /*27a0*/  PRMT R219, RZ, 0x7610, R219 ;  /* 0x00007610ffdb7816 */ /* 0x000fe200000000db */
[----:B------:R0:W-:Y:S04]  /*27b0*/  STL [R1+0x118], R38 ;  /* 0x0001182601007387 */ /* 0x0001e80000100800 */
[----:B------:R1:W2:Y:S01]  /*27c0*/  @P1 LDG.E.U8 R220, desc[UR22][R34.64] ;  /* 0x0000001622dc1981 */ /* 0x0002a2000c1e1100 */
[----:B------:R-:W-:-:S02]  /*27d0*/  ISETP.GE.U32.AND P2, PT, R36, 0x7fffffdd, PT ;  /* 0x7fffffdd2400780c */ /* 0x000fc40003f46070 */
[----:B0-----:R-:W-:Y:S01]  /*27e0*/  IADD3.X R38, PT, PT, R7, UR15, RZ, P5, !PT ;  /* 0x0000000f07267c10 */ /* 0x001fe2000affe4ff */
[----:B-1----:R-:W-:Y:S02]  /*27f0*/  @P1 IMAD.MOV.U32 R34, RZ, RZ, R39 ;  /* 0x000000ffff221224 */ /* 0x002fe400078e0027 */
[----:B------:R-:W-:Y:S01]  /*2800*/  @P1 IMAD.MOV.U32 R35, RZ, RZ, R40 ;  /* 0x000000ffff231224 */ /* 0x000fe200078e0028 */
[----:B------:R-:W-:Y:S01]  /*2810*/  PRMT R211, RZ, 0x7610, R211 ;  /* 0x00007610ffd37816 */ /* 0x000fe200000000d3 */
[----:B------:R-:W-:Y:S01]  /*2820*/  STL [R1+0x114], R41 ;  /* 0x0001142901007387 */ /* 0x000fe20000100800 */
[----:B------:R-:W-:Y:S01]  /*2830*/  IADD3 R36, P5, PT, R8, UR5, RZ ;  /* 0x0000000508247c10 */ /* 0x000fe2000ffbe0ff */
[----:B------:R-:W-:Y:S02]  /*2840*/  USHF.L.U32 UR4, UR6, 0x1, URZ ;  /* 0x0000000106047899 */ /* 0x000fe400080006ff */
[----:B------:R0:W2:Y:S01]  /*2850*/  @P1 LDG.E.U8 R219, desc[UR22][R34.64] ;  /* 0x0000001622db1981 */ /* 0x0000a2000c1e1100 */
[----:B------:R-:W-:-:S03]  /*2860*/  PRMT R215, RZ, 0x7610, R215 ;  /* 0x00007610ffd77816 */ /* 0x000fc600000000d7 */
[----:B------:R-:W-:Y:S01]  /*2870*/  STL [R1+0x120], R39 ;  /* 0x0001202701007387 */ /* 0x000fe20000100800 */
[----:B------:R-:W-:-:S03]  /*2880*/  USHF.R.S32.HI UR5, URZ, 0x1f, UR4 ;  /* 0x0000001fff057899 */ /* 0x000fc60008011404 */
[----:B------:R-:W-:Y:S01]  /*2890*/  STL [R1+0x11c], R40 ;  /* 0x00011c2801007387 */ /* 0x000fe20000100800 */
[----:B0-----:R-:W-:Y:S02]  /*28a0*/  @P1 IMAD.MOV.U32 R34, RZ, RZ, R37 ;  /* 0x000000ffff221224 */ /* 0x001fe400078e0025 */
[----:B------:R-:W-:Y:S01]  /*28b0*/  @P1 IMAD.MOV.U32 R35, RZ, RZ, R38 ;  /* 0x000000ffff231224 */ /* 0x000fe200078e0026 */
[----:B------:R0:W-:Y:S04]  /*28c0*/  STL [R1+0x128], R37 ;  /* 0x0001282501007387 */ /* 0x0001e80000100800 */
[----:B------:R1:W2:Y:S01]  /*28d0*/  @P1 LDG.E.U8 R211, desc[UR22][R34.64] ;  /* 0x0000001622d31981 */ /* 0x0002a2000c1e1100 */
[----:B0-----:R-:W-:-:S03]  /*28e0*/  IADD3.X R37, PT, PT, R9, UR15, RZ, P5, !PT ;  /* 0x0000000f09257c10 */ /* 0x001fc6000affe4ff */
[----:B------:R-:W-:Y:S01]  /*28f0*/  STL [R1+0x124], R38 ;  /* 0x0001242601007387 */ /* 0x000fe20000100800 */
[----:B-1----:R-:W-:-:S03]  /*2900*/  IADD3 R34, P5, PT, R2, UR4, RZ ;  /* 0x0000000402227c10 */ /* 0x002fc6000ffbe0ff */
[----:B------:R0:W-:Y:S04]  /*2910*/  STL [R1+0x130], R36 ;  /* 0x0001302401007387 */ /* 0x0001e80000100800 */
[----:B------:R0:W2:Y:S01]  /*2920*/  @P1 LDG.E.U8 R215, desc[UR22][R36.64] ;  /* 0x0000001624d71981 */ /* 0x0000a2000c1e1100 */
[----:B------:R-:W-:Y:S01]  /*2930*/  IADD3 R35, P1, PT, R4, UR4, RZ ;  /* 0x0000000404237c10 */ /* 0x000fe2000ff3e0ff */
[----:B------:R-:W-:Y:S01]  /*2940*/  @!P6 IMAD.MOV.U32 R40, RZ, RZ, R34 ;  /* 0x000000ffff28e224 */ /* 0x000fe200078e0022 */
[----:B------:R-:W-:Y:S01]  /*2950*/  PRMT R214, RZ, 0x7610, R214 ;  /* 0x00007610ffd67816 */ /* 0x000fe200000000d6 */
[----:B------:R1:W-:Y:S01]  /*2960*/  STL [R1+0x12c], R37 ;  /* 0x00012c2501007387 */ /* 0x0003e20000100800 */
[----:B0-----:R-:W-:Y:S01]  /*2970*/  IADD3.X R36, PT, PT, R3, UR5, RZ, P5, !PT ;  /* 0x0000000503247c10 */ /* 0x001fe2000affe4ff */
[----:B------:R-:W-:Y:S01]  /*2980*/  VIADD R38, R237, 0xfffffff4 ;  /* 0xfffffff4ed267836 */ /* 0x000fe20000000000 */
[----:B-1----:R-:W-:-:S03]  /*2990*/  IADD3.X R37, PT, PT, R5, UR5, RZ, P1, !PT ;  /* 0x0000000505257c10 */ /* 0x002fc60008ffe4ff */
[----:B------:R-:W-:Y:S01]  /*29a0*/  @!P6 IMAD.MOV.U32 R41, RZ, RZ, R36 ;  /* 0x000000ffff29e224 */ /* 0x000fe200078e0024 */
[----:B------:R-:W-:Y:S02]  /*29b0*/  PRMT R213, RZ, 0x7610, R213 ;  /* 0x00007610ffd57816 */ /* 0x000fe400000000d5 */
[----:B------:R-:W-:Y:S02]  /*29c0*/  ISETP.GE.U32.AND P5, PT, R38, 0x7fffffd5, PT ;  /* 0x7fffffd52600780c */ /* 0x000fe40003fa6070 */
[----:B------:R0:W2:Y:S01]  /*29d0*/  @!P6 LDG.E.U8 R214, desc[UR22][R40.64] ;  /* 0x0000001628d6e981 */ /* 0x0000a2000c1e1100 */
[----:B------:R-:W-:-:S04]  /*29e0*/  IADD3 R38, P1, PT, R6, UR4, RZ ;  /* 0x0000000406267c10 */ /* 0x000fc8000ff3e0ff */
[----:B------:R-:W-:Y:S01]  /*29f0*/  IADD3.X R39, PT, PT, R7, UR5, RZ, P1, !PT ;  /* 0x0000000507277c10 */ /* 0x000fe20008ffe4ff */
[----:B0-----:R-:W-:Y:S02]  /*2a00*/  @!P6 IMAD.MOV.U32 R40, RZ, RZ, R35 ;  /* 0x000000ffff28e224 */ /* 0x001fe400078e0023 */
[----:B------:R-:W-:-:S05]  /*2a10*/  @!P6 IMAD.MOV.U32 R41, RZ, RZ, R37 ;  /* 0x000000ffff29e224 */ /* 0x000fca00078e0025 */
[----:B------:R0:W2:Y:S01]  /*2a20*/  @!P6 LDG.E.U8 R213, desc[UR22][R40.64] ;  /* 0x0000001628d5e981 */ /* 0x0000a2000c1e1100 */
[----:B------:R-:W-:Y:S02]  /*2a30*/  PRMT R197, RZ, 0x7610, R197 ;  /* 0x00007610ffc57816 */ /* 0x000fe400000000c5 */
[----:B------:R-:W-:Y:S02]  /*2a40*/  PRMT R218, RZ, 0x7610, R218 ;  /* 0x00007610ffda7816 */ /* 0x000fe400000000da */
[----:B------:R-:W-:Y:S02]  /*2a50*/  SHF.R.U32.HI R45, RZ, 0xd, R114 ;  /* 0x0000000dff2d7819 */ /* 0x000fe40000011672 */
[----:B------:R-:W2:Y:S01]  /*2a60*/  @!P6 LDG.E.U8 R197, desc[UR22][R38.64] ;  /* 0x0000001626c5e981 */ /* 0x000ea2000c1e1100 */
[----:B0-----:R-:W-:Y:S01]  /*2a70*/  IADD3 R40, P1, PT, R8, UR4, RZ ;  /* 0x0000000408287c10 */ /* 0x001fe2000ff3e0ff */
[----:B------:R-:W-:-:S03]  /*2a80*/  UIMAD UR4, UR6, 0xa, URZ ;  /* 0x0000000a060478a4 */ /* 0x000fc6000f8e02ff */
[----:B------:R-:W-:Y:S01]  /*2a90*/  IADD3.X R41, PT, PT, R9, UR5, RZ, P1, !PT ;  /* 0x0000000509297c10 */ /* 0x000fe20008ffe4ff */
[----:B------:R-:W-:Y:S02]  /*2aa0*/  USHF.R.S32.HI UR14, URZ, 0x1f, UR4 ;  /* 0x0000001fff0e7899 */ /* 0x000fe40008011404 */
[----:B------:R-:W-:Y:S02]  /*2ab0*/  IADD3 R42, P1, PT, R2, UR4, RZ ;  /* 0x00000004022a7c10 */ /* 0x000fe4000ff3e0ff */
[----:B------:R-:W2:Y:S01]  /*2ac0*/  @!P6 LDG.E.U8 R218, desc[UR22][R40.64] ;  /* 0x0000001628dae981 */ /* 0x000ea2000c1e1100 */
[----:B------:R-:W-:Y:S02]  /*2ad0*/  IADD3 R43, P6, PT, R4, UR4, RZ ;  /* 0x00000004042b7c10 */ /* 0x000fe4000ffde0ff */
[----:B------:R-:W-:Y:S01]  /*2ae0*/  IADD3.X R44, PT, PT, R3, UR14, RZ, P1, !PT ;  /* 0x0000000e032c7c10 */ /* 0x000fe20008ffe4ff */
[----:B------:R-:W-:Y:S01]  /*2af0*/  @!P3 IMAD.MOV.U32 R46, RZ, RZ, R42 ;  /* 0x000000ffff2eb224 */ /* 0x000fe200078e002a */
[----:B------:R-:W-:-:S02]  /*2b00*/  PRMT R203, RZ, 0x7610, R203 ;  /* 0x00007610ffcb7816 */ /* 0x000fc400000000cb */
[----:B------:R-:W-:Y:S01]  /*2b10*/  LOP3.LUT P1, RZ, R45, 0x1, RZ, 0xc0, !PT ;  /* 0x000000012dff7812 */ /* 0x000fe2000782c0ff */
[----:B------:R-:W-:Y:S01]  /*2b20*/  @!P3 IMAD.MOV.U32 R47, RZ, RZ, R44 ;  /* 0x000000ffff2fb224 */ /* 0x000fe200078e002c */
[----:B------:R-:W-:Y:S01]  /*2b30*/  IADD3.X R45, PT, PT, R5, UR14, RZ, P6, !PT ;  /* 0x0000000e052d7c10 */ /* 0x000fe2000b7fe4ff */
[----:B------:R-:W-:Y:S01]  /*2b40*/  @!P3 IMAD.MOV.U32 R48, RZ, RZ, R43 ;  /* 0x000000ffff30b224 */ /* 0x000fe200078e002b */
[----:B------:R-:W-:Y:S02]  /*2b50*/  PRMT R202, RZ, 0x7610, R202 ;  /* 0x00007610ffca7816 */ /* 0x000fe400000000ca */
[----:B------:R0:W2:Y:S01]  /*2b60*/  @!P3 LDG.E.U8 R203, desc[UR22][R46.64] ;  /* 0x000000162ecbb981 */ /* 0x0000a2000c1e1100 */
[----:B------:R-:W-:Y:S01]  /*2b70*/  @!P3 IMAD.MOV.U32 R49, RZ, RZ, R45 ;  /* 0x000000ffff31b224 */ /* 0x000fe200078e002d */
[----:B------:R-:W-:-:S04]  /*2b80*/  UIMAD UR5, UR6, 0x12, URZ ;  /* 0x00000012060578a4 */ /* 0x000fc8000f8e02ff */
[----:B------:R1:W2:Y:S01]  /*2b90*/  @!P3 LDG.E.U8 R202, desc[UR22][R48.64] ;  /* 0x0000001630cab981 */ /* 0x0002a2000c1e1100 */
[----:B0-----:R-:W-:-:S04]  /*2ba0*/  IADD3 R46, P6, PT, R6, UR4, RZ ;  /* 0x00000004062e7c10 */ /* 0x001fc8000ffde0ff */
[----:B------:R-:W-:Y:S02]  /*2bb0*/  IADD3.X R47, PT, PT, R7, UR14, RZ, P6, !PT ;  /* 0x0000000e072f7c10 */ /* 0x000fe4000b7fe4ff */
[----:B-1----:R-:W-:Y:S01]  /*2bc0*/  IADD3 R48, P6, PT, R8, UR4, RZ ;  /* 0x0000000408307c10 */ /* 0x002fe2000ffde0ff */
[----:B------:R-:W-:Y:S01]  /*2bd0*/  USHF.R.S32.HI UR15, URZ, 0x1f, UR5 ;  /* 0x0000001fff0f7899 */ /* 0x000fe20008011405 */
[----:B------:R-:W-:Y:S02]  /*2be0*/  PRMT R207, RZ, 0x7610, R207 ;  /* 0x00007610ffcf7816 */ /* 0x000fe400000000cf */
[----:B------:R-:W-:Y:S02]  /*2bf0*/  IADD3.X R49, PT, PT, R9, UR14, RZ, P6, !PT ;  /* 0x0000000e09317c10 */ /* 0x000fe4000b7fe4ff */
[----:B------:R-:W-:Y:S02]  /*2c00*/  PRMT R206, RZ, 0x7610, R206 ;  /* 0x00007610ffce7816 */ /* 0x000fe400000000ce */
[----:B------:R-:W-:Y:S01]  /*2c10*/  IADD3 R51, P6, PT, R2, UR5, RZ ;  /* 0x0000000502337c10 */ /* 0x000fe2000ffde0ff */
[----:B------:R-:W2:Y:S01]  /*2c20*/  @!P3 LDG.E.U8 R207, desc[UR22][R46.64] ;  /* 0x000000162ecfb981 */ /* 0x000ea2000c1e1100 */
[----:B------:R-:W-:-:S02]  /*2c30*/  SHF.R.U32.HI R50, RZ, 0x5, R114 ;  /* 0x00000005ff327819 */ /* 0x000fc40000011672 */
[----:B------:R-:W-:Y:S01]  /*2c40*/  IADD3.X R54, PT, PT, R3, UR15, RZ, P6, !PT ;  /* 0x0000000f03367c10 */ /* 0x000fe2000b7fe4ff */
[----:B------:R-:W2:Y:S01]  /*2c50*/  @!P3 LDG.E.U8 R206, desc[UR22][R48.64] ;  /* 0x0000001630ceb981 */ /* 0x000ea2000c1e1100 */
[----:B------:R-:W-:Y:S02]  /*2c60*/  IADD3 R53, P6, PT, R4, UR5, RZ ;  /* 0x0000000504357c10 */ /* 0x000fe4000ffde0ff */
[----:B------:R-:W-:Y:S01]  /*2c70*/  LOP3.LUT P3, RZ, R50, 0x1, RZ, 0xc0, !PT ;  /* 0x0000000132ff7812 */ /* 0x000fe2000786c0ff */
[----:B------:R0:W-:Y:S01]  /*2c80*/  STL [R1+0x34], R51 ;  /* 0x0000343301007387 */ /* 0x0001e20000100800 */
[----:B------:R-:W-:Y:S01]  /*2c90*/  PRMT R191, RZ, 0x7610, R191 ;  /* 0x00007610ffbf7816 */ /* 0x000fe200000000bf */
[----:B------:R-:W-:Y:S01]  /*2ca0*/  @P1 IMAD.MOV.U32 R50, RZ, RZ, R51 ;  /* 0x000000ffff321224 */ /* 0x000fe200078e0033 */
[----:B------:R-:W-:Y:S02]  /*2cb0*/  IADD3.X R55, PT, PT, R5, UR15, RZ, P6, !PT ;  /* 0x0000000f05377c10 */ /* 0x000fe4000b7fe4ff */
[----:B------:R-:W-:Y:S01]  /*2cc0*/  IADD3 R52, P6, PT, R6, UR5, RZ ;  /* 0x0000000506347c10 */ /* 0x000fe2000ffde0ff */
[----:B0-----:R-:W-:Y:S01]  /*2cd0*/  @P1 IMAD.MOV.U32 R51, RZ, RZ, R54 ;  /* 0x000000ffff331224 */ /* 0x001fe200078e0036 */
[----:B------:R-:W-:Y:S01]  /*2ce0*/  PRMT R212, RZ, 0x7610, R212 ;  /* 0x00007610ffd47816 */ /* 0x000fe200000000d4 */
[----:B------:R0:W-:Y:S04]  /*2cf0*/  STL [R1+0x30], R54 ;  /* 0x0000303601007387 */ /* 0x0001e80000100800 */
[----:B------:R1:W2:Y:S01]  /*2d00*/  @P1 LDG.E.U8 R191, desc[UR22][R50.64] ;  /* 0x0000001632bf1981 */ /* 0x0002a2000c1e1100 */
[----:B------:R-:W-:-:S03]  /*2d10*/  PRMT R205, RZ, 0x7610, R205 ;  /* 0x00007610ffcd7816 */ /* 0x000fc600000000cd */
[----:B------:R3:W-:Y:S01]  /*2d20*/  STL [R1+0x3c], R53 ;  /* 0x00003c3501007387 */ /* 0x0007e20000100800 */
[----:B0-----:R-:W-:Y:S01]  /*2d30*/  IADD3.X R54, PT, PT, R7, UR15, RZ, P6, !PT ;  /* 0x0000000f07367c10 */ /* 0x001fe2000b7fe4ff */
[----:B-1----:R-:W-:Y:S02]  /*2d40*/  @P1 IMAD.MOV.U32 R50, RZ, RZ, R53 ;  /* 0x000000ffff321224 */ /* 0x002fe400078e0035 */
[----:B------:R-:W-:Y:S01]  /*2d50*/  @P1 IMAD.MOV.U32 R51, RZ, RZ, R55 ;  /* 0x000000ffff331224 */ /* 0x000fe200078e0037 */
[----:B------:R-:W-:Y:S01]  /*2d60*/  STL [R1+0x38], R55 ;  /* 0x0000383701007387 */ /* 0x000fe20000100800 */
[----:B---3--:R-:W-:Y:S01]  /*2d70*/  IADD3 R53, P6, PT, R8, UR5, RZ ;  /* 0x0000000508357c10 */ /* 0x008fe2000ffde0ff */
[----:B------:R-:W-:Y:S02]  /*2d80*/  UIMAD UR4, UR6, 0x1a, URZ ;  /* 0x0000001a060478a4 */ /* 0x000fe4000f8e02ff */
[----:B------:R-:W-:Y:S04]  /*2d90*/  STL [R1+0x44], R52 ;  /* 0x0000443401007387 */ /* 0x000fe80000100800 */
[----:B------:R0:W3:Y:S04]  /*2da0*/  @P1 LDG.E.U8 R212, desc[UR22][R50.64] ;  /* 0x0000001632d41981 */ /* 0x0000e8000c1e1100 */
[----:B------:R1:W-:Y:S01]  /*2db0*/  STL [R1+0x40], R54 ;  /* 0x0000403601007387 */ /* 0x0003e20000100800 */
[----:B------:R-:W-:Y:S01]  /*2dc0*/  USHF.R.S32.HI UR5, URZ, 0x1f, UR4 ;  /* 0x0000001fff057899 */ /* 0x000fe20008011404 */
[----:B0-----:R-:W-:-:S02]  /*2dd0*/  @P1 IMAD.MOV.U32 R50, RZ, RZ, R52 ;  /* 0x000000ffff321224 */ /* 0x001fc400078e0034 */
[----:B------:R-:W-:Y:S01]  /*2de0*/  @P1 IMAD.MOV.U32 R51, RZ, RZ, R54 ;  /* 0x000000ffff331224 */ /* 0x000fe200078e0036 */
[----:B-1----:R-:W-:Y:S02]  /*2df0*/  IADD3.X R54, PT, PT, R9, UR15, RZ, P6, !PT ;  /* 0x0000000f09367c10 */ /* 0x002fe4000b7fe4ff */
[----:B------:R-:W-:Y:S02]  /*2e00*/  PRMT R188, RZ, 0x7610, R188 ;  /* 0x00007610ffbc7816 */ /* 0x000fe400000000bc */
[----:B------:R0:W2:Y:S01]  /*2e10*/  @P1 LDG.E.U8 R205, desc[UR22][R50.64] ;  /* 0x0000001632cd1981 */ /* 0x0000a2000c1e1100 */
[----:B------:R-:W-:-:S03]  /*2e20*/  IADD3 R56, P6, PT, R2, UR4, RZ ;  /* 0x0000000402387c10 */ /* 0x000fc6000ffde0ff */
[----:B------:R1:W-:Y:S01]  /*2e30*/  STL [R1+0x4c], R53 ;  /* 0x00004c3501007387 */ /* 0x0003e20000100800 */
[----:B------:R-:W-:Y:S01]  /*2e40*/  IADD3.X R57, PT, PT, R3, UR5, RZ, P6, !PT ;  /* 0x0000000503397c10 */ /* 0x000fe2000b7fe4ff */
[----:B0-----:R-:W-:Y:S02]  /*2e50*/  @P1 IMAD.MOV.U32 R50, RZ, RZ, R53 ;  /* 0x000000ffff321224 */ /* 0x001fe400078e0035 */
[----:B------:R-:W-:Y:S01]  /*2e60*/  @P1 IMAD.MOV.U32 R51, RZ, RZ, R54 ;  /* 0x000000ffff331224 */ /* 0x000fe200078e0036 */
[----:B------:R-:W-:-:S04]  /*2e70*/  PRMT R199, RZ, 0x7610, R199 ;  /* 0x00007610ffc77816 */ /* 0x000fc800000000c7 */
[----:B------:R0:W2:Y:S01]  /*2e80*/  @P1 LDG.E.U8 R188, desc[UR22][R50.64] ;  /* 0x0000001632bc1981 */ /* 0x0000a2000c1e1100 */
[----:B-1----:R-:W-:-:S03]  /*2e90*/  IADD3 R53, P1, PT, R4, UR4, RZ ;  /* 0x0000000404357c10 */ /* 0x002fc6000ff3e0ff */
[----:B------:R1:W-:Y:S01]  /*2ea0*/  STL [R1+0x48], R54 ;  /* 0x0000483601007387 */ /* 0x0003e20000100800 */
[----:B------:R-:W-:Y:S01]  /*2eb0*/  IADD3.X R55, PT, PT, R5, UR5, RZ, P1, !PT ;  /* 0x0000000505377c10 */ /* 0x000fe20008ffe4ff */
[----:B0-----:R-:W-:Y:S02]  /*2ec0*/  @P3 IMAD.MOV.U32 R50, RZ, RZ, R56 ;  /* 0x000000ffff323224 */ /* 0x001fe400078e0038 */
[----:B------:R-:W-:Y:S01]  /*2ed0*/  @P3 IMAD.MOV.U32 R51, RZ, RZ, R57 ;  /* 0x000000ffff333224 */ /* 0x000fe200078e0039 */
[----:B------:R-:W-:Y:S01]  /*2ee0*/  STL [R1+0x138], R56 ;  /* 0x0001383801007387 */ /* 0x000fe20000100800 */
[----:B-1----:R-:W-:Y:S01]  /*2ef0*/  IADD3 R54, P1, PT, R6, UR4, RZ ;  /* 0x0000000406367c10 */ /* 0x002fe2000ff3e0ff */
[----:B------:R-:W-:Y:S01]  /*2f00*/  VIADD R52, R237, 0xfffffffb ;  /* 0xfffffffbed347836 */ /* 0x000fe20000000000 */
[----:B------:R-:W-:Y:S01]  /*2f10*/  PRMT R198, RZ, 0x7610, R198 ;  /* 0x00007610ffc67816 */ /* 0x000fe200000000c6 */
[----:B------:R-:W-:Y:S04]  /*2f20*/  STL [R1+0x140], R53 ;  /* 0x0001403501007387 */ /* 0x000fe80000100800 */
[----:B------:R-:W-:Y:S04]  /*2f30*/  STL [R1+0x134], R57 ;  /* 0x0001343901007387 */ /* 0x000fe80000100800 */
[----:B------:R0:W2:Y:S04]  /*2f40*/  @P3 LDG.E.U8 R199, desc[UR22][R50.64] ;  /* 0x0000001632c73981 */ /* 0x0000a8000c1e1100 */
[----:B------:R1:W-:Y:S01]  /*2f50*/  STL [R1+0x13c], R55 ;  /* 0x00013c3701007387 */ /* 0x0003e20000100800 */
[----:B------:R-:W-:Y:S01]  /*2f60*/  ISETP.GE.U32.AND P6, PT, R52, 0x7fffffdc, PT ;  /* 0x7fffffdc3400780c */ /* 0x000fe20003fc6070 */
[----:B0-----:R-:W-:-:S02]  /*2f70*/  @P3 IMAD.MOV.U32 R50, RZ, RZ, R53 ;  /* 0x000000ffff323224 */ /* 0x001fc400078e0035 */
[----:B------:R-:W-:Y:S01]  /*2f80*/  @P3 IMAD.MOV.U32 R51, RZ, RZ, R55 ;  /* 0x000000ffff333224 */ /* 0x000fe200078e0037 */
[----:B-1----:R-:W-:Y:S02]  /*2f90*/  IADD3.X R55, PT, PT, R7, UR5, RZ, P1, !PT ;  /* 0x0000000507377c10 */ /* 0x002fe40008ffe4ff */
[----:B------:R-:W-:Y:S02]  /*2fa0*/  IADD3 R52, P1, PT, R8, UR4, RZ ;  /* 0x0000000408347c10 */ /* 0x000fe4000ff3e0ff */
[----:B------:R0:W2:Y:S01]  /*2fb0*/  @P3 LDG.E.U8 R198, desc[UR22][R50.64] ;  /* 0x0000001632c63981 */ /* 0x0000a2000c1e1100 */
[----:B------:R-:W-:Y:S01]  /*2fc0*/  PRMT R182, RZ, 0x7610, R182 ;  /* 0x00007610ffb67816 */ /* 0x000fe200000000b6 */
[----:B------:R-:W-:Y:S01]  /*2fd0*/  UIMAD UR4, UR6, 0x3, URZ ;  /* 0x00000003060478a4 */ /* 0x000fe2000f8e02ff */
[----:B------:R-:W-:Y:S02]  /*2fe0*/  PRMT R204, RZ, 0x7610, R204 ;  /* 0x00007610ffcc7816 */ /* 0x000fe400000000cc */
[----:B------:R-:W-:Y:S01]  /*2ff0*/  IADD3.X R53, PT, PT, R9, UR5, RZ, P1, !PT ;  /* 0x0000000509357c10 */ /* 0x000fe20008ffe4ff */
[----:B------:R-:W-:Y:S01]  /*3000*/  USHF.R.S32.HI UR14, URZ, 0x1f, UR4 ;  /* 0x0000001fff0e7899 */ /* 0x000fe20008011404 */
[----:B0-----:R-:W-:Y:S01]  /*3010*/  @P3 IMAD.MOV.U32 R50, RZ, RZ, R54 ;  /* 0x000000ffff323224 */ /* 0x001fe200078e0036 */
[----:B------:R0:W-:Y:S01]  /*3020*/  STL [R1+0x148], R54 ;  /* 0x0001483601007387 */ /* 0x0001e20000100800 */
[----:B------:R-:W-:-:S03]  /*3030*/  @P3 IMAD.MOV.U32 R51, RZ, RZ, R55 ;  /* 0x000000ffff333224 */ /* 0x000fc600078e0037 */
[----:B------:R-:W2:Y:S04]  /*3040*/  @P3 LDG.E.U8 R204, desc[UR22][R52.64] ;  /* 0x0000001634cc3981 */ /* 0x000ea8000c1e1100 */
[----:B------:R1:W2:Y:S01]  /*3050*/  @P3 LDG.E.U8 R182, desc[UR22][R50.64] ;  /* 0x0000001632b63981 */ /* 0x0002a2000c1e1100 */
[----:B0-----:R-:W-:-:S03]  /*3060*/  VIADD R54, R237, 0xfffffff3 ;  /* 0xfffffff3ed367836 */ /* 0x001fc60000000000 */
[----:B------:R-:W-:Y:S01]  /*3070*/  STL [R1+0x144], R55 ;  /* 0x0001443701007387 */ /* 0x000fe20000100800 */
[----:B-1----:R-:W-:-:S03]  /*3080*/  IADD3 R50, P1, PT, R2, UR4, RZ ;  /* 0x0000000402327c10 */ /* 0x002fc6000ff3e0ff */
[----:B------:R0:W-:Y:S01]  /*3090*/  STL [R1+0x150], R52 ;  /* 0x0001503401007387 */ /* 0x0001e20000100800 */
[----:B------:R-:W-:Y:S02]  /*30a0*/  IADD3 R51, P3, PT, R4, UR4, RZ ;  /* 0x0000000404337c10 */ /* 0x000fe4000ff7e0ff */
[----:B------:R-:W-:Y:S01]  /*30b0*/  PRMT R193, RZ, 0x7610, R193 ;  /* 0x00007610ffc17816 */ /* 0x000fe200000000c1 */
[----:B------:R1:W-:Y:S01]  /*30c0*/  STL [R1+0x14c], R53 ;  /* 0x00014c3501007387 */ /* 0x0003e20000100800 */
[----:B0-----:R-:W-:Y:S02]  /*30d0*/  IADD3.X R52, PT, PT, R3, UR14, RZ, P1, !PT ;  /* 0x0000000e03347c10 */ /* 0x001fe40008ffe4ff */
[----:B------:R-:W-:Y:S01]  /*30e0*/  ISETP.GE.U32.AND P1, PT, R54, 0x7fffffd4, PT ;  /* 0x7fffffd43600780c */ /* 0x000fe20003f26070 */
[----:B------:R-:W-:Y:S01]  /*30f0*/  @!P2 IMAD.MOV.U32 R54, RZ, RZ, R50 ;  /* 0x000000ffff36a224 */ /* 0x000fe200078e0032 */
[----:B-1----:R-:W-:Y:S01]  /*3100*/  IADD3.X R53, PT, PT, R5, UR14, RZ, P3, !PT ;  /* 0x0000000e05357c10 */ /* 0x002fe20009ffe4ff */
[----:B------:R-:W-:Y:S01]  /*3110*/  @!P2 IMAD.MOV.U32 R55, RZ, RZ, R52 ;  /* 0x000000ffff37a224 */ /* 0x000fe200078e0034 */
[----:B------:R-:W-:Y:S01]  /*3120*/  PRMT R192, RZ, 0x7610, R192 ;  /* 0x00007610ffc07816 */ /* 0x000fe200000000c0 */
[----:B------:R-:W-:-:S02]  /*3130*/  @!P2 IMAD.MOV.U32 R56, RZ, RZ, R51 ;  /* 0x000000ffff38a224 */ /* 0x000fc400078e0033 */
[----:B------:R-:W-:Y:S01]  /*3140*/  @!P2 IMAD.MOV.U32 R57, RZ, RZ, R53 ;  /* 0x000000ffff39a224 */ /* 0x000fe200078e0035 */
[----:B------:R0:W2:Y:S01]  /*3150*/  @!P2 LDG.E.U8 R193, desc[UR22][R54.64] ;  /* 0x0000001636c1a981 */ /* 0x0000a2000c1e1100 */
[----:B------:R-:W-:-:S03]  /*3160*/  UIMAD UR5, UR6, 0xb, URZ ;  /* 0x0000000b060578a4 */ /* 0x000fc6000f8e02ff */
[----:B------:R1:W2:Y:S01]  /*3170*/  @!P2 LDG.E.U8 R192, desc[UR22][R56.64] ;  /* 0x0000001638c0a981 */ /* 0x0002a2000c1e1100 */
[----:B0-----:R-:W-:-:S04]  /*3180*/  IADD3 R54, P3, PT, R6, UR4, RZ ;  /* 0x0000000406367c10 */ /* 0x001fc8000ff7e0ff */
[----:B------:R-:W-:Y:S02]  /*3190*/  IADD3.X R55, PT, PT, R7, UR14, RZ, P3, !PT ;  /* 0x0000000e07377c10 */ /* 0x000fe40009ffe4ff */
[----:B-1----:R-:W-:Y:S01]  /*31a0*/  IADD3 R56, P3, PT, R8, UR4, RZ ;  /* 0x0000000408387c10 */ /* 0x002fe2000ff7e0ff */
[----:B------:R-:W-:Y:S01]  /*31b0*/  USHF.R.S32.HI UR15, URZ, 0x1f, UR5 ;  /* 0x0000001fff0f7899 */ /* 0x000fe20008011405 */
[----:B------:R-:W-:Y:S02]  /*31c0*/  PRMT R175, RZ, 0x7610, R175 ;  /* 0x00007610ffaf7816 */ /* 0x000fe400000000af */
[----:B------:R-:W-:Y:S02]  /*31d0*/  IADD3.X R57, PT, PT, R9, UR14, RZ, P3, !PT ;  /* 0x0000000e09397c10 */ /* 0x000fe40009ffe4ff */
[----:B------:R-:W-:Y:S02]  /*31e0*/  IADD3 R58, P3, PT, R2, UR5, RZ ;  /* 0x00000005023a7c10 */ /* 0x000fe4000ff7e0ff */
[----:B------:R-:W-:Y:S01]  /*31f0*/  PRMT R208, RZ, 0x7610, R208 ;  /* 0x00007610ffd07816 */ /* 0x000fe200000000d0 */
[----:B------:R-:W2:Y:S01]  /*3200*/  @!P2 LDG.E.U8 R175, desc[UR22][R54.64] ;  /* 0x0000001636afa981 */ /* 0x000ea2000c1e1100 */
[----:B------:R-:W-:-:S02]  /*3210*/  SHF.R.U32.HI R61, RZ, 0xc, R114 ;  /* 0x0000000cff3d7819 */ /* 0x000fc40000011672 */
[----:B------:R-:W-:Y:S02]  /*3220*/  IADD3.X R59, PT, PT, R3, UR15, RZ, P3, !PT ;  /* 0x0000000f033b7c10 */ /* 0x000fe40009ffe4ff */
[----:B------:R-:W-:Y:S01]  /*3230*/  IADD3 R60, P3, PT, R4, UR5, RZ ;  /* 0x00000005043c7c10 */ /* 0x000fe2000ff7e0ff */
[----:B------:R-:W2:Y:S01]  /*3240*/  @!P2 LDG.E.U8 R208, desc[UR22][R56.64] ;  /* 0x0000001638d0a981 */ /* 0x000ea2000c1e1100 */
[----:B------:R-:W-:Y:S02]  /*3250*/  LOP3.LUT P2, RZ, R61, 0x1, RZ, 0xc0, !PT ;  /* 0x000000013dff7812 */ /* 0x000fe4000784c0ff */
[----:B------:R-:W-:Y:S02]  /*3260*/  IADD3.X R61, PT, PT, R5, UR15, RZ, P3, !PT ;  /* 0x0000000f053d7c10 */ /* 0x000fe40009ffe4ff */
[----:B------:R-:W-:Y:S01]  /*3270*/  IADD3 R62, P3, PT, R6, UR5, RZ ;  /* 0x00000005063e7c10 */ /* 0x000fe2000ff7e0ff */
[----:B------:R-:W-:-:S03]  /*3280*/  UIMAD UR4, UR6, 0x13, URZ ;  /* 0x00000013060478a4 */ /* 0x000fc6000f8e02ff */
[----:B------:R-:W-:Y:S02]  /*3290*/  IADD3.X R63, PT, PT, R7, UR15, RZ, P3, !PT ;  /* 0x0000000f073f7c10 */ /* 0x000fe40009ffe4ff */
[----:B------:R-:W-:Y:S01]  /*32a0*/  IADD3 R64, P3, PT, R8, UR5, RZ ;  /* 0x0000000508407c10 */ /* 0x000fe2000ff7e0ff */
[----:B------:R-:W-:Y:S01]  /*32b0*/  USHF.R.S32.HI UR14, URZ, 0x1f, UR4 ;  /* 0x0000001fff0e7899 */ /* 0x000fe20008011404 */
[----:B------:R-:W-:Y:S02]  /*32c0*/  PRMT R189, RZ, 0x7610, R189 ;  /* 0x00007610ffbd7816 */ /* 0x000fe400000000bd */
[----:B------:R-:W-:Y:S02]  /*32d0*/  PRMT R210, RZ, 0x7610, R210 ;  /* 0x00007610ffd27816 */ /* 0x000fe400000000d2 */
[----:B------:R-:W-:Y:S02]  /*32e0*/  PRMT R201, RZ, 0x7610, R201 ;  /* 0x00007610ffc97816 */ /* 0x000fe400000000c9 */
[----:B------:R-:W-:Y:S01]  /*32f0*/  IADD3.X R65, PT, PT, R9, UR15, RZ, P3, !PT ;  /* 0x0000000f09417c10 */ /* 0x000fe20009ffe4ff */
[----:B------:R-:W2:Y:S01]  /*3300*/  @!P5 LDG.E.U8 R189, desc[UR22][R58.64] ;  /* 0x000000163abdd981 */ /* 0x000ea2000c1e1100 */
[----:B------:R-:W-:-:S02]  /*3310*/  PRMT R184, RZ, 0x7610, R184 ;  /* 0x00007610ffb87816 */ /* 0x000fc400000000b8 */
[----:B------:R-:W-:Y:S01]  /*3320*/  IADD3 R67, P3, PT, R2, UR4, RZ ;  /* 0x0000000402437c10 */ /* 0x000fe2000ff7e0ff */
[----:B------:R-:W2:Y:S01]  /*3330*/  @!P5 LDG.E.U8 R210, desc[UR22][R60.64] ;  /* 0x000000163cd2d981 */ /* 0x000ea2000c1e1100 */
[----:B------:R-:W-:Y:S02]  /*3340*/  SHF.R.U32.HI R66, RZ, 0x4, R114 ;  /* 0x00000004ff427819 */ /* 0x000fe40000011672 */
[----:B------:R-:W-:Y:S01]  /*3350*/  IADD3.X R71, PT, PT, R3, UR14, RZ, P3, !PT ;  /* 0x0000000e03477c10 */ /* 0x000fe20009ffe4ff */
[----:B------:R-:W2:Y:S01]  /*3360*/  @!P5 LDG.E.U8 R201, desc[UR22][R62.64] ;  /* 0x000000163ec9d981 */ /* 0x000ea2000c1e1100 */
[----:B------:R-:W-:-:S03]  /*3370*/  LOP3.LUT P3, RZ, R66, 0x1, RZ, 0xc0, !PT ;  /* 0x0000000142ff7812 */ /* 0x000fc6000786c0ff */
[----:B------:R-:W2:Y:S01]  /*3380*/  @!P5 LDG.E.U8 R184, desc[UR22][R64.64] ;  /* 0x0000001640b8d981 */ /* 0x000ea2000c1e1100 */
[----:B------:R-:W-:Y:S01]  /*3390*/  IADD3 R68, P5, PT, R4, UR4, RZ ;  /* 0x0000000404447c10 */ /* 0x000fe2000ffbe0ff */
[----:B------:R-:W-:Y:S01]  /*33a0*/  @P2 IMAD.MOV.U32 R66, RZ, RZ, R67 ;  /* 0x000000ffff422224 */ /* 0x000fe200078e0043 */
[----:B------:R-:W-:Y:S01]  /*33b0*/  PRMT R195, RZ, 0x7610, R195 ;  /* 0x00007610ffc37816 */ /* 0x000fe200000000c3 */
[----:B------:R0:W-:Y:S01]  /*33c0*/  STL [R1+0x54], R67 ;  /* 0x0000544301007387 */ /* 0x0001e20000100800 */
[----:B------:R-:W-:Y:S02]  /*33d0*/  IADD3.X R69, PT, PT, R5, UR14, RZ, P5, !PT ;  /* 0x0000000e05457c10 */ /* 0x000fe4000affe4ff */
[----:B------:R-:W-:Y:S01]  /*33e0*/  IADD3 R70, P5, PT, R6, UR4, RZ ;  /* 0x0000000406467c10 */ /* 0x000fe2000ffbe0ff */
[----:B------:R-:W-:Y:S01]  /*33f0*/  STL [R1+0x5c], R68 ;  /* 0x00005c4401007387 */ /* 0x000fe20000100800 */
[----:B------:R-:W-:Y:S01]  /*3400*/  PRMT R194, RZ, 0x7610, R194 ;  /* 0x00007610ffc27816 */ /* 0x000fe200000000c2 */
[----:B0-----:R-:W-:-:S02]  /*3410*/  @P2 IMAD.MOV.U32 R67, RZ, RZ, R71 ;  /* 0x000000ffff432224 */ /* 0x001fc400078e0047 */
[----:B------:R0:W-:Y:S04]  /*3420*/  STL [R1+0x50], R71 ;  /* 0x0000504701007387 */ /* 0x0001e80000100800 */
[----:B------:R1:W2:Y:S01]  /*3430*/  @P2 LDG.E.U8 R195, desc[UR22][R66.64] ;  /* 0x0000001642c32981 */ /* 0x0002a2000c1e1100 */
[----:B------:R-:W-:Y:S02]  /*3440*/  PRMT R176, RZ, 0x7610, R176 ;  /* 0x00007610ffb07816 */ /* 0x000fe400000000b0 */
[----:B0-----:R-:W-:Y:S01]  /*3450*/  IADD3.X R71, PT, PT, R7, UR14, RZ, P5, !PT ;  /* 0x0000000e07477c10 */ /* 0x001fe2000affe4ff */
[----:B-1----:R-:W-:Y:S02]  /*3460*/  @P2 IMAD.MOV.U32 R66, RZ, RZ, R68 ;  /* 0x000000ffff422224 */ /* 0x002fe400078e0044 */
[----:B------:R-:W-:Y:S01]  /*3470*/  @P2 IMAD.MOV.U32 R67, RZ, RZ, R69 ;  /* 0x000000ffff432224 */ /* 0x000fe200078e0045 */
[----:B------:R-:W-:Y:S01]  /*3480*/  IADD3 R68, P5, PT, R8, UR4, RZ ;  /* 0x0000000408447c10 */ /* 0x000fe2000ffbe0ff */
[----:B------:R0:W-:Y:S01]  /*3490*/  STL [R1+0x58], R69 ;  /* 0x0000584501007387 */ /* 0x0001e20000100800 */
[----:B------:R-:W-:-:S03]  /*34a0*/  UIMAD UR5, UR6, 0x1b, URZ ;  /* 0x0000001b060578a4 */ /* 0x000fc6000f8e02ff */
[----:B------:R1:W2:Y:S01]  /*34b0*/  @P2 LDG.E.U8 R194, desc[UR22][R66.64] ;  /* 0x0000001642c22981 */ /* 0x0002a2000c1e1100 */
[----:B------:R-:W-:Y:S02]  /*34c0*/  PRMT R200, RZ, 0x7610, R200 ;  /* 0x00007610ffc87816 */ /* 0x000fe400000000c8 */
[----:B0-----:R-:W-:Y:S01]  /*34d0*/  IADD3.X R69, PT, PT, R9, UR14, RZ, P5, !PT ;  /* 0x0000000e09457c10 */ /* 0x001fe2000affe4ff */
[----:B-1----:R-:W-:Y:S02]  /*34e0*/  @P2 IMAD.MOV.U32 R66, RZ, RZ, R70 ;  /* 0x000000ffff422224 */ /* 0x002fe400078e0046 */
[----:B------:R-:W-:Y:S01]  /*34f0*/  @P2 IMAD.MOV.U32 R67, RZ, RZ, R71 ;  /* 0x000000ffff432224 */ /* 0x000fe200078e0047 */
[----:B------:R-:W-:Y:S01]  /*3500*/  USHF.R.S32.HI UR14, URZ, 0x1f, UR5 ;  /* 0x0000001fff0e7899 */ /* 0x000fe20008011405 */
[----:B------:R0:W-:Y:S04]  /*3510*/  STL [R1+0x64], R70 ;  /* 0x0000644601007387 */ /* 0x0001e80000100800 */
[----:B------:R1:W2:Y:S01]  /*3520*/  @P2 LDG.E.U8 R176, desc[UR22][R66.64] ;  /* 0x0000001642b02981 */ /* 0x0002a2000c1e1100 */
[----:B0-----:R-:W-:-:S03]  /*3530*/  IADD3 R70, P5, PT, R2, UR5, RZ ;  /* 0x0000000502467c10 */ /* 0x001fc6000ffbe0ff */
[----:B------:R-:W-:Y:S01]  /*3540*/  STL [R1+0x60], R71 ;  /* 0x0000604701007387 */ /* 0x000fe20000100800 */
[----:B-1----:R-:W-:Y:S02]  /*3550*/  @P2 IMAD.MOV.U32 R66, RZ, RZ, R68 ;  /* 0x000000ffff422224 */ /* 0x002fe400078e0044 */
[----:B------:R-:W-:Y:S01]  /*3560*/  @P2 IMAD.MOV.U32 R67, RZ, RZ, R69 ;  /* 0x000000ffff432224 */ /* 0x000fe200078e0045 */
[----:B------:R-:W-:Y:S01]  /*3570*/  STL [R1+0x6c], R68 ;  /* 0x00006c4401007387 */ /* 0x000fe20000100800 */
[----:B------:R-:W-:-:S03]  /*3580*/  IADD3.X R72, PT, PT, R3, UR14, RZ, P5, !PT ;  /* 0x0000000e03487c10 */ /* 0x000fc6000affe4ff */
[----:B------:R0:W-:Y:S01]  /*3590*/  STL [R1+0x68], R69 ;  /* 0x0000684501007387 */ /* 0x0001e20000100800 */
[----:B------:R-:W-:-:S03]  /*35a0*/  PRMT R181, RZ, 0x7610, R181 ;  /* 0x00007610ffb57816 */ /* 0x000fc600000000b5 */
[----:B------:R1:W2:Y:S01]  /*35b0*/  @P2 LDG.E.U8 R200, desc[UR22][R66.64] ;  /* 0x0000001642c82981 */ /* 0x0002a2000c1e1100 */
[----:B0-----:R-:W-:-:S03]  /*35c0*/  IADD3 R69, P2, PT, R4, UR5, RZ ;  /* 0x0000000504457c10 */ /* 0x001fc6000ff5e0ff */
[----:B------:R0:W-:Y:S01]  /*35d0*/  STL [R1+0x158], R70 ;  /* 0x0001584601007387 */ /* 0x0001e20000100800 */
[----:B-1----:R-:W-:Y:S01]  /*35e0*/  @P3 IMAD.MOV.U32 R66, RZ, RZ, R70 ;  /* 0x000000ffff423224 */ /* 0x002fe200078e0046 */
[----:B------:R-:W-:Y:S01]  /*35f0*/  IADD3.X R71, PT, PT, R5, UR14, RZ, P2, !PT ;  /* 0x0000000e05477c10 */ /* 0x000fe200097fe4ff */
[----:B------:R-:W-:Y:S01]  /*3600*/  @P3 IMAD.MOV.U32 R67, RZ, RZ, R72 ;  /* 0x000000ffff433224 */ /* 0x000fe200078e0048 */
[----:B------:R-:W-:Y:S01]  /*3610*/  STL [R1+0x160], R69 ;  /* 0x0001604501007387 */ /* 0x000fe20000100800 */
[----:B------:R-:W-:Y:S01]  /*3620*/  VIADD R68, R237, 0xfffffffa ;  /* 0xfffffffaed447836 */ /* 0x000fe20000000000 */
[----:B------:R-:W-:Y:S02]  /*3630*/  PRMT R180, RZ, 0x7610, R180 ;  /* 0x00007610ffb47816 */ /* 0x000fe400000000b4 */
[----:B0-----:R-:W-:Y:S01]  /*3640*/  IADD3 R70, P2, PT, R6, UR5, RZ ;  /* 0x0000000506467c10 */ /* 0x001fe2000ff5e0ff */
[----:B------:R-:W-:Y:S01]  /*3650*/  STL [R1+0x154], R72 ;  /* 0x0001544801007387 */ /* 0x000fe20000100800 */
[----:B------:R-:W-:-:S03]  /*3660*/  ISETP.GE.U32.AND P5, PT, R68, 0x7fffffdb, PT ;  /* 0x7fffffdb4400780c */ /* 0x000fc60003fa6070 */
        /* <DEDUP_REMOVED lines=8> */
[----:B------:R-:W-:Y:S01]  /*36f0*/  USHF.L.U32 UR4, UR6, 0x2, URZ ;  /* 0x0000000206047899 */ /* 0x000fe200080006ff */
[----:B------:R-:W-:Y:S02]  /*3700*/  PRMT R186, RZ, 0x7610, R186 ;  /* 0x00007610ffba7816 */ /* 0x000fe400000000ba */
[----:B------:R-:W-:Y:S01]  /*3710*/  IADD3.X R69, PT, PT, R9, UR14, RZ, P2, !PT ;  /* 0x0000000e09457c10 */ /* 0x000fe200097fe4ff */
[----:B------:R1:W-:Y:S01]  /*3720*/  STL [R1+0x168], R70 ;  /* 0x0001684601007387 */ /* 0x0003e20000100800 */
[----:B------:R-:W-:Y:S01]  /*3730*/  USHF.R.S32.HI UR5, URZ, 0x1f, UR4 ;  /* 0x0000001fff057899 */ /* 0x000fe20008011404 */
[----:B0-----:R-:W-:Y:S02]  /*3740*/  @P3 IMAD.MOV.U32 R66, RZ, RZ, R70 ;  /* 0x000000ffff423224 */ /* 0x001fe400078e0046 */
[----:B------:R-:W-:Y:S01]  /*3750*/  @P3 IMAD.MOV.U32 R67, RZ, RZ, R71 ;  /* 0x000000ffff433224 */ /* 0x000fe200078e0047 */
[----:B------:R-:W-:Y:S01]  /*3760*/  STL [R1+0x164], R71 ;  /* 0x0001644701007387 */ /* 0x000fe20000100800 */
[----:B-1----:R-:W-:-:S03]  /*3770*/  VIADD R70, R237, 0xfffffff2 ;  /* 0xfffffff2ed467836 */ /* 0x002fc60000000000 */
[----:B------:R0:W2:Y:S04]  /*3780*/  @P3 LDG.E.U8 R187, desc[UR22][R66.64] ;  /* 0x0000001642bb3981 */ /* 0x0000a8000c1e1100 */
[----:B------:R1:W-:Y:S04]  /*3790*/  STL [R1+0x170], R68 ;  /* 0x0001704401007387 */ /* 0x0003e80000100800 */
[----:B------:R1:W2:Y:S01]  /*37a0*/  @P3 LDG.E.U8 R186, desc[UR22][R68.64] ;  /* 0x0000001644ba3981 */ /* 0x0002a2000c1e1100 */
[----:B0-----:R-:W-:-:S03]  /*37b0*/  IADD3 R66, P2, PT, R2, UR4, RZ ;  /* 0x0000000402427c10 */ /* 0x001fc6000ff5e0ff */
[----:B------:R0:W-:Y:S01]  /*37c0*/  STL [R1+0x16c], R69 ;  /* 0x00016c4501007387 */ /* 0x0001e20000100800 */
[----:B------:R-:W-:Y:S02]  /*37d0*/  IADD3.X R67, PT, PT, R3, UR5, RZ, P2, !PT ;  /* 0x0000000503437c10 */ /* 0x000fe400097fe4ff */
[----:B-1----:R-:W-:Y:S02]  /*37e0*/  IADD3 R68, P3, PT, R4, UR4, RZ ;  /* 0x0000000404447c10 */ /* 0x002fe4000ff7e0ff */
[----:B------:R-:W-:Y:S02]  /*37f0*/  ISETP.GE.U32.AND P2, PT, R70, 0x7fffffd3, PT ;  /* 0x7fffffd34600780c */ /* 0x000fe40003f46070 */
[----:B0-----:R-:W-:Y:S02]  /*3800*/  IADD3.X R69, PT, PT, R5, UR5, RZ, P3, !PT ;  /* 0x0000000505457c10 */ /* 0x001fe40009ffe4ff */
[----:B------:R-:W-:-:S04]  /*3810*/  IADD3 R70, P3, PT, R6, UR4, RZ ;  /* 0x0000000406467c10 */ /* 0x000fc8000ff7e0ff */
[----:B------:R-:W-:Y:S02]  /*3820*/  IADD3.X R71, PT, PT, R7, UR5, RZ, P3, !PT ;  /* 0x0000000507477c10 */ /* 0x000fe40009ffe4ff */
[----:B------:R-:W-:Y:S01]  /*3830*/  IADD3 R72, P3, PT, R8, UR4, RZ ;  /* 0x0000000408487c10 */ /* 0x000fe2000ff7e0ff */
[----:B------:R-:W-:Y:S01]  /*3840*/  UIMAD UR4, UR6, 0xc, URZ ;  /* 0x0000000c060478a4 */ /* 0x000fe2000f8e02ff */
[----:B------:R-:W-:Y:S02]  /*3850*/  PRMT R174, RZ, 0x7610, R174 ;  /* 0x00007610ffae7816 */ /* 0x000fe400000000ae */
[----:B------:R-:W-:Y:S01]  /*3860*/  IADD3.X R73, PT, PT, R9, UR5, RZ, P3, !PT ;  /* 0x0000000509497c10 */ /* 0x000fe20009ffe4ff */
[----:B------:R-:W-:Y:S01]  /*3870*/  USHF.R.S32.HI UR5, URZ, 0x1f, UR4 ;  /* 0x0000001fff057899 */ /* 0x000fe20008011404 */
[----:B------:R-:W-:Y:S02]  /*3880*/  PRMT R173, RZ, 0x7610, R173 ;  /* 0x00007610ffad7816 */ /* 0x000fe400000000ad */
[----:B------:R-:W-:Y:S01]  /*3890*/  PRMT R190, RZ, 0x7610, R190 ;  /* 0x00007610ffbe7816 */ /* 0x000fe200000000be */
[----:B------:R-:W2:Y:S01]  /*38a0*/  @!P6 LDG.E.U8 R174, desc[UR22][R66.64] ;  /* 0x0000001642aee981 */ /* 0x000ea2000c1e1100 */
[----:B------:R-:W-:-:S02]  /*38b0*/  PRMT R171, RZ, 0x7610, R171 ;  /* 0x00007610ffab7816 */ /* 0x000fc400000000ab */
[----:B------:R-:W-:Y:S01]  /*38c0*/  IADD3 R74, P3, PT, R2, UR4, RZ ;  /* 0x00000004024a7c10 */ /* 0x000fe2000ff7e0ff */
[----:B------:R-:W2:Y:S01]  /*38d0*/  @!P6 LDG.E.U8 R173, desc[UR22][R68.64] ;  /* 0x0000001644ade981 */ /* 0x000ea2000c1e1100 */
[----:B------:R-:W-:Y:S02]  /*38e0*/  SHF.R.U32.HI R77, RZ, 0xb, R114 ;  /* 0x0000000bff4d7819 */ /* 0x000fe40000011672 */
[----:B------:R-:W-:Y:S01]  /*38f0*/  IADD3.X R76, PT, PT, R3, UR5, RZ, P3, !PT ;  /* 0x00000005034c7c10 */ /* 0x000fe20009ffe4ff */
[----:B------:R-:W2:Y:S01]  /*3900*/  @!P6 LDG.E.U8 R190, desc[UR22][R70.64] ;  /* 0x0000001646bee981 */ /* 0x000ea2000c1e1100 */
[----:B------:R-:W-:-:S03]  /*3910*/  PRMT R166, RZ, 0x7610, R166 ;  /* 0x00007610ffa67816 */ /* 0x000fc600000000a6 */
[----:B------:R-:W2:Y:S01]  /*3920*/  @!P6 LDG.E.U8 R171, desc[UR22][R72.64] ;  /* 0x0000001648abe981 */ /* 0x000ea2000c1e1100 */
[----:B------:R-:W-:Y:S01]  /*3930*/  IADD3 R75, P6, PT, R4, UR4, RZ ;  /* 0x00000004044b7c10 */ /* 0x000fe2000ffde0ff */
[----:B------:R-:W-:Y:S01]  /*3940*/  @!P1 IMAD.MOV.U32 R80, RZ, RZ, R74 ;  /* 0x000000ffff509224 */ /* 0x000fe200078e004a */
[----:B------:R-:W-:Y:S01]  /*3950*/  LOP3.LUT P3, RZ, R77, 0x1, RZ, 0xc0, !PT ;  /* 0x000000014dff7812 */ /* 0x000fe2000786c0ff */
[----:B------:R-:W-:Y:S01]  /*3960*/  @!P1 IMAD.MOV.U32 R81, RZ, RZ, R76 ;  /* 0x000000ffff519224 */ /* 0x000fe200078e004c */
[----:B------:R-:W-:Y:S02]  /*3970*/  IADD3.X R77, PT, PT, R5, UR5, RZ, P6, !PT ;  /* 0x00000005054d7c10 */ /* 0x000fe4000b7fe4ff */
[----:B------:R-:W-:Y:S02]  /*3980*/  PRMT R183, RZ, 0x7610, R183 ;  /* 0x00007610ffb77816 */ /* 0x000fe400000000b7 */
        /* <DEDUP_REMOVED lines=17> */
[----:B------:R-:W-:Y:S02]  /*3aa0*/  IADD3.X R85, PT, PT, R3, UR5, RZ, P6, !PT ;  /* 0x0000000503557c10 */ /* 0x000fe4000b7fe4ff */
[----:B------:R-:W-:-:S02]  /*3ab0*/  IADD3 R86, P6, PT, R6, UR4, RZ ;  /* 0x0000000406567c10 */ /* 0x000fc4000ffde0ff */
[----:B------:R-:W-:Y:S01]  /*3ac0*/  IADD3.X R89, PT, PT, R5, UR5, RZ, P1, !PT ;  /* 0x0000000505597c10 */ /* 0x000fe20008ffe4ff */
[----:B------:R0:W-:Y:S01]  /*3ad0*/  STL [R1+0x74], R83 ;  /* 0x0000745301007387 */ /* 0x0001e20000100800 */
[----:B------:R-:W-:Y:S01]  /*3ae0*/  LOP3.LUT P1, RZ, R82, 0x1, RZ, 0xc0, !PT ;  /* 0x0000000152ff7812 */ /* 0x000fe2000782c0ff */
[----:B------:R-:W-:Y:S01]  /*3af0*/  @P3 IMAD.MOV.U32 R82, RZ, RZ, R83 ;  /* 0x000000ffff523224 */ /* 0x000fe200078e0053 */
[----:B------:R-:W-:Y:S02]  /*3b00*/  IADD3.X R87, PT, PT, R7, UR5, RZ, P6, !PT ;  /* 0x0000000507577c10 */ /* 0x000fe4000b7fe4ff */
[----:B------:R-:W-:Y:S02]  /*3b10*/  PRMT R170, RZ, 0x7610, R170 ;  /* 0x00007610ffaa7816 */ /* 0x000fe400000000aa */
[----:B------:R-:W-:Y:S01]  /*3b20*/  IADD3 R84, P6, PT, R8, UR4, RZ ;  /* 0x0000000408547c10 */ /* 0x000fe2000ffde0ff */
[----:B------:R-:W-:Y:S01]  /*3b30*/  STL [R1+0x7c], R88 ;  /* 0x00007c5801007387 */ /* 0x000fe20000100800 */
[----:B0-----:R-:W-:-:S03]  /*3b40*/  @P3 IMAD.MOV.U32 R83, RZ, RZ, R85 ;  /* 0x000000ffff533224 */ /* 0x001fc600078e0055 */
[----:B------:R0:W-:Y:S01]  /*3b50*/  STL [R1+0x70], R85 ;  /* 0x0000705501007387 */ /* 0x0001e20000100800 */
[----:B------:R-:W-:-:S03]  /*3b60*/  PRMT R165, RZ, 0x7610, R165 ;  /* 0x00007610ffa57816 */ /* 0x000fc600000000a5 */
[----:B------:R1:W2:Y:S01]  /*3b70*/  @P3 LDG.E.U8 R170, desc[UR22][R82.64] ;  /* 0x0000001652aa3981 */ /* 0x0002a2000c1e1100 */
[----:B0-----:R-:W-:Y:S02]  /*3b80*/  IADD3.X R85, PT, PT, R9, UR5, RZ, P6, !PT ;  /* 0x0000000509557c10 */ /* 0x001fe4000b7fe4ff */
[----:B------:R-:W-:Y:S01]  /*3b90*/  ISETP.GT.U32.AND P6, PT, R95, R117, PT ;  /* 0x000000755f00720c */ /* 0x000fe20003fc4070 */
[----:B-1----:R-:W-:Y:S02]  /*3ba0*/  @P3 IMAD.MOV.U32 R82, RZ, RZ, R88 ;  /* 0x000000ffff523224 */ /* 0x002fe400078e0058 */
[----:B------:R-:W-:Y:S01]  /*3bb0*/  @P3 IMAD.MOV.U32 R83, RZ, RZ, R89 ;  /* 0x000000ffff533224 */ /* 0x000fe200078e0059 */
[----:B------:R-:W-:Y:S01]  /*3bc0*/  PRMT R164, RZ, 0x7610, R164 ;  /* 0x00007610ffa47816 */ /* 0x000fe200000000a4 */
[----:B------:R-:W-:-:S03]  /*3bd0*/  UIMAD UR14, UR6, 0x1c, URZ ;  /* 0x0000001c060e78a4 */ /* 0x000fc6000f8e02ff */
[----:B------:R0:W2:Y:S01]  /*3be0*/  @P3 LDG.E.U8 R165, desc[UR22][R82.64] ;  /* 0x0000001652a53981 */ /* 0x0000a2000c1e1100 */
[----:B------:R-:W-:Y:S01]  /*3bf0*/  USHF.R.S32.HI UR17, URZ, 0x1f, UR14 ;  /* 0x0000001fff117899 */ /* 0x000fe2000801140e */
[----:B------:R-:W-:-:S03]  /*3c00*/  PRMT R172, RZ, 0x7610, R172 ;  /* 0x00007610ffac7816 */ /* 0x000fc600000000ac */
[----:B------:R-:W-:Y:S02]  /*3c10*/  @!P6 IMAD.IADD R117, R117, 0x1, -R95 ;  /* 0x000000017575e824 */ /* 0x000fe400078e0a5f */
[----:B0-----:R-:W-:Y:S02]  /*3c20*/  @P3 IMAD.MOV.U32 R82, RZ, RZ, R86 ;  /* 0x000000ffff523224 */ /* 0x001fe400078e0056 */
[----:B------:R-:W-:Y:S01]  /*3c30*/  @P3 IMAD.MOV.U32 R83, RZ, RZ, R87 ;  /* 0x000000ffff533224 */ /* 0x000fe200078e0057 */
[----:B------:R-:W-:Y:S01]  /*3c40*/  IADD3 R88, P6, PT, R4, UR14, RZ ;  /* 0x0000000e04587c10 */ /* 0x000fe2000ffde0ff */
[----:B------:R-:W-:Y:S04]  /*3c50*/  STL [R1+0x84], R86 ;  /* 0x0000845601007387 */ /* 0x000fe80000100800 */
[----:B------:R0:W2:Y:S04]  /*3c60*/  @P3 LDG.E.U8 R164, desc[UR22][R82.64] ;  /* 0x0000001652a43981 */ /* 0x0000a8000c1e1100 */
[----:B------:R1:W-:Y:S01]  /*3c70*/  STL [R1+0x78], R89 ;  /* 0x0000785901007387 */ /* 0x0003e20000100800 */
[----:B0-----:R-:W-:-:S02]  /*3c80*/  @P3 IMAD.MOV.U32 R82, RZ, RZ, R84 ;  /* 0x000000ffff523224 */ /* 0x001fc400078e0054 */
[----:B------:R-:W-:Y:S01]  /*3c90*/  @P3 IMAD.MOV.U32 R83, RZ, RZ, R85 ;  /* 0x000000ffff533224 */ /* 0x000fe200078e0055 */
[----:B------:R-:W-:Y:S01]  /*3ca0*/  STL [R1+0x80], R87 ;  /* 0x0000805701007387 */ /* 0x000fe20000100800 */
[----:B-1----:R-:W-:Y:S02]  /*3cb0*/  IADD3.X R89, PT, PT, R5, UR17, RZ, P6, !PT ;  /* 0x0000001105597c10 */ /* 0x002fe4000b7fe4ff */
[----:B------:R-:W-:Y:S01]  /*3cc0*/  ISETP.GT.U32.AND P6, PT, R95, R119, PT ;  /* 0x000000775f00720c */ /* 0x000fe20003fc4070 */
[----:B------:R-:W-:Y:S04]  /*3cd0*/  STL [R1+0x8c], R84 ;  /* 0x00008c5401007387 */ /* 0x000fe80000100800 */
[----:B------:R0:W-:Y:S04]  /*3ce0*/  STL [R1+0x88], R85 ;  /* 0x0000885501007387 */ /* 0x0001e80000100800 */
[----:B------:R1:W2:Y:S01]  /*3cf0*/  @P3 LDG.E.U8 R172, desc[UR22][R82.64] ;  /* 0x0000001652ac3981 */ /* 0x0002a2000c1e1100 */
[----:B------:R-:W-:Y:S01]  /*3d00*/  UIMAD UR4, UR6, 0x5, URZ ;  /* 0x00000005060478a4 */ /* 0x000fe2000f8e02ff */
[----:B0-----:R-:W-:-:S03]  /*3d10*/  IADD3 R85, P3, PT, R2, UR14, RZ ;  /* 0x0000000e02557c10 */ /* 0x001fc6000ff7e0ff */
[----:B------:R-:W-:Y:S01]  /*3d20*/  USHF.R.S32.HI UR15, URZ, 0x1f, UR4 ;  /* 0x0000001fff0f7899 */ /* 0x000fe20008011404 */
[----:B------:R-:W-:Y:S01]  /*3d30*/  IADD3.X R86, PT, PT, R3, UR17, RZ, P3, !PT ;  /* 0x0000001103567c10 */ /* 0x000fe20009ffe4ff */
[----:B------:R-:W-:Y:S01]  /*3d40*/  STL [R1+0x178], R85 ;  /* 0x0001785501007387 */ /* 0x000fe20000100800 */
[----:B------:R-:W-:Y:S01]  /*3d50*/  UIMAD UR5, UR6, 0xd, URZ ;  /* 0x0000000d060578a4 */ /* 0x000fe2000f8e02ff */
[----:B------:R-:W-:Y:S02]  /*3d60*/  PRMT R163, RZ, 0x7610, R163 ;  /* 0x00007610ffa37816 */ /* 0x000fe400000000a3 */
[----:B------:R-:W-:Y:S01]  /*3d70*/  STL [R1+0x180], R88 ;  /* 0x0001805801007387 */ /* 0x000fe20000100800 */
[----:B-1----:R-:W-:Y:S01]  /*3d80*/  IADD3 R82, P3, PT, R2, UR4, RZ ;  /* 0x0000000402527c10 */ /* 0x002fe2000ff7e0ff */
[----:B------:R-:W-:Y:S02]  /*3d90*/  @P1 IMAD.MOV.U32 R87, RZ, RZ, R86 ;  /* 0x000000ffff571224 */ /* 0x000fe400078e0056 */
[----:B------:R0:W-:Y:S01]  /*3da0*/  STL [R1+0x174], R86 ;  /* 0x0001745601007387 */ /* 0x0001e20000100800 */
[----:B------:R-:W-:Y:S01]  /*3db0*/  USHF.R.S32.HI UR16, URZ, 0x1f, UR5 ;  /* 0x0000001fff107899 */ /* 0x000fe20008011405 */
[----:B------:R-:W-:Y:S01]  /*3dc0*/  @!P6 IMAD.IADD R119, R119, 0x1, -R95 ;  /* 0x000000017777e824 */ /* 0x000fe200078e0a5f */
[----:B------:R-:W-:-:S02]  /*3dd0*/  IADD3.X R83, PT, PT, R3, UR15, RZ, P3, !PT ;  /* 0x0000000f03537c10 */ /* 0x000fc40009ffe4ff */
[----:B------:R-:W-:Y:S01]  /*3de0*/  IADD3 R90, P6, PT, R6, UR14, RZ ;  /* 0x0000000e065a7c10 */ /* 0x000fe2000ffde0ff */
[----:B0-----:R-:W-:Y:S01]  /*3df0*/  @P1 IMAD.MOV.U32 R86, RZ, RZ, R85 ;  /* 0x000000ffff561224 */ /* 0x001fe200078e0055 */
[----:B------:R-:W-:Y:S02]  /*3e00*/  IADD3 R84, P3, PT, R2, UR5, RZ ;  /* 0x0000000502547c10 */ /* 0x000fe4000ff7e0ff */
[----:B------:R-:W-:Y:S02]  /*3e10*/  PRMT R162, RZ, 0x7610, R162 ;  /* 0x00007610ffa27816 */ /* 0x000fe400000000a2 */
[----:B------:R0:W2:Y:S01]  /*3e20*/  @P1 LDG.E.U8 R163, desc[UR22][R86.64] ;  /* 0x0000001656a31981 */ /* 0x0000a2000c1e1100 */
[----:B------:R-:W-:Y:S02]  /*3e30*/  IADD3.X R91, PT, PT, R7, UR17, RZ, P6, !PT ;  /* 0x00000011075b7c10 */ /* 0x000fe4000b7fe4ff */
[----:B------:R-:W-:Y:S01]  /*3e40*/  IADD3.X R85, PT, PT, R3, UR16, RZ, P3, !PT ;  /* 0x0000001003557c10 */ /* 0x000fe20009ffe4ff */
[----:B------:R1:W-:Y:S01]  /*3e50*/  STL [R1+0x17c], R89 ;  /* 0x00017c5901007387 */ /* 0x0003e20000100800 */
[----:B------:R-:W-:Y:S01]  /*3e60*/  PRMT R161, RZ, 0x7610, R161 ;  /* 0x00007610ffa17816 */ /* 0x000fe200000000a1 */
[----:B0-----:R-:W-:-:S02]  /*3e70*/  @P1 IMAD.MOV.U32 R86, RZ, RZ, R88 ;  /* 0x000000ffff561224 */ /* 0x001fc400078e0058 */
[----:B------:R-:W-:Y:S01]  /*3e80*/  @P1 IMAD.MOV.U32 R87, RZ, RZ, R89 ;  /* 0x000000ffff571224 */ /* 0x000fe200078e0059 */
[----:B------:R-:W-:-:S04]  /*3e90*/  IADD3 R88, P3, PT, R8, UR14, RZ ;  /* 0x0000000e08587c10 */ /* 0x000fc8000ff7e0ff */
[----:B------:R0:W2:Y:S01]  /*3ea0*/  @P1 LDG.E.U8 R162, desc[UR22][R86.64] ;  /* 0x0000001656a21981 */ /* 0x0000a2000c1e1100 */
[----:B-1----:R-:W-:Y:S02]  /*3eb0*/  IADD3.X R89, PT, PT, R9, UR17, RZ, P3, !PT ;  /* 0x0000001109597c10 */ /* 0x002fe40009ffe4ff */
[----:B------:R-:W-:Y:S01]  /*3ec0*/  PRMT R159, RZ, 0x7610, R159 ;  /* 0x00007610ff9f7816 */ /* 0x000fe2000000009f */
[----:B0-----:R-:W-:Y:S02]  /*3ed0*/  @P1 IMAD.MOV.U32 R86, RZ, RZ, R90 ;  /* 0x000000ffff561224 */ /* 0x001fe400078e005a */
[----:B------:R-:W-:Y:S01]  /*3ee0*/  @P1 IMAD.MOV.U32 R87, RZ, RZ, R91 ;  /* 0x000000ffff571224 */ /* 0x000fe200078e005b */
[----:B------:R-:W-:-:S04]  /*3ef0*/  ISETP.GT.U32.AND P6, PT, R95, R120, PT ;  /* 0x000000785f00720c */ /* 0x000fc80003fc4070 */
[----:B------:R0:W2:Y:S01]  /*3f00*/  @P1 LDG.E.U8 R161, desc[UR22][R86.64] ;  /* 0x0000001656a11981 */ /* 0x0000a2000c1e1100 */
[----:B------:R-:W-:Y:S01]  /*3f10*/  ISETP.GT.U32.AND P3, PT, R95, R110, PT ;  /* 0x0000006e5f00720c */ /* 0x000fe20003f64070 */
[----:B0-----:R-:W-:Y:S02]  /*3f20*/  @P1 IMAD.MOV.U32 R86, RZ, RZ, R88 ;  /* 0x000000ffff561224 */ /* 0x001fe400078e0058 */
[----:B------:R-:W-:-:S05]  /*3f30*/  @P1 IMAD.MOV.U32 R87, RZ, RZ, R89 ;  /* 0x000000ffff571224 */ /* 0x000fca00078e0059 */
[----:B------:R0:W2:Y:S01]  /*3f40*/  @P1 LDG.E.U8 R159, desc[UR22][R86.64] ;  /* 0x00000016569f1981 */ /* 0x0000a2000c1e1100 */
[C---:B------:R-:W-:Y:S01]  /*3f50*/  ISETP.GT.U32.AND P1, PT, R95.reuse, R113, PT ;  /* 0x000000715f00720c */ /* 0x040fe20003f24070 */
[--C-:B------:R-:W-:Y:S01]  /*3f60*/  @!P6 IMAD.IADD R120, R120, 0x1, -R95.reuse ;  /* 0x000000017878e824 */ /* 0x100fe200078e0a5f */
[----:B------:R-:W-:Y:S02]  /*3f70*/  ISETP.GT.U32.AND P6, PT, R95, R111, PT ;  /* 0x0000006f5f00720c */ /* 0x000fe40003fc4070 */
[----:B------:R-:W-:Y:S01]  /*3f80*/  @!P3 IMAD.IADD R110, R110, 0x1, -R95 ;  /* 0x000000016e6eb824 */ /* 0x000fe200078e0a5f */
[----:B0-----:R-:W-:-:S08]  /*3f90*/  IADD3 R86, P3, PT, R4, UR4, RZ ;  /* 0x0000000404567c10 */ /* 0x001fd0000ff7e0ff */
[--C-:B------:R-:W-:Y:S01]  /*3fa0*/  @!P1 IMAD.IADD R113, R113, 0x1, -R95.reuse ;  /* 0x0000000171719824 */ /* 0x100fe200078e0a5f */
[----:B------:R-:W-:Y:S02]  /*3fb0*/  ISETP.GT.U32.AND P1, PT, R95, R106, PT ;  /* 0x0000006a5f00720c */ /* 0x000fe40003f24070 */
[----:B------:R-:W-:Y:S01]  /*3fc0*/  IADD3.X R87, PT, PT, R5, UR15, RZ, P3, !PT ;  /* 0x0000000f05577c10 */ /* 0x000fe20009ffe4ff */
[----:B------:R0:W-:Y:S01]  /*3fd0*/  STL [R1+0x188], R90 ;  /* 0x0001885a01007387 */ /* 0x0001e20000100800 */
[----:B------:R-:W-:Y:S01]  /*3fe0*/  ISETP.GT.U32.AND P3, PT, R95, R105, PT ;  /* 0x000000695f00720c */ /* 0x000fe20003f64070 */
[--C-:B------:R-:W-:Y:S02]  /*3ff0*/  @!P6 IMAD.IADD R111, R111, 0x1, -R95.reuse ;  /* 0x000000016f6fe824 */ /* 0x100fe400078e0a5f */
[----:B------:R-:W-:Y:S04]  /*4000*/  STL [R1+0x184], R91 ;  /* 0x0001845b01007387 */ /* 0x000fe80000100800 */
[----:B------:R1:W-:Y:S02]  /*4010*/  STL [R1+0x190], R88 ;  /* 0x0001905801007387 */ /* 0x0003e40000100800 */
[----:B------:R-:W-:-:S02]  /*4020*/  @!P1 IMAD.IADD R106, R106, 0x1, -R95 ;  /* 0x000000016a6a9824 */ /* 0x000fc400078e0a5f */
[----:B------:R3:W-:Y:S01]  /*4030*/  STL [R1+0x18c], R89 ;  /* 0x00018c5901007387 */ /* 0x0007e20000100800 */
[----:B0-----:R-:W-:Y:S02]  /*4040*/  IADD3 R90, P1, PT, R8, UR4, RZ ;  /* 0x00000004085a7c10 */ /* 0x001fe4000ff3e0ff */
[----:B-1----:R-:W-:-:S04]  /*4050*/  IADD3 R88, P6, PT, R6, UR4, RZ ;  /* 0x0000000406587c10 */ /* 0x002fc8000ffde0ff */
[----:B---3--:R-:W-:Y:S02]  /*4060*/  IADD3.X R89, PT, PT, R7, UR15, RZ, P6, !PT ;  /* 0x0000000f07597c10 */ /* 0x008fe4000b7fe4ff */
[----:B------:R-:W-:Y:S01]  /*4070*/  ISETP.GT.U32.AND P6, PT, R95, R107, PT ;  /* 0x0000006b5f00720c */ /* 0x000fe20003fc4070 */
[----:B------:R-:W-:Y:S01]  /*4080*/  @!P3 IMAD.IADD R105, R105, 0x1, -R95 ;  /* 0x000000016969b824 */ /* 0x000fe200078e0a5f */
[----:B------:R-:W-:Y:S02]  /*4090*/  IADD3.X R91, PT, PT, R9, UR15, RZ, P1, !PT ;  /* 0x0000000f095b7c10 */ /* 0x000fe40008ffe4ff */
[C---:B------:R-:W-:Y:S02]  /*40a0*/  ISETP.GT.U32.AND P3, PT, R95.reuse, R102, PT ;  /* 0x000000665f00720c */ /* 0x040fe40003f64070 */
[----:B------:R-:W-:Y:S02]  /*40b0*/  ISETP.GT.U32.AND P1, PT, R95, R104, PT ;  /* 0x000000685f00720c */ /* 0x000fe40003f24070 */
[----:B------:R-:W-:-:S02]  /*40c0*/  PRMT R185, RZ, 0x7610, R185 ;  /* 0x00007610ffb97816 */ /* 0x000fc400000000b9 */
[----:B------:R-:W-:-:S03]  /*40d0*/  PRMT R152, RZ, 0x7610, R152 ;  /* 0x00007610ff987816 */ /* 0x000fc60000000098 */
[----:B------:R-:W-:Y:S01]  /*40e0*/  @!P6 IMAD.IADD R107, R107, 0x1, -R95 ;  /* 0x000000016b6be824 */ /* 0x000fe200078e0a5f */
[C---:B------:R-:W-:Y:S01]  /*40f0*/  ISETP.GT.U32.AND P6, PT, R95.reuse, R100, PT ;  /* 0x000000645f00720c */ /* 0x040fe20003fc4070 */
[----:B------:R-:W3:Y:S01]  /*4100*/  @!P5 LDG.E.U8 R185, desc[UR22][R82.64] ;  /* 0x0000001652b9d981 */ /* 0x000ee2000c1e1100 */
[----:B------:R-:W-:Y:S02]  /*4110*/  PRMT R160, RZ, 0x7610, R160 ;  /* 0x00007610ffa07816 */ /* 0x000fe400000000a0 */
[----:B------:R-:W-:Y:S01]  /*4120*/  PRMT R151, RZ, 0x7610, R151 ;  /* 0x00007610ff977816 */ /* 0x000fe20000000097 */
[--C-:B------:R-:W-:Y:S01]  /*4130*/  @!P3 IMAD.IADD R102, R102, 0x1, -R95.reuse ;  /* 0x000000016666b824 */ /* 0x100fe200078e0a5f */
[----:B------:R-:W-:Y:S01]  /*4140*/  ISETP.GT.U32.AND P3, PT, R95, R103, PT ;  /* 0x000000675f00720c */ /* 0x000fe20003f64070 */
[----:B------:R-:W-:Y:S01]  /*4150*/  @!P1 IMAD.IADD R104, R104, 0x1, -R95 ;  /* 0x0000000168689824 */ /* 0x000fe200078e0a5f */
[----:B------:R-:W-:Y:S01]  /*4160*/  IADD3 R92, P1, PT, R4, UR5, RZ ;  /* 0x00000005045c7c10 */ /* 0x000fe2000ff3e0ff */
[----:B------:R-:W2:Y:S04]  /*4170*/  @!P5 LDG.E.U8 R152, desc[UR22][R86.64] ;  /* 0x000000165698d981 */ /* 0x000ea8000c1e1100 */
[----:B------:R-:W3:Y:S01]  /*4180*/  @!P5 LDG.E.U8 R160, desc[UR22][R88.64] ;  /* 0x0000001658a0d981 */ /* 0x000ee2000c1e1100 */
[----:B------:R-:W-:-:S03]  /*4190*/  IADD3.X R93, PT, PT, R5, UR16, RZ, P1, !PT ;  /* 0x00000010055d7c10 */ /* 0x000fc60008ffe4ff */
[----:B------:R-:W3:Y:S01]  /*41a0*/  @!P5 LDG.E.U8 R151, desc[UR22][R90.64] ;  /* 0x000000165a97d981 */ /* 0x000ee2000c1e1100 */
[----:B------:R-:W-:Y:S02]  /*41b0*/  ISETP.GT.U32.AND P5, PT, R95, R101, PT ;  /* 0x000000655f00720c */ /* 0x000fe40003fa4070 */
[----:B------:R-:W-:Y:S01]  /*41c0*/  ISETP.GE.AND P1, PT, R94, RZ, PT ;  /* 0x000000ff5e00720c */ /* 0x000fe20003f26270 */
[--C-:B------:R-:W-:Y:S01]  /*41d0*/  @!P6 IMAD.IADD R100, R100, 0x1, -R95.reuse ;  /* 0x000000016464e824 */ /* 0x100fe200078e0a5f */
[----:B------:R-:W-:Y:S01]  /*41e0*/  ISETP.GE.AND P6, PT, R124, RZ, PT ;  /* 0x000000ff7c00720c */ /* 0x000fe20003fc6270 */
[----:B------:R-:W-:Y:S01]  /*41f0*/  @!P3 IMAD.IADD R103, R103, 0x1, -R95 ;  /* 0x000000016767b824 */ /* 0x000fe200078e0a5f */
[----:B------:R-:W-:-:S07]  /*4200*/  IADD3 R94, P3, PT, R6, UR5, RZ ;  /* 0x00000005065e7c10 */ /* 0x000fce000ff7e0ff */
[----:B------:R-:W-:Y:S01]  /*4210*/  @!P5 IMAD.IADD R101, R101, 0x1, -R95 ;  /* 0x000000016565d824 */ /* 0x000fe200078e0a5f */
[----:B------:R-:W-:Y:S01]  /*4220*/  ISETP.GE.AND P5, PT, R96, RZ, PT ;  /* 0x000000ff6000720c */ /* 0x000fe20003fa6270 */
[----:B------:R-:W-:Y:S01]  /*4230*/  @!P1 IMAD.MOV R123, RZ, RZ, -R123 ;  /* 0x000000ffff7b9224 */ /* 0x000fe200078e0a7b */
[----:B------:R-:W-:Y:S02]  /*4240*/  IADD3.X R95, PT, PT, R7, UR16, RZ, P3, !PT ;  /* 0x00000010075f7c10 */ /* 0x000fe40009ffe4ff */
[----:B------:R-:W-:Y:S02]  /*4250*/  ISETP.GE.AND P3, PT, R97, RZ, PT ;  /* 0x000000ff6100720c */ /* 0x000fe40003f66270 */
[----:B------:R-:W-:Y:S01]  /*4260*/  IADD3 R96, P1, PT, R8, UR5, RZ ;  /* 0x0000000508607c10 */ /* 0x000fe2000ff3e0ff */
[----:B------:R-:W-:Y:S01]  /*4270*/  @!P6 IMAD.MOV R118, RZ, RZ, -R118 ;  /* 0x000000ffff76e224 */ /* 0x000fe200078e0a76 */
[----:B------:R-:W-:Y:S02]  /*4280*/  PRMT R196, RZ, 0x7610, R196 ;  /* 0x00007610ffc47816 */ /* 0x000fe400000000c4 */
[----:B------:R-:W-:-:S02]  /*4290*/  PRMT R158, RZ, 0x7610, R158 ;  /* 0x00007610ff9e7816 */ /* 0x000fc4000000009e */
[----:B------:R-:W-:Y:S02]  /*42a0*/  PRMT R157, RZ, 0x7610, R157 ;  /* 0x00007610ff9d7816 */ /* 0x000fe4000000009d */
[----:B------:R-:W-:Y:S01]  /*42b0*/  PRMT R150, RZ, 0x7610, R150 ;  /* 0x00007610ff967816 */ /* 0x000fe20000000096 */
[----:B------:R-:W-:Y:S01]  /*42c0*/  IMAD.MOV.U32 R98, RZ, RZ, R117 ;  /* 0x000000ffff627224 */ /* 0x000fe200078e0075 */
[----:B------:R-:W-:Y:S01]  /*42d0*/  IADD3.X R97, PT, PT, R9, UR16, RZ, P1, !PT ;  /* 0x0000001009617c10 */ /* 0x000fe20008ffe4ff */
[----:B------:R-:W3:Y:S01]  /*42e0*/  @!P2 LDG.E.U8 R196, desc[UR22][R84.64] ;  /* 0x0000001654c4a981 */ /* 0x000ee2000c1e1100 */
[----:B------:R-:W-:Y:S02]  /*42f0*/  ISETP.GE.AND P6, PT, R121, RZ, PT ;  /* 0x000000ff7900720c */ /* 0x000fe40003fc6270 */
[----:B------:R-:W-:Y:S01]  /*4300*/  ISETP.GE.AND P1, PT, R115, RZ, PT ;  /* 0x000000ff7300720c */ /* 0x000fe20003f26270 */
[----:B------:R-:W3:Y:S01]  /*4310*/  @!P2 LDG.E.U8 R158, desc[UR22][R92.64] ;  /* 0x000000165c9ea981 */ /* 0x000ee2000c1e1100 */
[----:B------:R-:W-:Y:S01]  /*4320*/  SHF.R.U32.HI R115, RZ, 0xa, R114 ;  /* 0x0000000aff737819 */ /* 0x000fe20000011672 */
[----:B------:R-:W-:-:S02]  /*4330*/  @!P5 IMAD.MOV R98, RZ, RZ, -R98 ;  /* 0x000000ffff62d224 */ /* 0x000fc400078e0a62 */
[----:B------:R-:W3:Y:S01]  /*4340*/  @!P2 LDG.E.U8 R157, desc[UR22][R94.64] ;  /* 0x000000165e9da981 */ /* 0x000ee2000c1e1100 */
[----:B------:R-:W-:-:S03]  /*4350*/  ISETP.GE.AND P5, PT, R116, RZ, PT ;  /* 0x000000ff7400720c */ /* 0x000fc60003fa6270 */
[----:B------:R-:W3:Y:S01]  /*4360*/  @!P2 LDG.E.U8 R150, desc[UR22][R96.64] ;  /* 0x000000166096a981 */ /* 0x000ee2000c1e1100 */
[----:B------:R-:W-:Y:S01]  /*4370*/  ISETP.GE.AND P2, PT, R122, RZ, PT ;  /* 0x000000ff7a00720c */ /* 0x000fe20003f46270 */
[----:B------:R-:W-:Y:S01]  /*4380*/  UIMAD UR14, UR6, 0x15, URZ ;  /* 0x00000015060e78a4 */ /* 0x000fe2000f8e02ff */
[----:B------:R-:W-:Y:S01]  /*4390*/  @!P3 IMAD.MOV R119, RZ, RZ, -R119 ;  /* 0x000000ffff77b224 */ /* 0x000fe200078e0a77 */
[----:B------:R-:W-:Y:S01]  /*43a0*/  LOP3.LUT P3, RZ, R115, 0x1, RZ, 0xc0, !PT ;  /* 0x0000000173ff7812 */ /* 0x000fe2000786c0ff */
[----:B------:R-:W-:Y:S01]  /*43b0*/  @!P6 IMAD.MOV R113, RZ, RZ, -R113 ;  /* 0x000000ffff71e224 */ /* 0x000fe200078e0a71 */
[----:B------:R-:W-:Y:S02]  /*43c0*/  USHF.R.S32.HI UR15, URZ, 0x1f, UR14 ;  /* 0x0000001fff0f7899 */ /* 0x000fe4000801140e */
[----:B------:R-:W-:Y:S01]  /*43d0*/  IADD3 R115, P6, PT, R4, UR14, RZ ;  /* 0x0000000e04737c10 */ /* 0x000fe2000ffde0ff */
[----:B------:R-:W-:Y:S01]  /*43e0*/  @!P1 IMAD.MOV R120, RZ, RZ, -R120 ;  /* 0x000000ffff789224 */ /* 0x000fe200078e0a78 */
[----:B------:R-:W-:-:S02]  /*43f0*/  IADD3 R221, P1, PT, R2, UR14, RZ ;  /* 0x0000000e02dd7c10 */ /* 0x000fc4000ff3e0ff */
[----:B------:R-:W-:Y:S02]  /*4400*/  IADD3.X R121, PT, PT, R5, UR15, RZ, P6, !PT ;  /* 0x0000000f05797c10 */ /* 0x000fe4000b7fe4ff */
[----:B------:R-:W-:Y:S01]  /*4410*/  @!P2 IMAD.MOV R110, RZ, RZ, -R110 ;  /* 0x000000ffff6ea224 */ /* 0x000fe200078e0a6e */
[----:B------:R-:W-:Y:S01]  /*4420*/  ISETP.GE.AND P2, PT, R112, RZ, PT ;  /* 0x000000ff7000720c */ /* 0x000fe20003f46270 */
[----:B------:R-:W-:Y:S01]  /*4430*/  @!P5 IMAD.MOV R111, RZ, RZ, -R111 ;  /* 0x000000ffff6fd224 */ /* 0x000fe200078e0a6f */
[----:B------:R-:W-:Y:S02]  /*4440*/  IADD3.X R222, PT, PT, R3, UR15, RZ, P1, !PT ;  /* 0x0000000f03de7c10 */ /* 0x000fe40008ffe4ff */
[----:B------:R-:W-:Y:S01]  /*4450*/  ISETP.GE.AND P1, PT, R108, RZ, PT ;  /* 0x000000ff6c00720c */ /* 0x000fe20003f26270 */
[----:B------:R-:W-:Y:S01]  /*4460*/  @P3 IMAD.MOV.U32 R108, RZ, RZ, R115 ;  /* 0x000000ffff6c3224 */ /* 0x000fe200078e0073 */
[----:B------:R-:W-:Y:S01]  /*4470*/  ISETP.GE.AND P5, PT, R109, RZ, PT ;  /* 0x000000ff6d00720c */ /* 0x000fe20003fa6270 */
[----:B------:R-:W-:Y:S01]  /*4480*/  @P3 IMAD.MOV.U32 R109, RZ, RZ, R121 ;  /* 0x000000ffff6d3224 */ /* 0x000fe200078e0079 */
[----:B------:R-:W-:-:S02]  /*4490*/  PRMT R149, RZ, 0x7610, R149 ;  /* 0x00007610ff957816 */ /* 0x000fc40000000095 */
[----:B------:R-:W-:-:S04]  /*44a0*/  ISETP.GE.AND P6, PT, R127, RZ, PT ;  /* 0x000000ff7f00720c */ /* 0x000fc80003fc6270 */
[----:B------:R0:W3:Y:S04]  /*44b0*/  @P3 LDG.E.U8 R149, desc[UR22][R108.64] ;  /* 0x000000166c953981 */ /* 0x0000e8000c1e1100 */
[----:B------:R-:W-:Y:S01]  /*44c0*/  STL [R1+0x94], R221 ;  /* 0x000094dd01007387 */ /* 0x000fe20000100800 */
[----:B0-----:R-:W-:Y:S02]  /*44d0*/  IMAD.MOV.U32 R109, RZ, RZ, R107 ;  /* 0x000000ffff6d7224 */ /* 0x001fe400078e006b */
[----:B------:R-:W-:Y:S02]  /*44e0*/  IMAD.MOV.U32 R108, RZ, RZ, R106 ;  /* 0x000000ffff6c7224 */ /* 0x000fe400078e006a */
[----:B------:R-:W-:Y:S01]  /*44f0*/  @!P2 IMAD.MOV R109, RZ, RZ, -R109 ;  /* 0x000000ffff6da224 */ /* 0x000fe200078e0a6d */
[----:B------:R-:W-:Y:S01]  /*4500*/  IADD3 R112, P2, PT, R6, UR14, RZ ;  /* 0x0000000e06707c10 */ /* 0x000fe2000ff5e0ff */
[----:B------:R-:W-:Y:S01]  /*4510*/  STL [R1+0x90], R222 ;  /* 0x000090de01007387 */ /* 0x000fe20000100800 */
[----:B------:R-:W-:Y:S01]  /*4520*/  @!P1 IMAD.MOV R105, RZ, RZ, -R105 ;  /* 0x000000ffff699224 */ /* 0x000fe200078e0a69 */
[----:B------:R-:W-:Y:S01]  /*4530*/  ISETP.GE.AND P1, PT, R126, RZ, PT ;  /* 0x000000ff7e00720c */ /* 0x000fe20003f26270 */
[----:B------:R-:W-:Y:S01]  /*4540*/  @!P5 IMAD.MOV R108, RZ, RZ, -R108 ;  /* 0x000000ffff6cd224 */ /* 0x000fe200078e0a6c */
[----:B------:R0:W-:Y:S01]  /*4550*/  STL [R1+0x9c], R115 ;  /* 0x00009c7301007387 */ /* 0x0001e20000100800 */
[----:B------:R-:W-:Y:S01]  /*4560*/  @!P6 IMAD.MOV R102, RZ, RZ, -R102 ;  /* 0x000000ffff66e224 */ /* 0x000fe200078e0a66 */
[----:B------:R-:W-:-:S02]  /*4570*/  ISETP.GE.AND P5, PT, R125, RZ, PT ;  /* 0x000000ff7d00720c */ /* 0x000fc40003fa6270 */
[----:B------:R-:W-:Y:S02]  /*4580*/  ISETP.GE.AND P6, PT, R128, RZ, PT ;  /* 0x000000ff8000720c */ /* 0x000fe40003fc6270 */
[----:B0-----:R-:W-:Y:S02]  /*4590*/  IADD3.X R115, PT, PT, R7, UR15, RZ, P2, !PT ;  /* 0x0000000f07737c10 */ /* 0x001fe400097fe4ff */
[----:B------:R-:W-:-:S03]  /*45a0*/  ISETP.GE.AND P2, PT, R129, RZ, PT ;  /* 0x000000ff8100720c */ /* 0x000fc60003f46270 */
[----:B------:R-:W-:Y:S01]  /*45b0*/  @!P1 IMAD.MOV R104, RZ, RZ, -R104 ;  /* 0x000000ffff689224 */ /* 0x000fe200078e0a68 */
[----:B------:R-:W-:-:S03]  /*45c0*/  ISETP.NE.AND P1, PT, R99, RZ, PT ;  /* 0x000000ff6300720c */ /* 0x000fc60003f25270 */
[----:B------:R-:W-:Y:S01]  /*45d0*/  @!P5 IMAD.MOV R100, RZ, RZ, -R100 ;  /* 0x000000ffff64d224 */ /* 0x000fe200078e0a64 */
[----:B------:R-:W-:Y:S01]  /*45e0*/  LOP3.LUT R99, RZ, R99, RZ, 0x33, !PT ;  /* 0x00000063ff637212 */ /* 0x000fe200078e33ff */
[----:B------:R-:W-:Y:S01]  /*45f0*/  @!P6 IMAD.MOV R101, RZ, RZ, -R101 ;  /* 0x000000ffff65e224 */ /* 0x000fe200078e0a65 */
[----:B------:R-:W-:Y:S01]  /*4600*/  STL [R1+0x98], R121 ;  /* 0x0000987901007387 */ /* 0x000fe20000100800 */
[----:B------:R-:W-:Y:S01]  /*4610*/  @P3 IMAD.MOV.U32 R116, RZ, RZ, R221 ;  /* 0x000000ffff743224 */ /* 0x000fe200078e00dd */
[C---:B------:R-:W-:Y:S01]  /*4620*/  SEL R234, R99.reuse, R123, !P1 ;  /* 0x0000007b63ea7207 */ /* 0x040fe20004800000 */
[----:B------:R-:W-:Y:S02]  /*4630*/  @P3 IMAD.MOV.U32 R117, RZ, RZ, R222 ;  /* 0x000000ffff753224 */ /* 0x000fe400078e00de */
[----:B------:R-:W-:Y:S01]  /*4640*/  @!P2 IMAD.MOV R103, RZ, RZ, -R103 ;  /* 0x000000ffff67a224 */ /* 0x000fe200078e0a67 */
[----:B------:R0:W-:Y:S01]  /*4650*/  STL [R1+0xa4], R112 ;  /* 0x0000a47001007387 */ /* 0x0001e20000100800 */
[----:B------:R-:W-:Y:S01]  /*4660*/  @P3 IMAD.MOV.U32 R106, RZ, RZ, R112 ;  /* 0x000000ffff6a3224 */ /* 0x000fe200078e0070 */
[----:B------:R-:W-:-:S02]  /*4670*/  SEL R233, R99, R118, !P1 ;  /* 0x0000007663e97207 */ /* 0x000fc40004800000 */
[C---:B------:R-:W-:Y:S02]  /*4680*/  SEL R232, R99.reuse, R98, !P1 ;  /* 0x0000006263e87207 */ /* 0x040fe40004800000 */
[C---:B------:R-:W-:Y:S02]  /*4690*/  SEL R231, R99.reuse, R119, !P1 ;  /* 0x0000007763e77207 */ /* 0x040fe40004800000 */
[C---:B------:R-:W-:Y:S02]  /*46a0*/  SEL R230, R99.reuse, R120, !P1 ;  /* 0x0000007863e67207 */ /* 0x040fe40004800000 */
[C---:B------:R-:W-:Y:S02]  /*46b0*/  SEL R229, R99.reuse, R110, !P1 ;  /* 0x0000006e63e57207 */ /* 0x040fe40004800000 */
[C---:B------:R-:W-:Y:S02]  /*46c0*/  SEL R228, R99.reuse, R111, !P1 ;  /* 0x0000006f63e47207 */ /* 0x040fe40004800000 */
        /* <DEDUP_REMOVED lines=8> */
[----:B------:R-:W-:Y:S02]  /*4750*/  SEL R235, R99, R100, !P1 ;  /* 0x0000006463eb7207 */ /* 0x000fe40004800000 */
[----:B0-----:R-:W-:Y:S01]  /*4760*/  IADD3 R112, P1, PT, R8, UR14, RZ ;  /* 0x0000000e08707c10 */ /* 0x001fe2000ff3e0ff */
[----:B------:R0:W-:Y:S01]  /*4770*/  STL [R1+0xa0], R115 ;  /* 0x0000a07301007387 */ /* 0x0001e20000100800 */
[----:B------:R-:W-:Y:S01]  /*4780*/  @P3 IMAD.MOV.U32 R107, RZ, RZ, R115 ;  /* 0x000000ffff6b3224 */ /* 0x000fe200078e0073 */
[----:B------:R-:W-:-:S04]  /*4790*/  @!UP1 UIADD3 UR4, UPT, UPT, -UR12, 0x100000, URZ ;  /* 0x001000000c049890 */ /* 0x000fc8000fffe1ff */
[----:B------:R-:W-:Y:S02]  /*47a0*/  @!UP1 USHF.L.U32 UR5, UR4, 0xb, URZ ;  /* 0x0000000b04059899 */ /* 0x000fe400080006ff */
[----:B------:R-:W-:Y:S01]  /*47b0*/  @!UP1 USHF.L.U32 UR4, UR4, 0x1, URZ ;  /* 0x0000000104049899 */ /* 0x000fe200080006ff */
[----:B------:R-:W-:Y:S01]  /*47c0*/  PRMT R156, RZ, 0x7610, R156 ;  /* 0x00007610ff9c7816 */ /* 0x000fe2000000009c */
[----:B------:R-:W-:Y:S01]  /*47d0*/  @P3 IMAD.MOV.U32 R98, RZ, RZ, R112 ;  /* 0x000000ffff623224 */ /* 0x000fe200078e0070 */
[----:B------:R-:W-:Y:S02]  /*47e0*/  PRMT R127, RZ, 0x7610, R127 ;  /* 0x00007610ff7f7816 */ /* 0x000fe4000000007f */
[----:B------:R-:W-:Y:S02]  /*47f0*/  PRMT R132, RZ, 0x7610, R132 ;  /* 0x00007610ff847816 */ /* 0x000fe40000000084 */
[C---:B------:R-:W-:Y:S02]  /*4800*/  LOP3.LUT R239, R240.reuse, 0x10, RZ, 0x3c, !PT ;  /* 0x00000010f0ef7812 */ /* 0x040fe400078e3cff */
[----:B------:R-:W-:Y:S01]  /*4810*/  LOP3.LUT R124, R240, 0x40, RZ, 0x3c, !PT ;  /* 0x00000040f07c7812 */ /* 0x000fe200078e3cff */
[----:B------:R-:W-:Y:S01]  /*4820*/  VIADD R122, R237, 0xfffffff0 ;  /* 0xfffffff0ed7a7836 */ /* 0x000fe20000000000 */
[----:B0-----:R-:W-:Y:S01]  /*4830*/  IADD3.X R115, PT, PT, R9, UR15, RZ, P1, !PT ;  /* 0x0000000f09737c10 */ /* 0x001fe20008ffe4ff */
[----:B------:R-:W-:Y:S01]  /*4840*/  VOTEU.ALL UP1, P4 ;  /* 0x0000000000ff7886 */ /* 0x000fe20002020000 */
[----:B------:R-:W-:Y:S01]  /*4850*/  STL [R1+0xac], R112 ;  /* 0x0000ac7001007387 */ /* 0x000fe20000100800 */
[----:B------:R-:W-:Y:S01]  /*4860*/  PRMT R126, RZ, 0x7610, R126 ;  /* 0x00007610ff7e7816 */ /* 0x000fe2000000007e */
[----:B------:R-:W0:Y:S01]  /*4870*/  LDCU UR12, c[0x0][0x3b0] ;  /* 0x00007600ff0c77ac */ /* 0x000e220008000800 */
[----:B------:R-:W-:Y:S01]  /*4880*/  @P3 IMAD.MOV.U32 R99, RZ, RZ, R115 ;  /* 0x000000ffff633224 */ /* 0x000fe200078e0073 */
[----:B------:R1:W0:Y:S01]  /*4890*/  @!UP1 SYNCS.EXCH.64 URZ, [UR9+0x9008], UR4 ;  /* 0x0090080409ff95b2 */ /* 0x0002220008000100 */
[----:B------:R-:W-:Y:S01]  /*48a0*/  PRMT R125, RZ, 0x7610, R125 ;  /* 0x00007610ff7d7816 */ /* 0x000fe2000000007d */
[----:B------:R-:W3:Y:S01]  /*48b0*/  @P3 LDG.E.U8 R156, desc[UR22][R116.64] ;  /* 0x00000016749c3981 */ /* 0x000ee2000c1e1100 */
[----:B------:R-:W-:Y:S01]  /*48c0*/  PRMT R129, RZ, 0x7610, R129 ;  /* 0x00007610ff817816 */ /* 0x000fe20000000081 */
[----:B------:R-:W0:Y:S02]  /*48d0*/  LDCU UR14, c[0x0][0x3b0] ;  /* 0x00007600ff0e77ac */ /* 0x000e240008000800 */
[----:B------:R1:W3:Y:S01]  /*48e0*/  @P3 LDG.E.U8 R127, desc[UR22][R98.64] ;  /* 0x00000016627f3981 */ /* 0x0002e2000c1e1100 */
[----:B------:R-:W-:-:S03]  /*48f0*/  PRMT R128, RZ, 0x7610, R128 ;  /* 0x00007610ff807816 */ /* 0x000fc60000000080 */
[----:B------:R-:W3:Y:S01]  /*4900*/  @P3 LDG.E.U8 R132, desc[UR22][R106.64] ;  /* 0x000000166a843981 */ /* 0x000ee2000c1e1100 */
[----:B-1----:R-:W-:Y:S01]  /*4910*/  SHF.R.U32.HI R98, RZ, 0x2, R114 ;  /* 0x00000002ff627819 */ /* 0x002fe20000011672 */
[----:B------:R-:W-:-:S03]  /*4920*/  UIMAD UR4, UR6, 0x1d, URZ ;  /* 0x0000001d060478a4 */ /* 0x000fc6000f8e02ff */
[----:B------:R-:W-:Y:S01]  /*4930*/  LOP3.LUT P1, RZ, R98, 0x1, RZ, 0xc0, !PT ;  /* 0x0000000162ff7812 */ /* 0x000fe2000782c0ff */
[----:B------:R-:W-:Y:S02]  /*4940*/  USHF.R.S32.HI UR5, URZ, 0x1f, UR4 ;  /* 0x0000001fff057899 */ /* 0x000fe40008011404 */
[----:B------:R-:W-:Y:S01]  /*4950*/  IADD3 R100, P2, PT, R2, UR4, RZ ;  /* 0x0000000402647c10 */ /* 0x000fe2000ff5e0ff */
[----:B------:R-:W-:Y:S03]  /*4960*/  STL [R1+0xa8], R115 ;  /* 0x0000a87301007387 */ /* 0x000fe60000100800 */
[----:B------:R-:W-:Y:S01]  /*4970*/  IADD3.X R101, PT, PT, R3, UR5, RZ, P2, !PT ;  /* 0x0000000503657c10 */ /* 0x000fe200097fe4ff */
[----:B------:R1:W-:Y:S05]  /*4980*/  STL [R1+0x198], R100 ;  /* 0x0001986401007387 */ /* 0x0003ea0000100800 */
[----:B------:R-:W-:Y:S01]  /*4990*/  @P1 IMAD.MOV.U32 R98, RZ, RZ, R100 ;  /* 0x000000ffff621224 */ /* 0x000fe200078e0064 */
[----:B------:R0:W-:Y:S01]  /*49a0*/  STL [R1+0x194], R101 ;  /* 0x0001946501007387 */ /* 0x0001e20000100800 */
[----:B------:R-:W-:Y:S01]  /*49b0*/  @P1 IMAD.MOV.U32 R99, RZ, RZ, R101 ;  /* 0x000000ffff631224 */ /* 0x000fe200078e0065 */
[----:B-1----:R-:W-:-:S04]  /*49c0*/  IADD3 R100, P2, PT, R4, UR4, RZ ;  /* 0x0000000404647c10 */ /* 0x002fc8000ff5e0ff */
[----:B------:R1:W3:Y:S01]  /*49d0*/  @P1 LDG.E.U8 R126, desc[UR22][R98.64] ;  /* 0x00000016627e1981 */ /* 0x0002e2000c1e1100 */
[----:B0-----:R-:W-:-:S03]  /*49e0*/  IADD3.X R101, PT, PT, R5, UR5, RZ, P2, !PT ;  /* 0x0000000505657c10 */ /* 0x001fc600097fe4ff */
[----:B------:R0:W-:Y:S01]  /*49f0*/  STL [R1+0x1a0], R100 ;  /* 0x0001a06401007387 */ /* 0x0001e20000100800 */
[----:B-1----:R-:W-:Y:S02]  /*4a00*/  @P1 IMAD.MOV.U32 R98, RZ, RZ, R100 ;  /* 0x000000ffff621224 */ /* 0x002fe400078e0064 */
[----:B------:R-:W-:Y:S01]  /*4a10*/  @P1 IMAD.MOV.U32 R99, RZ, RZ, R101 ;  /* 0x000000ffff631224 */ /* 0x000fe200078e0065 */
[----:B0-----:R-:W-:Y:S01]  /*4a20*/  IADD3 R100, P2, PT, R6, UR4, RZ ;  /* 0x0000000406647c10 */ /* 0x001fe2000ff5e0ff */
[----:B------:R0:W-:Y:S04]  /*4a30*/  STL [R1+0x19c], R101 ;  /* 0x00019c6501007387 */ /* 0x0001e80000100800 */
[----:B------:R1:W3:Y:S04]  /*4a40*/  @P1 LDG.E.U8 R125, desc[UR22][R98.64] ;  /* 0x00000016627d1981 */ /* 0x0002e8000c1e1100 */
[----:B------:R4:W-:Y:S01]  /*4a50*/  STL [R1+0x1a8], R100 ;  /* 0x0001a86401007387 */ /* 0x0009e20000100800 */
[----:B0-----:R-:W-:Y:S01]  /*4a60*/  IADD3.X R101, PT, PT, R7, UR5, RZ, P2, !PT ;  /* 0x0000000507657c10 */ /* 0x001fe200097fe4ff */
[----:B-1----:R-:W-:-:S04]  /*4a70*/  @P1 IMAD.MOV.U32 R98, RZ, RZ, R100 ;  /* 0x000000ffff621224 */ /* 0x002fc800078e0064 */
[----:B------:R0:W-:Y:S01]  /*4a80*/  STL [R1+0x1a4], R101 ;  /* 0x0001a46501007387 */ /* 0x0001e20000100800 */
[----:B----4-:R-:W-:Y:S01]  /*4a90*/  IADD3 R100, P2, PT, R8, UR4, RZ ;  /* 0x0000000408647c10 */ /* 0x010fe2000ff5e0ff */
[----:B------:R-:W-:Y:S01]  /*4aa0*/  @P1 IMAD.MOV.U32 R99, RZ, RZ, R101 ;  /* 0x000000ffff631224 */ /* 0x000fe200078e0065 */
[----:B------:R-:W-:-:S04]  /*4ab0*/  UIMAD UR4, UR6, 0x6, URZ ;  /* 0x00000006060478a4 */ /* 0x000fc8000f8e02ff */
[----:B------:R1:W4:Y:S01]  /*4ac0*/  @P1 LDG.E.U8 R129, desc[UR22][R98.64] ;  /* 0x0000001662811981 */ /* 0x000322000c1e1100 */
[----:B0-----:R-:W-:Y:S01]  /*4ad0*/  IADD3.X R101, PT, PT, R9, UR5, RZ, P2, !PT ;  /* 0x0000000509657c10 */ /* 0x001fe200097fe4ff */
[----:B------:R-:W-:Y:S02]  /*4ae0*/  USHF.R.S32.HI UR5, URZ, 0x1f, UR4 ;  /* 0x0000001fff057899 */ /* 0x000fe40008011404 */
[----:B------:R0:W-:Y:S01]  /*4af0*/  STL [R1+0x1b0], R100 ;  /* 0x0001b06401007387 */ /* 0x0001e20000100800 */
[----:B-1----:R-:W-:Y:S02]  /*4b00*/  @P1 IMAD.MOV.U32 R98, RZ, RZ, R100 ;  /* 0x000000ffff621224 */ /* 0x002fe400078e0064 */
[----:B------:R-:W-:Y:S02]  /*4b10*/  @P1 IMAD.MOV.U32 R99, RZ, RZ, R101 ;  /* 0x000000ffff631224 */ /* 0x000fe400078e0065 */
[----:B0-----:R-:W-:-:S03]  /*4b20*/  VIADD R100, R237, 0xfffffff9 ;  /* 0xfffffff9ed647836 */ /* 0x001fc60000000000 */
[----:B------:R0:W3:Y:S02]  /*4b30*/  @P1 LDG.E.U8 R128, desc[UR22][R98.64] ;  /* 0x0000001662801981 */ /* 0x0000e4000c1e1100 */
[----:B------:R-:W-:Y:S02]  /*4b40*/  ISETP.GE.U32.AND P1, PT, R100, 0x7fffffda, PT ;  /* 0x7fffffda6400780c */ /* 0x000fe40003f26070 */
[----:B0-----:R-:W-:-:S04]  /*4b50*/  IADD3 R98, P2, PT, R2, UR4, RZ ;  /* 0x0000000402627c10 */ /* 0x001fc8000ff5e0ff */
[----:B------:R-:W-:Y:S02]  /*4b60*/  IADD3.X R99, PT, PT, R3, UR5, RZ, P2, !PT ;  /* 0x0000000503637c10 */ /* 0x000fe400097fe4ff */
[----:B------:R-:W-:Y:S01]  /*4b70*/  IADD3 R100, P2, PT, R4, UR4, RZ ;  /* 0x0000000404647c10 */ /* 0x000fe2000ff5e0ff */
[----:B------:R0:W-:Y:S04]  /*4b80*/  STL [R1+0x1ac], R101 ;  /* 0x0001ac6501007387 */ /* 0x0001e80000100800 */
[----:B--2---:R-:W-:Y:S01]  /*4b90*/  STS.U8 [R240+UR9], R133 ;  /* 0x00000085f0007988 */ /* 0x004fe20008000009 */
[----:B0-----:R-:W-:Y:S02]  /*4ba0*/  IADD3.X R101, PT, PT, R5, UR5, RZ, P2, !PT ;  /* 0x0000000505657c10 */ /* 0x001fe400097fe4ff */
[----:B------:R-:W-:Y:S01]  /*4bb0*/  IADD3 R102, P2, PT, R6, UR4, RZ ;  /* 0x0000000406667c10 */ /* 0x000fe2000ff5e0ff */
[----:B------:R0:W-:Y:S03]  /*4bc0*/  STS.U8 [R240+UR9+0x1000], R131 ;  /* 0x00100083f0007988 */ /* 0x0001e60008000009 */
[----:B------:R-:W-:Y:S01]  /*4bd0*/  IADD3.X R103, PT, PT, R7, UR5, RZ, P2, !PT ;  /* 0x0000000507677c10 */ /* 0x000fe200097fe4ff */
[----:B------:R1:W-:Y:S01]  /*4be0*/  STS.U8 [R240+UR9+0x2000], R130 ;  /* 0x00200082f0007988 */ /* 0x0003e20008000009 */
[----:B------:R-:W-:-:S03]  /*4bf0*/  IADD3 R104, P2, PT, R8, UR4, RZ ;  /* 0x0000000408687c10 */ /* 0x000fc6000ff5e0ff */
[----:B-----5:R-:W-:Y:S01]  /*4c00*/  STS.U8 [R240+UR9+0x3000], R136 ;  /* 0x00300088f0007988 */ /* 0x020fe20008000009 */
[----:B0-----:R-:W-:-:S03]  /*4c10*/  PRMT R131, RZ, 0x7610, R131 ;  /* 0x00007610ff837816 */ /* 0x001fc60000000083 */
[----:B------:R0:W-:Y:S01]  /*4c20*/  STS.U8 [R240+UR9+0x400], R135 ;  /* 0x00040087f0007988 */ /* 0x0001e20008000009 */
[----:B-1----:R-:W-:-:S03]  /*4c30*/  PRMT R130, RZ, 0x7610, R130 ;  /* 0x00007610ff827816 */ /* 0x002fc60000000082 */
[----:B------:R1:W-:Y:S01]  /*4c40*/  STS.U8 [R240+UR9+0x1400], R134 ;  /* 0x00140086f0007988 */ /* 0x0003e20008000009 */
[----:B------:R-:W-:Y:S01]  /*4c50*/  IADD3.X R105, PT, PT, R9, UR5, RZ, P2, !PT ;  /* 0x0000000509697c10 */ /* 0x000fe200097fe4ff */
[----:B------:R-:W-:Y:S02]  /*4c60*/  VIADD R106, R237, 0xfffffff1 ;  /* 0xfffffff1ed6a7836 */ /* 0x000fe40000000000 */
[----:B------:R-:W2:Y:S01]  /*4c70*/  @!P1 LDG.E.U8 R131, desc[UR22][R98.64] ;  /* 0x0000001662839981 */ /* 0x000ea2000c1e1100 */
[----:B0-----:R-:W-:-:S03]  /*4c80*/  PRMT R135, RZ, 0x7610, R135 ;  /* 0x00007610ff877816 */ /* 0x001fc60000000087 */
[----:B------:R-:W5:Y:S01]  /*4c90*/  @!P1 LDG.E.U8 R130, desc[UR22][R100.64] ;  /* 0x0000001664829981 */ /* 0x000f62000c1e1100 */
[----:B-1----:R-:W-:Y:S01]  /*4ca0*/  PRMT R134, RZ, 0x7610, R134 ;  /* 0x00007610ff867816 */ /* 0x002fe20000000086 */
[----:B------:R-:W-:Y:S02]  /*4cb0*/  UIMAD UR4, UR6, 0xe, URZ ;  /* 0x0000000e060478a4 */ /* 0x000fe4000f8e02ff */
[----:B------:R-:W2:Y:S04]  /*4cc0*/  @!P1 LDG.E.U8 R135, desc[UR22][R102.64] ;  /* 0x0000001666879981 */ /* 0x000ea8000c1e1100 */
[----:B------:R-:W2:Y:S01]  /*4cd0*/  @!P1 LDG.E.U8 R134, desc[UR22][R104.64] ;  /* 0x0000001668869981 */ /* 0x000ea2000c1e1100 */
[----:B------:R-:W-:Y:S01]  /*4ce0*/  ISETP.GE.U32.AND P1, PT, R106, 0x7fffffd2, PT ;  /* 0x7fffffd26a00780c */ /* 0x000fe20003f26070 */
[----:B------:R-:W-:-:S02]  /*4cf0*/  USHF.R.S32.HI UR5, URZ, 0x1f, UR4 ;  /* 0x0000001fff057899 */ /* 0x000fc40008011404 */
[----:B------:R-:W-:Y:S02]  /*4d00*/  IADD3 R106, P2, PT, R2, UR4, RZ ;  /* 0x00000004026a7c10 */ /* 0x000fe4000ff5e0ff */
[----:B------:R-:W-:Y:S02]  /*4d10*/  PRMT R133, RZ, 0x7610, R133 ;  /* 0x00007610ff857816 */ /* 0x000fe40000000085 */
[----:B------:R-:W-:-:S06]  /*4d20*/  IADD3.X R107, PT, PT, R3, UR5, RZ, P2, !PT ;  /* 0x00000005036b7c10 */ /* 0x000fcc00097fe4ff */
[----:B------:R-:W2:Y:S01]  /*4d30*/  @!P1 LDG.E.U8 R133, desc[UR22][R106.64] ;  /* 0x000000166a859981 */ /* 0x000ea2000c1e1100 */
[----:B------:R-:W-:-:S04]  /*4d40*/  IADD3 R108, P2, PT, R4, UR4, RZ ;  /* 0x00000004046c7c10 */ /* 0x000fc8000ff5e0ff */
[----:B------:R-:W-:Y:S02]  /*4d50*/  IADD3.X R109, PT, PT, R5, UR5, RZ, P2, !PT ;  /* 0x00000005056d7c10 */ /* 0x000fe400097fe4ff */
[----:B------:R-:W-:Y:S01]  /*4d60*/  IADD3 R110, P2, PT, R6, UR4, RZ ;  /* 0x00000004066e7c10 */ /* 0x000fe2000ff5e0ff */
[----:B------:R-:W-:Y:S03]  /*4d70*/  STS.U8 [R240+UR9+0x2400], R139 ;  /* 0x0024008bf0007988 */ /* 0x000fe60008000009 */
[----:B------:R-:W-:Y:S01]  /*4d80*/  IADD3.X R111, PT, PT, R7, UR5, RZ, P2, !PT ;  /* 0x00000005076f7c10 */ /* 0x000fe200097fe4ff */
[----:B------:R0:W-:Y:S01]  /*4d90*/  STS.U8 [R240+UR9+0x3400], R138 ;  /* 0x0034008af0007988 */ /* 0x0001e20008000009 */
[----:B------:R-:W-:Y:S02]  /*4da0*/  IADD3 R112, P2, PT, R8, UR4, RZ ;  /* 0x0000000408707c10 */ /* 0x000fe4000ff5e0ff */
[----:B------:R-:W-:Y:S01]  /*4db0*/  PRMT R136, RZ, 0x7610, R136 ;  /* 0x00007610ff887816 */ /* 0x000fe20000000088 */
[----:B------:R1:W-:Y:S01]  /*4dc0*/  STS.U8 [R240+UR9+0x800], R137 ;  /* 0x00080089f0007988 */ /* 0x0003e20008000009 */
[----:B------:R-:W-:-:S02]  /*4dd0*/  IADD3.X R113, PT, PT, R9, UR5, RZ, P2, !PT ;  /* 0x0000000509717c10 */ /* 0x000fc400097fe4ff */
[----:B------:R-:W-:Y:S02]  /*4de0*/  SHF.R.U32.HI R115, RZ, 0x9, R114 ;  /* 0x00000009ff737819 */ /* 0x000fe40000011672 */
[----:B0-----:R-:W-:Y:S01]  /*4df0*/  PRMT R138, RZ, 0x7610, R138 ;  /* 0x00007610ff8a7816 */ /* 0x001fe2000000008a */
[----:B------:R-:W-:Y:S01]  /*4e00*/  UIMAD UR4, UR6, 0x16, URZ ;  /* 0x00000016060478a4 */ /* 0x000fe2000f8e02ff */
[----:B------:R-:W2:Y:S01]  /*4e10*/  @!P1 LDG.E.U8 R136, desc[UR22][R112.64] ;  /* 0x0000001670889981 */ /* 0x000ea2000c1e1100 */
[----:B-1----:R-:W-:-:S03]  /*4e20*/  PRMT R137, RZ, 0x7610, R137 ;  /* 0x00007610ff897816 */ /* 0x002fc60000000089 */
[----:B------:R-:W2:Y:S01]  /*4e30*/  @!P1 LDG.E.U8 R138, desc[UR22][R108.64] ;  /* 0x000000166c8a9981 */ /* 0x000ea2000c1e1100 */
[----:B------:R-:W-:-:S03]  /*4e40*/  USHF.R.S32.HI UR5, URZ, 0x1f, UR4 ;  /* 0x0000001fff057899 */ /* 0x000fc60008011404 */
[----:B------:R-:W2:Y:S01]  /*4e50*/  @!P1 LDG.E.U8 R137, desc[UR22][R110.64] ;  /* 0x000000166e899981 */ /* 0x000ea2000c1e1100 */
[----:B------:R-:W-:Y:S02]  /*4e60*/  LOP3.LUT P1, RZ, R115, 0x1, RZ, 0xc0, !PT ;  /* 0x0000000173ff7812 */ /* 0x000fe4000782c0ff */
[----:B------:R-:W-:Y:S01]  /*4e70*/  IADD3 R116, P2, PT, R2, UR4, RZ ;  /* 0x0000000402747c10 */ /* 0x000fe2000ff5e0ff */
[----:B------:R-:W-:Y:S04]  /*4e80*/  STS.U8 [R240+UR9+0x1800], R142 ;  /* 0x0018008ef0007988 */ /* 0x000fe80008000009 */
[----:B------:R0:W-:Y:S01]  /*4e90*/  STS.U8 [R240+UR9+0x2800], R141 ;  /* 0x0028008df0007988 */ /* 0x0001e20008000009 */
[----:B------:R-:W-:Y:S02]  /*4ea0*/  IADD3.X R117, PT, PT, R3, UR5, RZ, P2, !PT ;  /* 0x0000000503757c10 */ /* 0x000fe400097fe4ff */
[----:B------:R-:W-:Y:S01]  /*4eb0*/  IADD3 R115, P2, PT, R4, UR4, RZ ;  /* 0x0000000404737c10 */ /* 0x000fe2000ff5e0ff */
[----:B------:R1:W-:Y:S01]  /*4ec0*/  STL [R1+0xb4], R116 ;  /* 0x0000b47401007387 */ /* 0x0003e20000100800 */
[----:B0-----:R-:W-:-:S03]  /*4ed0*/  PRMT R141, RZ, 0x7610, R141 ;  /* 0x00007610ff8d7816 */ /* 0x001fc6000000008d */
[----:B------:R-:W-:Y:S01]  /*4ee0*/  STL [R1+0xb0], R117 ;  /* 0x0000b07501007387 */ /* 0x000fe20000100800 */
[----:B------:R-:W-:-:S03]  /*4ef0*/  IADD3.X R119, PT, PT, R5, UR5, RZ, P2, !PT ;  /* 0x0000000505777c10 */ /* 0x000fc600097fe4ff */
[----:B------:R0:W-:Y:S04]  /*4f00*/  STL [R1+0xbc], R115 ;  /* 0x0000bc7301007387 */ /* 0x0001e80000100800 */
[----:B------:R1:W2:Y:S04]  /*4f10*/  @P1 LDG.E.U8 R141, desc[UR22][R116.64] ;  /* 0x00000016748d1981 */ /* 0x0002a8000c1e1100 */
[----:B------:R0:W-:Y:S01]  /*4f20*/  STS.U8 [R240+UR9+0x3800], R140 ;  /* 0x0038008cf0007988 */ /* 0x0001e20008000009 */
[----:B-1----:R-:W-:Y:S01]  /*4f30*/  @P1 IMAD.MOV.U32 R116, RZ, RZ, R115 ;  /* 0x000000ffff741224 */ /* 0x002fe200078e0073 */
[----:B0-----:R-:W-:-:S02]  /*4f40*/  IADD3 R115, P2, PT, R6, UR4, RZ ;  /* 0x0000000406737c10 */ /* 0x001fc4000ff5e0ff */
[----:B------:R0:W-:Y:S01]  /*4f50*/  STL [R1+0xb8], R119 ;  /* 0x0000b87701007387 */ /* 0x0001e20000100800 */
[----:B------:R-:W-:Y:S01]  /*4f60*/  @P1 IMAD.MOV.U32 R117, RZ, RZ, R119 ;  /* 0x000000ffff751224 */ /* 0x000fe200078e0077 */
[----:B------:R-:W-:Y:S02]  /*4f70*/  PRMT R140, RZ, 0x7610, R140 ;  /* 0x00007610ff8c7816 */ /* 0x000fe4000000008c */
[----:B------:R-:W-:Y:S01]  /*4f80*/  PRMT R139, RZ, 0x7610, R139 ;  /* 0x00007610ff8b7816 */ /* 0x000fe2000000008b */
[----:B------:R1:W-:Y:S04]  /*4f90*/  STL [R1+0xc4], R115 ;  /* 0x0000c47301007387 */ /* 0x0003e80000100800 */
[----:B------:R1:W2:Y:S01]  /*4fa0*/  @P1 LDG.E.U8 R140, desc[UR22][R116.64] ;  /* 0x00000016748c1981 */ /* 0x0002a2000c1e1100 */
[----:B0-----:R-:W-:Y:S01]  /*4fb0*/  IADD3.X R119, PT, PT, R7, UR5, RZ, P2, !PT ;  /* 0x0000000507777c10 */ /* 0x001fe200097fe4ff */
[----:B-1----:R-:W-:-:S04]  /*4fc0*/  @P1 IMAD.MOV.U32 R116, RZ, RZ, R115 ;  /* 0x000000ffff741224 */ /* 0x002fc800078e0073 */
[----:B------:R-:W-:Y:S01]  /*4fd0*/  @P1 IMAD.MOV.U32 R117, RZ, RZ, R119 ;  /* 0x000000ffff751224 */ /* 0x000fe200078e0077 */
[----:B------:R-:W-:-:S04]  /*4fe0*/  IADD3 R115, P2, PT, R8, UR4, RZ ;  /* 0x0000000408737c10 */ /* 0x000fc8000ff5e0ff */
[----:B------:R0:W2:Y:S04]  /*4ff0*/  @P1 LDG.E.U8 R139, desc[UR22][R116.64] ;  /* 0x00000016748b1981 */ /* 0x0000a8000c1e1100 */
[----:B------:R-:W-:Y:S01]  /*5000*/  STL [R1+0xc0], R119 ;  /* 0x0000c07701007387 */ /* 0x000fe20000100800 */
[----:B0-----:R-:W-:-:S03]  /*5010*/  IADD3.X R116, PT, PT, R9, UR5, RZ, P2, !PT ;  /* 0x0000000509747c10 */ /* 0x001fc600097fe4ff */
[----:B------:R-:W-:Y:S04]  /*5020*/  STL [R1+0xcc], R115 ;  /* 0x0000cc7301007387 */ /* 0x000fe80000100800 */
[----:B------:R0:W-:Y:S01]  /*5030*/  STL [R1+0xc8], R116 ;  /* 0x0000c87401007387 */ /* 0x0001e20000100800 */
[----:B------:R-:W-:Y:S01]  /*5040*/  @P1 IMAD.MOV.U32 R117, RZ, RZ, R116 ;  /* 0x000000ffff751224 */ /* 0x000fe200078e0074 */
[----:B------:R-:W-:Y:S02]  /*5050*/  UIMAD UR4, UR6, 0x1e, URZ ;  /* 0x0000001e060478a4 */ /* 0x000fe4000f8e02ff */
[----:B------:R-:W-:Y:S01]  /*5060*/  STS.U8 [R240+UR9+0xc00], R145 ;  /* 0x000c0091f0007988 */ /* 0x000fe20008000009 */
[----:B0-----:R-:W-:Y:S01]  /*5070*/  @P1 IMAD.MOV.U32 R116, RZ, RZ, R115 ;  /* 0x000000ffff741224 */ /* 0x001fe200078e0073 */
[----:B------:R-:W-:-:S02]  /*5080*/  SHF.R.U32.HI R115, RZ, 0x8, R114 ;  /* 0x00000008ff737819 */ /* 0x000fc40000011672 */
[----:B------:R-:W-:Y:S01]  /*5090*/  SHF.R.U32.HI R114, RZ, 0x1, R114 ;  /* 0x00000001ff727819 */ /* 0x000fe20000011672 */
[----:B------:R0:W-:Y:S01]  /*50a0*/  STS.U8 [R240+UR9+0x1c00], R144 ;  /* 0x001c0090f0007988 */ /* 0x0001e20008000009 */
[----:B------:R-:W-:Y:S02]  /*50b0*/  USHF.R.S32.HI UR5, URZ, 0x1f, UR4 ;  /* 0x0000001fff057899 */ /* 0x000fe40008011404 */
[----:B------:R-:W-:Y:S01]  /*50c0*/  LOP3.LUT P2, RZ, R114, 0x1, RZ, 0xc0, !PT ;  /* 0x0000000172ff7812 */ /* 0x000fe2000784c0ff */
[----:B------:R1:W-:Y:S01]  /*50d0*/  STS.U8 [R240+UR9+0x2c00], R143 ;  /* 0x002c008ff0007988 */ /* 0x0003e20008000009 */
[----:B------:R-:W-:-:S03]  /*50e0*/  IADD3 R119, P3, PT, R2, UR4, RZ ;  /* 0x0000000402777c10 */ /* 0x000fc6000ff7e0ff */
[----:B------:R-:W-:Y:S01]  /*50f0*/  STS.U8 [R240+UR9+0x3c00], R146 ;  /* 0x003c0092f0007988 */ /* 0x000fe20008000009 */
[----:B0-----:R-:W-:-:S03]  /*5100*/  PRMT R144, RZ, 0x7610, R144 ;  /* 0x00007610ff907816 */ /* 0x001fc60000000090 */
[----:B------:R-:W-:Y:S01]  /*5110*/  STS.U8 [R239+UR9+0x80], R153 ;  /* 0x00008099ef007988 */ /* 0x000fe20008000009 */
[----:B------:R-:W-:-:S03]  /*5120*/  IADD3.X R120, PT, PT, R3, UR5, RZ, P3, !PT ;  /* 0x0000000503787c10 */ /* 0x000fc60009ffe4ff */
[----:B------:R-:W-:Y:S04]  /*5130*/  STS.U8 [R239+UR9+0x1080], R148 ;  /* 0x00108094ef007988 */ /* 0x000fe80008000009 */
[----:B------:R-:W-:Y:S04]  /*5140*/  STS.U8 [R239+UR9+0x2080], R147 ;  /* 0x00208093ef007988 */ /* 0x000fe80008000009 */
[----:B------:R-:W-:Y:S04]  /*5150*/  STS.U8 [R239+UR9+0x3080], R167 ;  /* 0x003080a7ef007988 */ /* 0x000fe80008000009 */
[----:B------:R-:W-:Y:S01]  /*5160*/  STS.U8 [R239+UR9+0x480], R155 ;  /* 0x0004809bef007988 */ /* 0x000fe20008000009 */
[----:B-1----:R-:W-:-:S03]  /*5170*/  PRMT R143, RZ, 0x7610, R143 ;  /* 0x00007610ff8f7816 */ /* 0x002fc6000000008f */
[----:B------:R-:W-:Y:S04]  /*5180*/  STS.U8 [R239+UR9+0x1480], R154 ;  /* 0x0014809aef007988 */ /* 0x000fe80008000009 */
[----:B------:R0:W2:Y:S01]  /*5190*/  @P1 LDG.E.U8 R144, desc[UR22][R116.64] ;  /* 0x0000001674901981 */ /* 0x0000a2000c1e1100 */
[----:B------:R-:W-:-:S03]  /*51a0*/  LOP3.LUT P1, RZ, R115, 0x1, RZ, 0xc0, !PT ;  /* 0x0000000173ff7812 */ /* 0x000fc6000782c0ff */
[----:B------:R-:W-:Y:S01]  /*51b0*/  STS.U8 [R239+UR9+0x2480], R179 ;  /* 0x002480b3ef007988 */ /* 0x000fe20008000009 */
[----:B------:R-:W-:-:S03]  /*51c0*/  @P2 IMAD.MOV.U32 R114, RZ, RZ, R119 ;  /* 0x000000ffff722224 */ /* 0x000fc600078e0077 */
[----:B------:R-:W-:Y:S01]  /*51d0*/  STS.U8 [R239+UR9+0x3480], R178 ;  /* 0x003480b2ef007988 */ /* 0x000fe20008000009 */
[----:B0-----:R-:W-:Y:S01]  /*51e0*/  IADD3 R116, P3, PT, R4, UR4, RZ ;  /* 0x0000000404747c10 */ /* 0x001fe2000ff7e0ff */
[----:B------:R-:W-:Y:S02]  /*51f0*/  @P2 IMAD.MOV.U32 R115, RZ, RZ, R120 ;  /* 0x000000ffff732224 */ /* 0x000fe400078e0078 */
[----:B------:R-:W-:Y:S01]  /*5200*/  STS.U8 [R239+UR9+0x880], R177 ;  /* 0x000880b1ef007988 */ /* 0x000fe20008000009 */
[----:B------:R-:W-:Y:S02]  /*5210*/  LOP3.LUT R118, R240, 0x20, RZ, 0x3c, !PT ;  /* 0x00000020f0767812 */ /* 0x000fe400078e3cff */
[----:B------:R-:W-:Y:S01]  /*5220*/  IADD3.X R117, PT, PT, R5, UR5, RZ, P3, !PT ;  /* 0x0000000505757c10 */ /* 0x000fe20009ffe4ff */
[----:B------:R-:W-:Y:S04]  /*5230*/  STS.U8 [R239+UR9+0x1880], R217 ;  /* 0x001880d9ef007988 */ /* 0x000fe80008000009 */
[----:B------:R-:W-:Y:S01]  /*5240*/  STS.U8 [R239+UR9+0x2880], R216 ;  /* 0x002880d8ef007988 */ /* 0x000fe20008000009 */
[----:B------:R-:W-:-:S03]  /*5250*/  PRMT R142, RZ, 0x7610, R142 ;  /* 0x00007610ff8e7816 */ /* 0x000fc6000000008e */
[----:B------:R-:W-:Y:S04]  /*5260*/  STS.U8 [R239+UR9+0x3880], R209 ;  /* 0x003880d1ef007988 */ /* 0x000fe80008000009 */
[----:B------:R-:W-:Y:S04]  /*5270*/  STS.U8 [R239+UR9+0xc80], R220 ;  /* 0x000c80dcef007988 */ /* 0x000fe80008000009 */
[----:B------:R-:W-:Y:S04]  /*5280*/  STS.U8 [R239+UR9+0x1c80], R219 ;  /* 0x001c80dbef007988 */ /* 0x000fe80008000009 */
[----:B------:R-:W-:Y:S04]  /*5290*/  STL [R1+0x1b8], R119 ;  /* 0x0001b87701007387 */ /* 0x000fe80000100800 */
[----:B------:R-:W-:Y:S04]  /*52a0*/  STS.U8 [R239+UR9+0x2c80], R211 ;  /* 0x002c80d3ef007988 */ /* 0x000fe80008000009 */
[----:B------:R-:W-:Y:S04]  /*52b0*/  STL [R1+0x1b4], R120 ;  /* 0x0001b47801007387 */ /* 0x000fe80000100800 */
[----:B------:R0:W2:Y:S04]  /*52c0*/  @P2 LDG.E.U8 R143, desc[UR22][R114.64] ;  /* 0x00000016728f2981 */ /* 0x0000a8000c1e1100 */
[----:B------:R-:W-:Y:S04]  /*52d0*/  STS.U8 [R239+UR9+0x3c80], R215 ;  /* 0x003c80d7ef007988 */ /* 0x000fe80008000009 */
[----:B------:R1:W-:Y:S01]  /*52e0*/  STL [R1+0x1c0], R116 ;  /* 0x0001c07401007387 */ /* 0x0003e20000100800 */
[----:B0-----:R-:W-:-:S02]  /*52f0*/  @P2 IMAD.MOV.U32 R114, RZ, RZ, R116 ;  /* 0x000000ffff722224 */ /* 0x001fc400078e0074 */
[----:B------:R-:W-:Y:S01]  /*5300*/  @P2 IMAD.MOV.U32 R115, RZ, RZ, R117 ;  /* 0x000000ffff732224 */ /* 0x000fe200078e0075 */
[----:B------:R-:W-:Y:S04]  /*5310*/  STS.U8 [R118+UR9+0x100], R214 ;  /* 0x000100d676007988 */ /* 0x000fe80008000009 */
[----:B------:R-:W-:Y:S01]  /*5320*/  STS.U8 [R118+UR9+0x1100], R213 ;  /* 0x001100d576007988 */ /* 0x000fe20008000009 */
[----:B-1----:R-:W-:-:S03]  /*5330*/  IADD3 R116, P3, PT, R6, UR4, RZ ;  /* 0x0000000406747c10 */ /* 0x002fc6000ff7e0ff */
[----:B------:R-:W-:Y:S04]  /*5340*/  STS.U8 [R118+UR9+0x2100], R197 ;  /* 0x002100c576007988 */ /* 0x000fe80008000009 */
[----:B------:R-:W-:Y:S04]  /*5350*/  STS.U8 [R118+UR9+0x3100], R218 ;  /* 0x003100da76007988 */ /* 0x000fe80008000009 */
[----:B------:R0:W-:Y:S04]  /*5360*/  STL [R1+0x1bc], R117 ;  /* 0x0001bc7501007387 */ /* 0x0001e80000100800 */
[----:B------:R-:W-:Y:S04]  /*5370*/  STS.U8 [R118+UR9+0x500], R203 ;  /* 0x000500cb76007988 */ /* 0x000fe80008000009 */
[----:B------:R1:W2:Y:S01]  /*5380*/  @P2 LDG.E.U8 R142, desc[UR22][R114.64] ;  /* 0x00000016728e2981 */ /* 0x0002a2000c1e1100 */
[----:B0-----:R-:W-:-:S03]  /*5390*/  IADD3.X R117, PT, PT, R7, UR5, RZ, P3, !PT ;  /* 0x0000000507757c10 */ /* 0x001fc60009ffe4ff */
[----:B------:R-:W-:Y:S01]  /*53a0*/  STS.U8 [R118+UR9+0x1500], R202 ;  /* 0x001500ca76007988 */ /* 0x000fe20008000009 */
[----:B------:R-:W-:-:S03]  /*53b0*/  PRMT R146, RZ, 0x7610, R146 ;  /* 0x00007610ff927816 */ /* 0x000fc60000000092 */
[----:B------:R0:W-:Y:S01]  /*53c0*/  STL [R1+0x1c8], R116 ;  /* 0x0001c87401007387 */ /* 0x0001e20000100800 */
[----:B-1----:R-:W-:-:S03]  /*53d0*/  @P2 IMAD.MOV.U32 R114, RZ, RZ, R116 ;  /* 0x000000ffff722224 */ /* 0x002fc600078e0074 */
[----:B------:R-:W-:Y:S01]  /*53e0*/  STS.U8 [R118+UR9+0x2500], R207 ;  /* 0x002500cf76007988 */ /* 0x000fe20008000009 */
[----:B------:R-:W-:-:S03]  /*53f0*/  @P2 IMAD.MOV.U32 R115, RZ, RZ, R117 ;  /* 0x000000ffff732224 */ /* 0x000fc600078e0075 */
[----:B------:R-:W-:Y:S01]  /*5400*/  STS.U8 [R118+UR9+0x3500], R206 ;  /* 0x003500ce76007988 */ /* 0x000fe20008000009 */
[----:B0-----:R-:W-:-:S03]  /*5410*/  IADD3 R116, P3, PT, R8, UR4, RZ ;  /* 0x0000000408747c10 */ /* 0x001fc6000ff7e0ff */
[----:B------:R-:W-:Y:S04]  /*5420*/  STS.U8 [R118+UR9+0x900], R191 ;  /* 0x000900bf76007988 */ /* 0x000fe80008000009 */
[----:B------:R-:W-:Y:S04]  /*5430*/  STS.U8 [R118+UR9+0x1900], R212 ;  /* 0x001900d476007988 */ /* 0x000fe80008000009 */
[----:B------:R0:W-:Y:S04]  /*5440*/  STL [R1+0x1c4], R117 ;  /* 0x0001c47501007387 */ /* 0x0001e80000100800 */
[----:B------:R-:W-:Y:S01]  /*5450*/  STS.U8 [R118+UR9+0x2900], R205 ;  /* 0x002900cd76007988 */ /* 0x000fe20008000009 */
[----:B------:R-:W-:-:S03]  /*5460*/  PRMT R145, RZ, 0x7610, R145 ;  /* 0x00007610ff917816 */ /* 0x000fc60000000091 */
[----:B------:R-:W-:Y:S01]  /*5470*/  STS.U8 [R118+UR9+0x3900], R188 ;  /* 0x003900bc76007988 */ /* 0x000fe20008000009 */
[----:B0-----:R-:W-:-:S03]  /*5480*/  IADD3.X R117, PT, PT, R9, UR5, RZ, P3, !PT ;  /* 0x0000000509757c10 */ /* 0x001fc60009ffe4ff */
[----:B------:R-:W-:Y:S04]  /*5490*/  STS.U8 [R118+UR9+0xd00], R199 ;  /* 0x000d00c776007988 */ /* 0x000fe80008000009 */
[----:B------:R-:W-:Y:S04]  /*54a0*/  STS.U8 [R118+UR9+0x1d00], R198 ;  /* 0x001d00c676007988 */ /* 0x000fe80008000009 */
[----:B------:R-:W-:Y:S04]  /*54b0*/  STS.U8 [R118+UR9+0x2d00], R182 ;  /* 0x002d00b676007988 */ /* 0x000fe80008000009 */
[----:B------:R0:W2:Y:S04]  /*54c0*/  @P2 LDG.E.U8 R146, desc[UR22][R114.64] ;  /* 0x0000001672922981 */ /* 0x0000a8000c1e1100 */
[----:B------:R1:W-:Y:S01]  /*54d0*/  STS.U8 [R118+UR9+0x3d00], R204 ;  /* 0x003d00cc76007988 */ /* 0x0003e20008000009 */
[----:B0-----:R-:W-:-:S02]  /*54e0*/  @P2 IMAD.MOV.U32 R114, RZ, RZ, R116 ;  /* 0x000000ffff722224 */ /* 0x001fc400078e0074 */
[----:B------:R-:W-:Y:S01]  /*54f0*/  @P2 IMAD.MOV.U32 R115, RZ, RZ, R117 ;  /* 0x000000ffff732224 */ /* 0x000fe200078e0075 */
[----:B-1----:R-:W-:Y:S01]  /*5500*/  LOP3.LUT R118, R240, 0x30, RZ, 0x3c, !PT ;  /* 0x00000030f0767812 */ /* 0x002fe200078e3cff */
[----:B------:R-:W-:-:S03]  /*5510*/  UIMAD UR4, UR6, 0x7, URZ ;  /* 0x00000007060478a4 */ /* 0x000fc6000f8e02ff */
[----:B------:R0:W5:Y:S04]  /*5520*/  @P2 LDG.E.U8 R145, desc[UR22][R114.64] ;  /* 0x0000001672912981 */ /* 0x000168000c1e1100 */
[----:B------:R-:W-:Y:S01]  /*5530*/  STS.U8 [R118+UR9+0x180], R193 ;  /* 0x000180c176007988 */ /* 0x000fe20008000009 */
[----:B------:R-:W-:-:S03]  /*5540*/  USHF.R.S32.HI UR5, URZ, 0x1f, UR4 ;  /* 0x0000001fff057899 */ /* 0x000fc60008011404 */
[----:B------:R-:W-:Y:S01]  /*5550*/  STS.U8 [R118+UR9+0x1180], R192 ;  /* 0x001180c076007988 */ /* 0x000fe20008000009 */
[----:B0-----:R-:W-:-:S03]  /*5560*/  VIADD R114, R237, 0xfffffff8 ;  /* 0xfffffff8ed727836 */ /* 0x001fc60000000000 */
[----:B------:R-:W-:Y:S04]  /*5570*/  STS.U8 [R118+UR9+0x2180], R175 ;  /* 0x002180af76007988 */ /* 0x000fe80008000009 */
[----:B------:R-:W-:Y:S01]  /*5580*/  STS.U8 [R118+UR9+0x3180], R208 ;  /* 0x003180d076007988 */ /* 0x000fe20008000009 */
[----:B------:R-:W-:-:S03]  /*5590*/  ISETP.GE.U32.AND P2, PT, R114, 0x7fffffd9, PT ;  /* 0x7fffffd97200780c */ /* 0x000fc60003f46070 */
[----:B------:R-:W-:Y:S01]  /*55a0*/  STS.U8 [R118+UR9+0x580], R189 ;  /* 0x000580bd76007988 */ /* 0x000fe20008000009 */
[----:B------:R-:W-:-:S03]  /*55b0*/  IADD3 R114, P3, PT, R2, UR4, RZ ;  /* 0x0000000402727c10 */ /* 0x000fc6000ff7e0ff */
[----:B------:R-:W-:Y:S04]  /*55c0*/  STS.U8 [R118+UR9+0x1580], R210 ;  /* 0x001580d276007988 */ /* 0x000fe80008000009 */
[----:B------:R-:W-:Y:S01]  /*55d0*/  STS.U8 [R118+UR9+0x2580], R201 ;  /* 0x002580c976007988 */ /* 0x000fe20008000009 */
[----:B------:R-:W-:-:S03]  /*55e0*/  IADD3.X R115, PT, PT, R3, UR5, RZ, P3, !PT ;  /* 0x0000000503737c10 */ /* 0x000fc60009ffe4ff */
[----:B------:R-:W-:Y:S04]  /*55f0*/  STS.U8 [R118+UR9+0x3580], R184 ;  /* 0x003580b876007988 */ /* 0x000fe80008000009 */
[----:B------:R-:W-:Y:S04]  /*5600*/  STS.U8 [R118+UR9+0x980], R195 ;  /* 0x000980c376007988 */ /* 0x000fe80008000009 */
[----:B------:R-:W-:Y:S04]  /*5610*/  STS.U8 [R118+UR9+0x1980], R194 ;  /* 0x001980c276007988 */ /* 0x000fe80008000009 */
[----:B------:R-:W-:Y:S04]  /*5620*/  STS.U8 [R118+UR9+0x2980], R176 ;  /* 0x002980b076007988 */ /* 0x000fe80008000009 */
[----:B------:R0:W-:Y:S04]  /*5630*/  STL [R1+0x1d0], R116 ;  /* 0x0001d07401007387 */ /* 0x0001e80000100800 */
[----:B------:R-:W-:Y:S04]  /*5640*/  STS.U8 [R118+UR9+0x3980], R200 ;  /* 0x003980c876007988 */ /* 0x000fe80008000009 */
[----:B------:R-:W-:Y:S01]  /*5650*/  STS.U8 [R118+UR9+0xd80], R181 ;  /* 0x000d80b576007988 */ /* 0x000fe20008000009 */
[----:B0-----:R-:W-:-:S03]  /*5660*/  IADD3 R116, P3, PT, R4, UR4, RZ ;  /* 0x0000000404747c10 */ /* 0x001fc6000ff7e0ff */
[----:B------:R-:W-:Y:S04]  /*5670*/  STS.U8 [R118+UR9+0x1d80], R180 ;  /* 0x001d80b476007988 */ /* 0x000fe80008000009 */
[----:B------:R0:W-:Y:S04]  /*5680*/  STL [R1+0x1cc], R117 ;  /* 0x0001cc7501007387 */ /* 0x0001e80000100800 */
[----:B------:R-:W-:Y:S04]  /*5690*/  STS.U8 [R118+UR9+0x2d80], R187 ;  /* 0x002d80bb76007988 */ /* 0x000fe80008000009 */
[----:B------:R1:W-:Y:S01]  /*56a0*/  STS.U8 [R118+UR9+0x3d80], R186 ;  /* 0x003d80ba76007988 */ /* 0x0003e20008000009 */
[----:B0-----:R-:W-:-:S02]  /*56b0*/  IADD3.X R117, PT, PT, R5, UR5, RZ, P3, !PT ;  /* 0x0000000505757c10 */ /* 0x001fc40009ffe4ff */
[----:B-1----:R-:W-:-:S04]  /*56c0*/  IADD3 R118, P3, PT, R6, UR4, RZ ;  /* 0x0000000406767c10 */ /* 0x002fc8000ff7e0ff */
[----:B------:R-:W-:Y:S02]  /*56d0*/  IADD3.X R119, PT, PT, R7, UR5, RZ, P3, !PT ;  /* 0x0000000507777c10 */ /* 0x000fe40009ffe4ff */
[----:B------:R-:W-:Y:S01]  /*56e0*/  IADD3 R120, P3, PT, R8, UR4, RZ ;  /* 0x0000000408787c10 */ /* 0x000fe2000ff7e0ff */
[----:B------:R-:W-:Y:S01]  /*56f0*/  STS.U8 [R124+UR9+0x200], R174 ;  /* 0x000200ae7c007988 */ /* 0x000fe20008000009 */
[----:B------:R-:W-:Y:S02]  /*5700*/  PRMT R148, RZ, 0x7610, R148 ;  /* 0x00007610ff947816 */ /* 0x000fe40000000094 */
[----:B------:R-:W-:Y:S02]  /*5710*/  PRMT R147, RZ, 0x7610, R147 ;  /* 0x00007610ff937816 */ /* 0x000fe40000000093 */
[----:B------:R-:W-:Y:S02]  /*5720*/  PRMT R155, RZ, 0x7610, R155 ;  /* 0x00007610ff9b7816 */ /* 0x000fe4000000009b */
[----:B------:R-:W-:Y:S01]  /*5730*/  PRMT R154, RZ, 0x7610, R154 ;  /* 0x00007610ff9a7816 */ /* 0x000fe2000000009a */
[----:B------:R-:W-:Y:S01]  /*5740*/  STS.U8 [R124+UR9+0x1200], R173 ;  /* 0x001200ad7c007988 */ /* 0x000fe20008000009 */
[----:B------:R-:W-:Y:S01]  /*5750*/  IADD3.X R121, PT, PT, R9, UR5, RZ, P3, !PT ;  /* 0x0000000509797c10 */ /* 0x000fe20009ffe4ff */
[----:B------:R-:W-:-:S02]  /*5760*/  UIMAD UR4, UR6, 0xf, URZ ;  /* 0x0000000f060478a4 */ /* 0x000fc4000f8e02ff */
[----:B------:R-:W-:Y:S02]  /*5770*/  STS.U8 [R124+UR9+0x2200], R190 ;  /* 0x002200be7c007988 */ /* 0x000fe40008000009 */
[----:B------:R-:W-:Y:S02]  /*5780*/  USHF.R.S32.HI UR5, URZ, 0x1f, UR4 ;  /* 0x0000001fff057899 */ /* 0x000fe40008011404 */
[----:B------:R-:W-:Y:S04]  /*5790*/  STS.U8 [R124+UR9+0x3200], R171 ;  /* 0x003200ab7c007988 */ /* 0x000fe80008000009 */
[----:B------:R-:W-:Y:S04]  /*57a0*/  STS.U8 [R124+UR9+0x600], R166 ;  /* 0x000600a67c007988 */ /* 0x000fe80008000009 */
[----:B------:R-:W5:Y:S04]  /*57b0*/  @!P2 LDG.E.U8 R148, desc[UR22][R114.64] ;  /* 0x000000167294a981 */ /* 0x000f68000c1e1100 */
[----:B------:R-:W5:Y:S04]  /*57c0*/  @!P2 LDG.E.U8 R147, desc[UR22][R116.64] ;  /* 0x000000167493a981 */ /* 0x000f68000c1e1100 */
[----:B------:R-:W-:Y:S04]  /*57d0*/  STS.U8 [R124+UR9+0x1600], R183 ;  /* 0x001600b77c007988 */ /* 0x000fe80008000009 */
[----:B------:R-:W5:Y:S04]  /*57e0*/  @!P2 LDG.E.U8 R155, desc[UR22][R118.64] ;  /* 0x00000016769ba981 */ /* 0x000f68000c1e1100 */
[----:B------:R-:W5:Y:S01]  /*57f0*/  @!P2 LDG.E.U8 R154, desc[UR22][R120.64] ;  /* 0x00000016789aa981 */ /* 0x000f62000c1e1100 */
[----:B------:R-:W-:-:S02]  /*5800*/  ISETP.GE.U32.AND P2, PT, R122, 0x7fffffd1, PT ;  /* 0x7fffffd17a00780c */ /* 0x000fc40003f46070 */
[----:B------:R-:W-:Y:S01]  /*5810*/  IADD3 R122, P3, PT, R2, UR4, RZ ;  /* 0x00000004027a7c10 */ /* 0x000fe2000ff7e0ff */
[----:B------:R-:W-:Y:S04]  /*5820*/  STS.U8 [R124+UR9+0x2600], R169 ;  /* 0x002600a97c007988 */ /* 0x000fe80008000009 */
[----:B------:R-:W-:Y:S01]  /*5830*/  STS.U8 [R124+UR9+0x3600], R168 ;  /* 0x003600a87c007988 */ /* 0x000fe20008000009 */
[----:B------:R-:W-:-:S03]  /*5840*/  IADD3.X R123, PT, PT, R3, UR5, RZ, P3, !PT ;  /* 0x00000005037b7c10 */ /* 0x000fc60009ffe4ff */
[----:B------:R-:W-:Y:S01]  /*5850*/  STS.U8 [R124+UR9+0xa00], R170 ;  /* 0x000a00aa7c007988 */ /* 0x000fe20008000009 */
[----:B------:R-:W-:-:S03]  /*5860*/  IADD3 R244, P3, PT, R4, UR4, RZ ;  /* 0x0000000404f47c10 */ /* 0x000fc6000ff7e0ff */
[----:B------:R-:W-:Y:S04]  /*5870*/  STS.U8 [R124+UR9+0x1a00], R165 ;  /* 0x001a00a57c007988 */ /* 0x000fe80008000009 */
[----:B------:R0:W-:Y:S04]  /*5880*/  STS.U8 [R124+UR9+0x2a00], R164 ;  /* 0x002a00a47c007988 */ /* 0x0001e80008000009 */
[----:B------:R-:W-:Y:S04]  /*5890*/  STS.U8 [R124+UR9+0x3a00], R172 ;  /* 0x003a00ac7c007988 */ /* 0x000fe80008000009 */
[----:B------:R-:W-:Y:S04]  /*58a0*/  STS.U8 [R124+UR9+0xe00], R163 ;  /* 0x000e00a37c007988 */ /* 0x000fe80008000009 */
[----:B------:R-:W-:Y:S01]  /*58b0*/  STS.U8 [R124+UR9+0x1e00], R162 ;  /* 0x001e00a27c007988 */ /* 0x000fe20008000009 */
[----:B0-----:R-:W-:-:S03]  /*58c0*/  LOP3.LUT R164, R240, 0x50, RZ, 0x3c, !PT ;  /* 0x00000050f0a47812 */ /* 0x001fc600078e3cff */
[----:B------:R-:W-:Y:S04]  /*58d0*/  STS.U8 [R124+UR9+0x2e00], R161 ;  /* 0x002e00a17c007988 */ /* 0x000fe80008000009 */
[----:B------:R0:W-:Y:S04]  /*58e0*/  STS.U8 [R124+UR9+0x3e00], R159 ;  /* 0x003e009f7c007988 */ /* 0x0001e80008000009 */
[----:B---3--:R-:W-:Y:S01]  /*58f0*/  STS.U8 [R164+UR9+0x280], R185 ;  /* 0x000280b9a4007988 */ /* 0x008fe20008000009 */
[----:B0-----:R-:W-:Y:S02]  /*5900*/  IADD3.X R124, PT, PT, R5, UR5, RZ, P3, !PT ;  /* 0x00000005057c7c10 */ /* 0x001fe40009ffe4ff */
[----:B------:R-:W-:Y:S01]  /*5910*/  IADD3 R246, P3, PT, R6, UR4, RZ ;  /* 0x0000000406f67c10 */ /* 0x000fe2000ff7e0ff */
[----:B------:R0:W-:Y:S03]  /*5920*/  STS.U8 [R164+UR9+0x1280], R152 ;  /* 0x00128098a4007988 */ /* 0x0001e60008000009 */
[----:B------:R-:W-:-:S02]  /*5930*/  IADD3.X R245, PT, PT, R7, UR5, RZ, P3, !PT ;  /* 0x0000000507f57c10 */ /* 0x000fc40009ffe4ff */
[----:B------:R-:W-:Y:S01]  /*5940*/  IADD3 R248, P3, PT, R8, UR4, RZ ;  /* 0x0000000408f87c10 */ /* 0x000fe2000ff7e0ff */
[----:B------:R-:W-:Y:S03]  /*5950*/  STS.U8 [R164+UR9+0x2280], R160 ;  /* 0x002280a0a4007988 */ /* 0x000fe60008000009 */
[----:B------:R-:W-:Y:S01]  /*5960*/  IADD3.X R247, PT, PT, R9, UR5, RZ, P3, !PT ;  /* 0x0000000509f77c10 */ /* 0x000fe20009ffe4ff */
[----:B------:R1:W-:Y:S04]  /*5970*/  STS.U8 [R164+UR9+0x3280], R151 ;  /* 0x00328097a4007988 */ /* 0x0003e80008000009 */
[----:B------:R-:W-:Y:S01]  /*5980*/  STS.U8 [R164+UR9+0x680], R196 ;  /* 0x000680c4a4007988 */ /* 0x000fe20008000009 */
[----:B------:R-:W-:-:S03]  /*5990*/  PRMT R153, RZ, 0x7610, R153 ;  /* 0x00007610ff997816 */ /* 0x000fc60000000099 */
[----:B------:R3:W-:Y:S01]  /*59a0*/  STS.U8 [R164+UR9+0x1680], R158 ;  /* 0x0016809ea4007988 */ /* 0x0007e20008000009 */
[----:B0-----:R-:W-:-:S03]  /*59b0*/  PRMT R152, RZ, 0x7610, R152 ;  /* 0x00007610ff987816 */ /* 0x001fc60000000098 */
[----:B------:R-:W-:Y:S01]  /*59c0*/  STS.U8 [R164+UR9+0x2680], R157 ;  /* 0x0026809da4007988 */ /* 0x000fe20008000009 */
[----:B-1----:R-:W-:Y:S01]  /*59d0*/  PRMT R151, RZ, 0x7610, R151 ;  /* 0x00007610ff977816 */ /* 0x002fe20000000097 */
[----:B------:R-:W-:Y:S02]  /*59e0*/  @!P2 IMAD.MOV.U32 R162, RZ, RZ, R244 ;  /* 0x000000ffffa2a224 */ /* 0x000fe400078e00f4 */
[----:B------:R0:W-:Y:S01]  /*59f0*/  STS.U8 [R164+UR9+0x3680], R150 ;  /* 0x00368096a4007988 */ /* 0x0001e20008000009 */
[----:B------:R-:W-:Y:S01]  /*5a00*/  @!P2 IMAD.MOV.U32 R163, RZ, RZ, R124 ;  /* 0x000000ffffa3a224 */ /* 0x000fe200078e007c */
[----:B------:R-:W-:Y:S01]  /*5a10*/  UIMAD UR4, UR6, 0x17, URZ ;  /* 0x00000017060478a4 */ /* 0x000fe2000f8e02ff */
[----:B------:R-:W-:Y:S01]  /*5a20*/  @!P2 IMAD.MOV.U32 R160, RZ, RZ, R246 ;  /* 0x000000ffffa0a224 */ /* 0x000fe200078e00f6 */
[----:B------:R-:W5:Y:S01]  /*5a30*/  @!P2 LDG.E.U8 R153, desc[UR22][R122.64] ;  /* 0x000000167a99a981 */ /* 0x000f62000c1e1100 */
[----:B------:R-:W-:Y:S02]  /*5a40*/  @!P2 IMAD.MOV.U32 R161, RZ, RZ, R245 ;  /* 0x000000ffffa1a224 */ /* 0x000fe400078e00f5 */
[----:B---3--:R-:W-:-:S02]  /*5a50*/  @!P2 IMAD.MOV.U32 R158, RZ, RZ, R248 ;  /* 0x000000ffff9ea224 */ /* 0x008fc400078e00f8 */
[----:B------:R-:W-:Y:S01]  /*5a60*/  @!P2 IMAD.MOV.U32 R159, RZ, RZ, R247 ;  /* 0x000000ffff9fa224 */ /* 0x000fe200078e00f7 */
[----:B0-----:R-:W-:Y:S01]  /*5a70*/  PRMT R150, RZ, 0x7610, R150 ;  /* 0x00007610ff967816 */ /* 0x001fe20000000096 */
[----:B------:R-:W-:Y:S01]  /*5a80*/  USHF.R.S32.HI UR5, URZ, 0x1f, UR4 ;  /* 0x0000001fff057899 */ /* 0x000fe20008011404 */
[----:B------:R-:W3:Y:S04]  /*5a90*/  @!P2 LDG.E.U8 R152, desc[UR22][R162.64] ;  /* 0x00000016a298a981 */ /* 0x000ee8000c1e1100 */
[----:B------:R-:W3:Y:S04]  /*5aa0*/  @!P2 LDG.E.U8 R151, desc[UR22][R160.64] ;  /* 0x00000016a097a981 */ /* 0x000ee8000c1e1100 */
[----:B------:R0:W3:Y:S01]  /*5ab0*/  @!P2 LDG.E.U8 R150, desc[UR22][R158.64] ;  /* 0x000000169e96a981 */ /* 0x0000e2000c1e1100 */
[----:B------:R-:W-:-:S04]  /*5ac0*/  IADD3 R165, P2, PT, R2, UR4, RZ ;  /* 0x0000000402a57c10 */ /* 0x000fc8000ff5e0ff */
[----:B------:R-:W-:Y:S01]  /*5ad0*/  IADD3.X R166, PT, PT, R3, UR5, RZ, P2, !PT ;  /* 0x0000000503a67c10 */ /* 0x000fe200097fe4ff */
[----:B------:R1:W-:Y:S01]  /*5ae0*/  STS.U8 [R164+UR9+0xa80], R156 ;  /* 0x000a809ca4007988 */ /* 0x0003e20008000009 */
[----:B0-----:R-:W-:-:S03]  /*5af0*/  IADD3 R158, P2, PT, R4, UR4, RZ ;  /* 0x00000004049e7c10 */ /* 0x001fc6000ff5e0ff */
[----:B------:R0:W-:Y:S01]  /*5b00*/  STS.U8 [R164+UR9+0x1a80], R149 ;  /* 0x001a8095a4007988 */ /* 0x0001e20008000009 */
[----:B------:R-:W-:-:S03]  /*5b10*/  IADD3.X R159, PT, PT, R5, UR5, RZ, P2, !PT ;  /* 0x00000005059f7c10 */ /* 0x000fc600097fe4ff */
[----:B------:R4:W-:Y:S01]  /*5b20*/  STS.U8 [R164+UR9+0x2a80], R132 ;  /* 0x002a8084a4007988 */ /* 0x0009e20008000009 */
[----:B-1----:R-:W-:Y:S02]  /*5b30*/  @P1 IMAD.MOV.U32 R156, RZ, RZ, R165 ;  /* 0x000000ffff9c1224 */ /* 0x002fe400078e00a5 */
[----:B------:R-:W-:Y:S01]  /*5b40*/  @P1 IMAD.MOV.U32 R157, RZ, RZ, R166 ;  /* 0x000000ffff9d1224 */ /* 0x000fe200078e00a6 */
[----:B------:R1:W-:Y:S01]  /*5b50*/  STS.U8 [R164+UR9+0x3a80], R127 ;  /* 0x003a807fa4007988 */ /* 0x0003e20008000009 */
[----:B0-----:R-:W-:-:S03]  /*5b60*/  PRMT R149, RZ, 0x7610, R149 ;  /* 0x00007610ff957816 */ /* 0x001fc60000000095 */
[----:B------:R0:W-:Y:S01]  /*5b70*/  STS.U8 [R164+UR9+0xe80], R126 ;  /* 0x000e807ea4007988 */ /* 0x0001e20008000009 */
[----:B----4-:R-:W-:-:S03]  /*5b80*/  PRMT R132, RZ, 0x7610, R132 ;  /* 0x00007610ff847816 */ /* 0x010fc60000000084 */
[----:B------:R4:W3:Y:S01]  /*5b90*/  @P1 LDG.E.U8 R149, desc[UR22][R156.64] ;  /* 0x000000169c951981 */ /* 0x0008e2000c1e1100 */
[----:B-1----:R-:W-:Y:S02]  /*5ba0*/  @P1 IMAD.MOV.U32 R127, RZ, RZ, R159 ;  /* 0x000000ffff7f1224 */ /* 0x002fe400078e009f */
[----:B0-----:R-:W-:Y:S01]  /*5bb0*/  @P1 IMAD.MOV.U32 R126, RZ, RZ, R158 ;  /* 0x000000ffff7e1224 */ /* 0x001fe200078e009e */
[----:B------:R-:W-:Y:S01]  /*5bc0*/  STS.U8 [R164+UR9+0x1e80], R125 ;  /* 0x001e807da4007988 */ /* 0x000fe20008000009 */
[----:B----4-:R-:W-:-:S03]  /*5bd0*/  LOP3.LUT R156, R240, 0x60, RZ, 0x3c, !PT ;  /* 0x00000060f09c7812 */ /* 0x010fc600078e3cff */
[----:B------:R0:W4:Y:S04]  /*5be0*/  @P1 LDG.E.U8 R132, desc[UR22][R126.64] ;  /* 0x000000167e841981 */ /* 0x000128000c1e1100 */
[----:B------:R-:W-:Y:S01]  /*5bf0*/  STS.U8 [R164+UR9+0x2e80], R129 ;  /* 0x002e8081a4007988 */ /* 0x000fe20008000009 */
[----:B0-----:R-:W-:-:S03]  /*5c00*/  IADD3 R126, P2, PT, R6, UR4, RZ ;  /* 0x00000004067e7c10 */ /* 0x001fc6000ff5e0ff */
[----:B------:R-:W-:Y:S01]  /*5c10*/  STS.U8 [R164+UR9+0x3e80], R128 ;  /* 0x003e8080a4007988 */ /* 0x000fe20008000009 */
[----:B------:R-:W-:-:S03]  /*5c20*/  IADD3.X R127, PT, PT, R7, UR5, RZ, P2, !PT ;  /* 0x00000005077f7c10 */ /* 0x000fc600097fe4ff */
[----:B--2---:R0:W-:Y:S04]  /*5c30*/  STS.U8 [R156+UR9+0x300], R131 ;  /* 0x000300839c007988 */ /* 0x0041e80008000009 */
[----:B-----5:R1:W-:Y:S01]  /*5c40*/  STS.U8 [R156+UR9+0x1300], R130 ;  /* 0x001300829c007988 */ /* 0x0203e20008000009 */
[----:B0-----:R-:W-:-:S03]  /*5c50*/  IADD3 R131, P2, PT, R8, UR4, RZ ;  /* 0x0000000408837c10 */ /* 0x001fc6000ff5e0ff */
[----:B------:R-:W-:Y:S01]  /*5c60*/  STL [R1+0xd4], R165 ;  /* 0x0000d4a501007387 */ /* 0x000fe20000100800 */
[----:B-1----:R-:W-:-:S03]  /*5c70*/  PRMT R130, RZ, 0x7610, R130 ;  /* 0x00007610ff827816 */ /* 0x002fc60000000082 */
[----:B------:R-:W-:Y:S01]  /*5c80*/  STL [R1+0xd0], R166 ;  /* 0x0000d0a601007387 */ /* 0x000fe20000100800 */
[----:B------:R-:W-:-:S03]  /*5c90*/  IADD3.X R157, PT, PT, R9, UR5, RZ, P2, !PT ;  /* 0x00000005099d7c10 */ /* 0x000fc600097fe4ff */
[----:B------:R-:W-:Y:S01]  /*5ca0*/  STL [R1+0xdc], R158 ;  /* 0x0000dc9e01007387 */ /* 0x000fe20000100800 */
[----:B------:R-:W-:-:S03]  /*5cb0*/  PRMT R129, RZ, 0x7610, R129 ;  /* 0x00007610ff817816 */ /* 0x000fc60000000081 */
[----:B------:R-:W-:Y:S01]  /*5cc0*/  STL [R1+0xd8], R159 ;  /* 0x0000d89f01007387 */ /* 0x000fe20000100800 */
[----:B------:R-:W-:-:S03]  /*5cd0*/  UIMAD UR4, UR6, 0x1f, URZ ;  /* 0x0000001f060478a4 */ /* 0x000fc6000f8e02ff */
[----:B------:R0:W-:Y:S04]  /*5ce0*/  STL [R1+0xe4], R126 ;  /* 0x0000e47e01007387 */ /* 0x0001e80000100800 */
[----:B------:R1:W-:Y:S04]  /*5cf0*/  STL [R1+0xe0], R127 ;  /* 0x0000e07f01007387 */ /* 0x0003e80000100800 */
[----:B------:R0:W2:Y:S01]  /*5d00*/  @P1 LDG.E.U8 R130, desc[UR22][R126.64] ;  /* 0x000000167e821981 */ /* 0x0000a2000c1e1100 */
[----:B------:R-:W-:-:S03]  /*5d10*/  USHF.R.S32.HI UR5, URZ, 0x1f, UR4 ;  /* 0x0000001fff057899 */ /* 0x000fc60008011404 */
[----:B------:R5:W-:Y:S01]  /*5d20*/  STL [R1+0xec], R131 ;  /* 0x0000ec8301007387 */ /* 0x000be20000100800 */
[----:B0-----:R-:W-:Y:S02]  /*5d30*/  @P1 IMAD.MOV.U32 R126, RZ, RZ, R131 ;  /* 0x000000ffff7e1224 */ /* 0x001fe400078e0083 */
[----:B-1----:R-:W-:Y:S01]  /*5d40*/  @P1 IMAD.MOV.U32 R127, RZ, RZ, R157 ;  /* 0x000000ffff7f1224 */ /* 0x002fe200078e009d */
[----:B------:R-:W-:Y:S04]  /*5d50*/  STS.U8 [R156+UR9+0x2300], R135 ;  /* 0x002300879c007988 */ /* 0x000fe80008000009 */
[----:B------:R0:W2:Y:S01]  /*5d60*/  @P1 LDG.E.U8 R129, desc[UR22][R126.64] ;  /* 0x000000167e811981 */ /* 0x0000a2000c1e1100 */
[----:B-----5:R-:W-:-:S03]  /*5d70*/  IADD3 R131, P1, PT, R2, UR4, RZ ;  /* 0x0000000402837c10 */ /* 0x020fc6000ff3e0ff */
[----:B------:R-:W-:Y:S04]  /*5d80*/  STS.U8 [R156+UR9+0x3300], R134 ;  /* 0x003300869c007988 */ /* 0x000fe80008000009 */
[----:B------:R1:W-:Y:S01]  /*5d90*/  STS.U8 [R156+UR9+0x700], R133 ;  /* 0x000700859c007988 */ /* 0x0003e20008000009 */
[----:B0-----:R-:W-:-:S03]  /*5da0*/  @!P0 IMAD.MOV.U32 R126, RZ, RZ, R131 ;  /* 0x000000ffff7e8224 */ /* 0x001fc600078e0083 */
[----:B------:R-:W-:Y:S01]  /*5db0*/  STL [R1+0xe8], R157 ;  /* 0x0000e89d01007387 */ /* 0x000fe20000100800 */
[----:B------:R-:W-:-:S03]  /*5dc0*/  PRMT R128, RZ, 0x7610, R128 ;  /* 0x00007610ff807816 */ /* 0x000fc60000000080 */
[----:B------:R0:W-:Y:S01]  /*5dd0*/  STL [R1+0x1d8], R131 ;  /* 0x0001d88301007387 */ /* 0x0001e20000100800 */
[----:B-1----:R-:W-:-:S05]  /*5de0*/  IADD3.X R133, PT, PT, R3, UR5, RZ, P1, !PT ;  /* 0x0000000503857c10 */ /* 0x002fca0008ffe4ff */
[----:B------:R-:W-:Y:S01]  /*5df0*/  @!P0 IMAD.MOV.U32 R127, RZ, RZ, R133 ;  /* 0x000000ffff7f8224 */ /* 0x000fe200078e0085 */
[----:B0-----:R-:W-:Y:S01]  /*5e00*/  IADD3 R131, P1, PT, R4, UR4, RZ ;  /* 0x0000000404837c10 */ /* 0x001fe2000ff3e0ff */
[----:B------:R0:W-:Y:S04]  /*5e10*/  STL [R1+0x1d4], R133 ;  /* 0x0001d48501007387 */ /* 0x0001e80000100800 */
[----:B------:R1:W-:Y:S01]  /*5e20*/  STL [R1+0x1e0], R131 ;  /* 0x0001e08301007387 */ /* 0x0003e20000100800 */
[----:B------:R-:W-:-:S03]  /*5e30*/  @!P0 IMAD.MOV.U32 R134, RZ, RZ, R131 ;  /* 0x000000ffff868224 */ /* 0x000fc600078e0083 */
[----:B------:R5:W2:Y:S01]  /*5e40*/  @!P0 LDG.E.U8 R128, desc[UR22][R126.64] ;  /* 0x000000167e808981 */ /* 0x000aa2000c1e1100 */
[----:B0-----:R-:W-:Y:S02]  /*5e50*/  IADD3.X R133, PT, PT, R5, UR5, RZ, P1, !PT ;  /* 0x0000000505857c10 */ /* 0x001fe40008ffe4ff */
[----:B-1----:R-:W-:-:S03]  /*5e60*/  IADD3 R131, P1, PT, R6, UR4, RZ ;  /* 0x0000000406837c10 */ /* 0x002fc6000ff3e0ff */
[----:B------:R0:W-:Y:S01]  /*5e70*/  STL [R1+0x1dc], R133 ;  /* 0x0001dc8501007387 */ /* 0x0001e20000100800 */
[----:B------:R-:W-:Y:S01]  /*5e80*/  @!P0 IMAD.MOV.U32 R135, RZ, RZ, R133 ;  /* 0x000000ffff878224 */ /* 0x000fe200078e0085 */
[----:B-----5:R-:W-:Y:S02]  /*5e90*/  PRMT R127, RZ, 0x7610, R127 ;  /* 0x00007610ff7f7816 */ /* 0x020fe4000000007f */
[----:B------:R-:W-:Y:S01]  /*5ea0*/  STL [R1+0x1e8], R131 ;  /* 0x0001e88301007387 */ /* 0x000fe20000100800 */
[----:B------:R-:W-:-:S03]  /*5eb0*/  PRMT R126, RZ, 0x7610, R126 ;  /* 0x00007610ff7e7816 */ /* 0x000fc6000000007e */
[----:B------:R1:W5:Y:S01]  /*5ec0*/  @!P0 LDG.E.U8 R127, desc[UR22][R134.64] ;  /* 0x00000016867f8981 */ /* 0x000362000c1e1100 */
[----:B0-----:R-:W-:-:S05]  /*5ed0*/  IADD3.X R133, PT, PT, R7, UR5, RZ, P1, !PT ;  /* 0x0000000507857c10 */ /* 0x001fca0008ffe4ff */
[----:B------:R0:W-:Y:S01]  /*5ee0*/  STL [R1+0x1e4], R133 ;  /* 0x0001e48501007387 */ /* 0x0001e20000100800 */
[----:B-1----:R-:W-:Y:S02]  /*5ef0*/  @!P0 IMAD.MOV.U32 R134, RZ, RZ, R131 ;  /* 0x000000ffff868224 */ /* 0x002fe400078e0083 */
[----:B------:R-:W-:Y:S01]  /*5f00*/  @!P0 IMAD.MOV.U32 R135, RZ, RZ, R133 ;  /* 0x000000ffff878224 */ /* 0x000fe200078e0085 */
[----:B0-----:R-:W-:-:S04]  /*5f10*/  IADD3 R133, P1, PT, R8, UR4, RZ ;  /* 0x0000000408857c10 */ /* 0x001fc8000ff3e0ff */
[----:B------:R0:W5:Y:S01]  /*5f20*/  @!P0 LDG.E.U8 R126, desc[UR22][R134.64] ;  /* 0x00000016867e8981 */ /* 0x000162000c1e1100 */
[----:B------:R-:W-:Y:S01]  /*5f30*/  PRMT R125, RZ, 0x7610, R125 ;  /* 0x00007610ff7d7816 */ /* 0x000fe2000000007d */
[----:B------:R-:W1:Y:S02]  /*5f40*/  LDCU UR4, c[0x0][0x3b0] ;  /* 0x00007600ff0477ac */ /* 0x000e640008000800 */
[----:B------:R-:W-:Y:S01]  /*5f50*/  STL [R1+0x1f4], R133 ;  /* 0x0001f48501007387 */ /* 0x000fe20000100800 */
[----:B0-----:R-:W-:-:S03]  /*5f60*/  IADD3.X R134, PT, PT, R9, UR5, RZ, P1, !PT ;  /* 0x0000000509867c10 */ /* 0x001fc60008ffe4ff */
[----:B------:R-:W-:Y:S01]  /*5f70*/  STS.U8 [R156+UR9+0x1700], R138 ;  /* 0x0017008a9c007988 */ /* 0x000fe20008000009 */
[----:B------:R-:W-:Y:S01]  /*5f80*/  LOP3.LUT R131, R240, 0x70, RZ, 0x3c, !PT ;  /* 0x00000070f0837812 */ /* 0x000fe200078e3cff */
[----:B------:R-:W0:Y:S02]  /*5f90*/  LDCU UR5, c[0x0][0x3b0] ;  /* 0x00007600ff0577ac */ /* 0x000e240008000800 */
[----:B------:R1:W-:Y:S01]  /*5fa0*/  STL [R1+0x1ec], R134 ;  /* 0x0001ec8601007387 */ /* 0x0003e20000100800 */
[----:B------:R-:W-:Y:S02]  /*5fb0*/  @!P0 IMAD.MOV.U32 R135, RZ, RZ, R134 ;  /* 0x000000ffff878224 */ /* 0x000fe400078e0086 */
[----:B-1----:R-:W-:-:S05]  /*5fc0*/  @!P0 IMAD.MOV.U32 R134, RZ, RZ, R133 ;  /* 0x000000ffff868224 */ /* 0x002fca00078e0085 */
[----:B------:R1:W5:Y:S04]  /*5fd0*/  @!P0 LDG.E.U8 R125, desc[UR22][R134.64] ;  /* 0x00000016867d8981 */ /* 0x000368000c1e1100 */
[----:B------:R0:W-:Y:S04]  /*5fe0*/  STS.U8 [R156+UR9+0x2700], R137 ;  /* 0x002700899c007988 */ /* 0x0001e80008000009 */
[----:B------:R-:W-:Y:S04]  /*5ff0*/  STS.U8 [R156+UR9+0x3700], R136 ;  /* 0x003700889c007988 */ /* 0x000fe80008000009 */
[----:B------:R-:W-:Y:S04]  /*6000*/  STS.U8 [R156+UR9+0xb00], R141 ;  /* 0x000b008d9c007988 */ /* 0x000fe80008000009 */
[----:B------:R-:W-:Y:S04]  /*6010*/  STS.U8 [R156+UR9+0x1b00], R140 ;  /* 0x001b008c9c007988 */ /* 0x000fe80008000009 */
[----:B------:R-:W-:Y:S04]  /*6020*/  STS.U8 [R156+UR9+0x2b00], R139 ;  /* 0x002b008b9c007988 */ /* 0x000fe80008000009 */
[----:B------:R-:W-:Y:S04]  /*6030*/  STS.U8 [R156+UR9+0x3b00], R144 ;  /* 0x003b00909c007988 */ /* 0x000fe80008000009 */
[----:B------:R0:W-:Y:S04]  /*6040*/  STS.U8 [R156+UR9+0xf00], R143 ;  /* 0x000f008f9c007988 */ /* 0x0001e80008000009 */
[----:B------:R-:W-:Y:S04]  /*6050*/  STS.U8 [R156+UR9+0x1f00], R142 ;  /* 0x001f008e9c007988 */ /* 0x000fe80008000009 */
[----:B------:R-:W-:Y:S04]  /*6060*/  STS.U8 [R156+UR9+0x2f00], R146 ;  /* 0x002f00929c007988 */ /* 0x000fe80008000009 */
[----:B------:R-:W-:Y:S04]  /*6070*/  STS.U8 [R156+UR9+0x3f00], R145 ;  /* 0x003f00919c007988 */ /* 0x000fe80008000009 */
[----:B------:R-:W-:Y:S04]  /*6080*/  STS.U8 [R131+UR9+0x380], R148 ;  /* 0x0003809483007988 */ /* 0x000fe80008000009 */
[----:B------:R-:W-:Y:S04]  /*6090*/  STS.U8 [R131+UR9+0x1380], R147 ;  /* 0x0013809383007988 */ /* 0x000fe80008000009 */
[----:B------:R-:W-:Y:S04]  /*60a0*/  STS.U8 [R131+UR9+0x2380], R155 ;  /* 0x0023809b83007988 */ /* 0x000fe80008000009 */
[----:B------:R-:W-:Y:S01]  /*60b0*/  STS.U8 [R131+UR9+0x3380], R154 ;  /* 0x0033809a83007988 */ /* 0x000fe20008000009 */
[----:B------:R-:W-:-:S03]  /*60c0*/  LOP3.LUT R176, R238, 0x1f, RZ, 0xc0, !PT ;  /* 0x0000001feeb07812 */ /* 0x000fc600078ec0ff */
[----:B------:R-:W-:Y:S04]  /*60d0*/  STS.U8 [R131+UR9+0x780], R153 ;  /* 0x0007809983007988 */ /* 0x000fe80008000009 */
[----:B---3--:R-:W-:Y:S04]  /*60e0*/  STS.U8 [R131+UR9+0x1780], R152 ;  /* 0x0017809883007988 */ /* 0x008fe80008000009 */
[----:B------:R-:W-:Y:S04]  /*60f0*/  STS.U8 [R131+UR9+0x2780], R151 ;  /* 0x0027809783007988 */ /* 0x000fe80008000009 */
[----:B------:R-:W-:Y:S04]  /*6100*/  STS.U8 [R131+UR9+0x3780], R150 ;  /* 0x0037809683007988 */ /* 0x000fe80008000009 */
[----:B------:R-:W-:Y:S04]  /*6110*/  STS.U8 [R131+UR9+0xb80], R149 ;  /* 0x000b809583007988 */ /* 0x000fe80008000009 */
[----:B----4-:R3:W-:Y:S01]  /*6120*/  STS.U8 [R131+UR9+0x1b80], R132 ;  /* 0x001b808483007988 */ /* 0x0107e20008000009 */
[----:B-1----:R-:W-:-:S02]  /*6130*/  IMAD R134, R227, UR4, RZ ;  /* 0x00000004e3867c24 */ /* 0x002fc4000f8e02ff */
[----:B0-----:R-:W-:Y:S02]  /*6140*/  IMAD R137, R224, UR4, RZ ;  /* 0x00000004e0897c24 */ /* 0x001fe4000f8e02ff */
[----:B------:R-:W-:Y:S02]  /*6150*/  VIADD R143, R237, 0x1f ;  /* 0x0000001fed8f7836 */ /* 0x000fe40000000000 */
[----:B------:R-:W-:Y:S02]  /*6160*/  IMAD R133, R228, UR4, RZ ;  /* 0x00000004e4857c24 */ /* 0x000fe4000f8e02ff */
[----:B---3--:R-:W-:Y:S01]  /*6170*/  IMAD R132, R229, UR4, RZ ;  /* 0x00000004e5847c24 */ /* 0x008fe2000f8e02ff */
[----:B--2---:R0:W-:Y:S04]  /*6180*/  STS.U8 [R131+UR9+0x2b80], R130 ;  /* 0x002b808283007988 */ /* 0x0041e80008000009 */
[----:B------:R-:W-:Y:S01]  /*6190*/  STS.U8 [R131+UR9+0x3b80], R129 ;  /* 0x003b808183007988 */ /* 0x000fe20008000009 */
[----:B0-----:R-:W-:-:S03]  /*61a0*/  IMAD R130, R231, UR4, RZ ;  /* 0x00000004e7827c24 */ /* 0x001fc6000f8e02ff */
[----:B------:R0:W-:Y:S04]  /*61b0*/  STS.U8 [R131+UR9+0xf80], R128 ;  /* 0x000f808083007988 */ /* 0x0001e80008000009 */
[----:B-----5:R1:W-:Y:S01]  /*61c0*/  STS.U8 [R131+UR9+0x1f80], R127 ;  /* 0x001f807f83007988 */ /* 0x0203e20008000009 */
[----:B0-----:R-:W-:Y:S02]  /*61d0*/  IMAD R128, R233, UR4, RZ ;  /* 0x00000004e9807c24 */ /* 0x001fe4000f8e02ff */
[----:B-1----:R-:W-:Y:S01]  /*61e0*/  IMAD R127, R234, UR4, RZ ;  /* 0x00000004ea7f7c24 */ /* 0x002fe2000f8e02ff */
[----:B------:R0:W-:Y:S02]  /*61f0*/  STS.U8 [R131+UR9+0x2f80], R126 ;  /* 0x002f807e83007988 */ /* 0x0001e40008000009 */
[----:B0-----:R-:W-:-:S02]  /*6200*/  IMAD R126, R176, UR7, RZ ;  /* 0x00000007b07e7c24 */ /* 0x001fc4000f8e02ff */
[----:B------:R0:W-:Y:S03]  /*6210*/  STS.U8 [R131+UR9+0x3f80], R125 ;  /* 0x003f807d83007988 */ /* 0x0001e60008000009 */
[----:B0-----:R-:W-:-:S04]  /*6220*/  IADD3 R125, P0, PT, R126, UR18, RZ ;  /* 0x000000127e7d7c10 */ /* 0x001fc8000ff1e0ff */
[----:B------:R-:W-:Y:S02]  /*6230*/  LEA.HI.X.SX32 R126, R126, UR19, 0x1, P0 ;  /* 0x000000137e7e7c11 */ /* 0x000fe400080f0eff */
[----:B------:R-:W-:Y:S01]  /*6240*/  IADD3 R174, P0, PT, R127, R125, RZ ;  /* 0x0000007d7fae7210 */ /* 0x000fe20007f1e0ff */
[----:B------:R-:W-:-:S03]  /*6250*/  IMAD R131, R230, UR4, RZ ;  /* 0x00000004e6837c24 */ /* 0x000fc6000f8e02ff */
[----:B------:R-:W-:Y:S02]  /*6260*/  LEA.HI.X.SX32 R175, R127, R126, 0x1, P0 ;  /* 0x0000007e7faf7211 */ /* 0x000fe400000f0eff */
[----:B------:R-:W-:-:S04]  /*6270*/  IADD3 R158, P0, PT, R128, R125, RZ ;  /* 0x0000007d809e7210 */ /* 0x000fc80007f1e0ff */
[----:B------:R-:W-:Y:S02]  /*6280*/  LEA.HI.X.SX32 R159, R128, R126, 0x1, P0 ;  /* 0x0000007e809f7211 */ /* 0x000fe400000f0eff */
[----:B------:R-:W-:Y:S01]  /*6290*/  IADD3 R170, P0, PT, R131, R125, RZ ;  /* 0x0000007d83aa7210 */ /* 0x000fe20007f1e0ff */
[----:B------:R-:W-:-:S03]  /*62a0*/  IMAD R129, R232, UR4, RZ ;  /* 0x00000004e8817c24 */ /* 0x000fc6000f8e02ff */
[----:B------:R-:W-:Y:S02]  /*62b0*/  LEA.HI.X.SX32 R171, R131, R126, 0x1, P0 ;  /* 0x0000007e83ab7211 */ /* 0x000fe400000f0eff */
[----:B------:R-:W-:-:S04]  /*62c0*/  IADD3 R152, P0, PT, R134, R125, RZ ;  /* 0x0000007d86987210 */ /* 0x000fc80007f1e0ff */
[-C--:B------:R-:W-:Y:S02]  /*62d0*/  LEA.HI.X.SX32 R153, R134, R126.reuse, 0x1, P0 ;  /* 0x0000007e86997211 */ /* 0x080fe400000f0eff */
[-C--:B------:R-:W-:Y:S02]  /*62e0*/  IADD3 R164, P0, PT, R137, R125.reuse, RZ ;  /* 0x0000007d89a47210 */ /* 0x080fe40007f1e0ff */
[-C--:B------:R-:W-:Y:S02]  /*62f0*/  IADD3 R172, P1, PT, R129, R125.reuse, RZ ;  /* 0x0000007d81ac7210 */ /* 0x080fe40007f3e0ff */
[----:B------:R-:W-:Y:S02]  /*6300*/  IADD3 R156, P2, PT, R130, R125, RZ ;  /* 0x0000007d829c7210 */ /* 0x000fe40007f5e0ff */
[-C--:B------:R-:W-:Y:S02]  /*6310*/  LEA.HI.X.SX32 R165, R137, R126.reuse, 0x1, P0 ;  /* 0x0000007e89a57211 */ /* 0x080fe400000f0eff */
[----:B------:R-:W-:Y:S01]  /*6320*/  ISETP.GT.AND P0, PT, R143, 0x1f, PT ;  /* 0x0000001f8f00780c */ /* 0x000fe20003f04270 */
[----:B------:R-:W-:Y:S01]  /*6330*/  IMAD R135, R226, UR4, RZ ;  /* 0x00000004e2877c24 */ /* 0x000fe2000f8e02ff */
[-C--:B------:R-:W-:Y:S01]  /*6340*/  LEA.HI.X.SX32 R173, R129, R126.reuse, 0x1, P1 ;  /* 0x0000007e81ad7211 */ /* 0x080fe200008f0eff */
[----:B------:R-:W-:Y:S01]  /*6350*/  IMAD R136, R225, UR4, RZ ;  /* 0x00000004e1887c24 */ /* 0x000fe2000f8e02ff */
[----:B------:R-:W-:-:S02]  /*6360*/  LEA.HI.X.SX32 R157, R130, R126, 0x1, P2 ;  /* 0x0000007e829d7211 */ /* 0x000fc400010f0eff */
[-C--:B------:R-:W-:Y:S02]  /*6370*/  IADD3 R154, P1, PT, R132, R125.reuse, RZ ;  /* 0x0000007d849a7210 */ /* 0x080fe40007f3e0ff */
[----:B------:R-:W-:Y:S02]  /*6380*/  IADD3 R168, P2, PT, R133, R125, RZ ;  /* 0x0000007d85a87210 */ /* 0x000fe40007f5e0ff */
[----:B------:R-:W-:Y:S01]  /*6390*/  ISETP.LT.AND P0, PT, R176, R237, P0 ;  /* 0x000000edb000720c */ /* 0x000fe20000701270 */
[----:B------:R-:W-:Y:S01]  /*63a0*/  IMAD R138, R223, UR4, RZ ;  /* 0x00000004df8a7c24 */ /* 0x000fe2000f8e02ff */
[-C--:B------:R-:W-:Y:S01]  /*63b0*/  LEA.HI.X.SX32 R155, R132, R126.reuse, 0x1, P1 ;  /* 0x0000007e849b7211 */ /* 0x080fe200008f0eff */
[----:B------:R-:W-:Y:S01]  /*63c0*/  IMAD R139, R222, UR4, RZ ;  /* 0x00000004de8b7c24 */ /* 0x000fe2000f8e02ff */
[-C--:B------:R-:W-:Y:S01]  /*63d0*/  LEA.HI.X.SX32 R169, R133, R126.reuse, 0x1, P2 ;  /* 0x0000007e85a97211 */ /* 0x080fe200010f0eff */
[----:B------:R-:W-:Y:S01]  /*63e0*/  IMAD R140, R221, UR5, RZ ;  /* 0x00000005dd8c7c24 */ /* 0x000fe2000f8e02ff */
[-C--:B------:R-:W-:Y:S01]  /*63f0*/  IADD3 R166, P1, PT, R135, R125.reuse, RZ ;  /* 0x0000007d87a67210 */ /* 0x080fe20007f3e0ff */
[----:B------:R-:W-:Y:S01]  /*6400*/  IMAD R141, R236, UR12, RZ ;  /* 0x0000000cec8d7c24 */ /* 0x000fe2000f8e02ff */
[----:B------:R-:W-:Y:S01]  /*6410*/  IADD3 R150, P2, PT, R136, R125, RZ ;  /* 0x0000007d88967210 */ /* 0x000fe20007f5e0ff */
[----:B------:R-:W-:Y:S01]  /*6420*/  IMAD R142, R235, UR14, RZ ;  /* 0x0000000eeb8e7c24 */ /* 0x000fe2000f8e02ff */
[----:B------:R-:W-:-:S02]  /*6430*/  LEA.HI.X.SX32 R167, R135, R126, 0x1, P1 ;  /* 0x0000007e87a77211 */ /* 0x000fc400008f0eff */
[-C--:B------:R-:W-:Y:S02]  /*6440*/  LEA.HI.X.SX32 R151, R136, R126.reuse, 0x1, P2 ;  /* 0x0000007e88977211 */ /* 0x080fe400010f0eff */
[-C--:B------:R-:W-:Y:S02]  /*6450*/  IADD3 R148, P1, PT, R138, R125.reuse, RZ ;  /* 0x0000007d8a947210 */ /* 0x080fe40007f3e0ff */
[-C--:B------:R-:W-:Y:S02]  /*6460*/  IADD3 R162, P2, PT, R139, R125.reuse, RZ ;  /* 0x0000007d8ba27210 */ /* 0x080fe40007f5e0ff */
[-C--:B------:R-:W-:Y:S02]  /*6470*/  IADD3 R146, P3, PT, R140, R125.reuse, RZ ;  /* 0x0000007d8c927210 */ /* 0x080fe40007f7e0ff */
[-C--:B------:R-:W-:Y:S02]  /*6480*/  IADD3 R160, P5, PT, R141, R125.reuse, RZ ;  /* 0x0000007d8da07210 */ /* 0x080fe40007fbe0ff */
[----:B------:R-:W-:Y:S01]  /*6490*/  IADD3 R144, P6, PT, R142, R125, RZ ;  /* 0x0000007d8e907210 */ /* 0x000fe20007fde0ff */
[----:B------:R-:W-:Y:S01]  /*64a0*/  @P0 IMAD.MOV.U32 R127, RZ, RZ, R175 ;  /* 0x000000ffff7f0224 */ /* 0x000fe200078e00af */
[----:B------:R-:W-:-:S02]  /*64b0*/  LEA.HI.X.SX32 R149, R138, R126, 0x1, P1 ;  /* 0x0000007e8a957211 */ /* 0x000fc400008f0eff */
[-C--:B------:R-:W-:Y:S02]  /*64c0*/  LEA.HI.X.SX32 R163, R139, R126.reuse, 0x1, P2 ;  /* 0x0000007e8ba37211 */ /* 0x080fe400010f0eff */
[-C--:B------:R-:W-:Y:S02]  /*64d0*/  LEA.HI.X.SX32 R147, R140, R126.reuse, 0x1, P3 ;  /* 0x0000007e8c937211 */ /* 0x080fe400018f0eff */
[-C--:B------:R-:W-:Y:S02]  /*64e0*/  LEA.HI.X.SX32 R161, R141, R126.reuse, 0x1, P5 ;  /* 0x0000007e8da17211 */ /* 0x080fe400028f0eff */
[----:B------:R-:W-:Y:S01]  /*64f0*/  LEA.HI.X.SX32 R145, R142, R126, 0x1, P6 ;  /* 0x0000007e8e917211 */ /* 0x000fe200030f0eff */
[----:B------:R-:W-:Y:S01]  /*6500*/  @P0 IMAD.MOV.U32 R126, RZ, RZ, R174 ;  /* 0x000000ffff7e0224 */ /* 0x000fe200078e00ae */
[----:B------:R-:W-:-:S06]  /*6510*/  PRMT R125, RZ, 0x7610, R125 ;  /* 0x00007610ff7d7816 */ /* 0x000fcc000000007d */
[----:B------:R0:W2:Y:S02]  /*6520*/  @P0 LDG.E.U8 R125, desc[UR22][R126.64] ;  /* 0x000000167e7d0981 */ /* 0x0000a4000c1e1100 */
[----:B0-----:R-:W-:Y:S02]  /*6530*/  @P0 IMAD.MOV.U32 R126, RZ, RZ, R172 ;  /* 0x000000ffff7e0224 */ /* 0x001fe400078e00ac */
[----:B------:R-:W-:Y:S01]  /*6540*/  @P0 IMAD.MOV.U32 R127, RZ, RZ, R173 ;  /* 0x000000ffff7f0224 */ /* 0x000fe200078e00ad */
[----:B--2---:R0:W-:Y:S02]  /*6550*/  STS.U8 [R240+UR9+0x8000], R125 ;  /* 0x0080007df0007988 */ /* 0x0041e40008000009 */
[----:B0-----:R-:W-:-:S06]  /*6560*/  PRMT R125, RZ, 0x7610, R125 ;  /* 0x00007610ff7d7816 */ /* 0x001fcc000000007d */
        /* <DEDUP_REMOVED lines=25> */
[----:B------:R0:W2:Y:S01]  /*6700*/  @P0 LDG.E.U8 R125, desc[UR22][R126.64] ;  /* 0x000000167e7d0981 */ /* 0x0000a2000c1e1100 */
[----:B------:R-:W-:Y:S02]  /*6710*/  @P0 IMAD.MOV.U32 R128, RZ, RZ, R158 ;  /* 0x000000ffff800224 */ /* 0x000fe400078e009e */
[----:B------:R-:W-:Y:S02]  /*6720*/  @P0 IMAD.MOV.U32 R129, RZ, RZ, R159 ;  /* 0x000000ffff810224 */ /* 0x000fe400078e009f */
[----:B0-----:R-:W-:Y:S02]  /*6730*/  @P0 IMAD.MOV.U32 R126, RZ, RZ, R160 ;  /* 0x000000ffff7e0224 */ /* 0x001fe400078e00a0 */
[----:B------:R-:W-:Y:S01]  /*6740*/  @P0 IMAD.MOV.U32 R127, RZ, RZ, R161 ;  /* 0x000000ffff7f0224 */ /* 0x000fe200078e00a1 */
[----:B--2---:R0:W-:Y:S02]  /*6750*/  STS.U8 [R240+UR9+0x8600], R125 ;  /* 0x0086007df0007988 */ /* 0x0041e40008000009 */
[----:B0-----:R-:W-:-:S06]  /*6760*/  PRMT R125, RZ, 0x7610, R125 ;  /* 0x00007610ff7d7816 */ /* 0x001fcc000000007d */
[----:B------:R0:W2:Y:S02]  /*6770*/  @P0 LDG.E.U8 R125, desc[UR22][R126.64] ;  /* 0x000000167e7d0981 */ /* 0x0000a4000c1e1100 */
[----:B0-----:R-:W-:-:S06]  /*6780*/  PRMT R126, RZ, 0x7610, R126 ;  /* 0x00007610ff7e7816 */ /* 0x001fcc000000007e */
[----:B------:R-:W3:Y:S01]  /*6790*/  @P0 LDG.E.U8 R126, desc[UR22][R128.64] ;  /* 0x00000016807e0981 */ /* 0x000ee2000c1e1100 */
[----:B------:R-:W-:-:S03]  /*67a0*/  @P0 IMAD.MOV.U32 R127, RZ, RZ, R157 ;  /* 0x000000ffff7f0224 */ /* 0x000fc600078e009d */
[----:B--2---:R0:W-:Y:S02]  /*67b0*/  STS.U8 [R240+UR9+0x8700], R125 ;  /* 0x0087007df0007988 */ /* 0x0041e40008000009 */
[----:B0-----:R-:W-:Y:S02]  /*67c0*/  PRMT R125, RZ, 0x7610, R125 ;  /* 0x00007610ff7d7816 */ /* 0x001fe4000000007d */
[----:B---3--:R0:W-:Y:S02]  /*67d0*/  STS.U8 [R239+UR9+0x8080], R126 ;  /* 0x0080807eef007988 */ /* 0x0081e40008000009 */
[----:B0-----:R-:W-:-:S05]  /*67e0*/  @P0 IMAD.MOV.U32 R126, RZ, RZ, R156 ;  /* 0x000000ffff7e0224 */ /* 0x001fca00078e009c */
        /* <DEDUP_REMOVED lines=28> */
[----:B------:R-:W-:Y:S04]  /*69b0*/  STL [R1+0x1fc], R174 ;  /* 0x0001fcae01007387 */ /* 0x000fe80000100800 */
[----:B--2---:R0:W-:Y:S02]  /*69c0*/  STS.U8 [R239+UR9+0x8680], R125 ;  /* 0x0086807def007988 */ /* 0x0041e40008000009 */
[----:B0-----:R-:W-:-:S06]  /*69d0*/  PRMT R125, RZ, 0x7610, R125 ;  /* 0x00007610ff7d7816 */ /* 0x001fcc000000007d */
[----:B------:R-:W2:Y:S04]  /*69e0*/  @P0 LDG.E.U8 R125, desc[UR22][R126.64] ;  /* 0x000000167e7d0981 */ /* 0x000ea8000c1e1100 */
[----:B------:R0:W-:Y:S04]  /*69f0*/  STL [R1+0x1f8], R175 ;  /* 0x0001f8af01007387 */ /* 0x0001e80000100800 */
        /* <DEDUP_REMOVED lines=26> */
[----:B------:R0:W-:Y:S01]  /*6ba0*/  STL [R1+0x258], R163 ;  /* 0x000258a301007387 */ /* 0x0001e20000100800 */
[----:B------:R-:W-:-:S03]  /*6bb0*/  ISETP.NE.U32.AND P0, PT, RZ, UR13, PT ;  /* 0x0000000dff007c0c */ /* 0x000fc6000bf05070 */
[----:B------:R0:W-:Y:S04]  /*6bc0*/  STL [R1+0x260], R147 ;  /* 0x0002609301007387 */ /* 0x0001e80000100800 */
[----:B------:R0:W-:Y:S04]  /*6bd0*/  STL [R1+0x268], R161 ;  /* 0x000268a101007387 */ /* 0x0001e80000100800 */
[----:B------:R0:W-:Y:S01]  /*6be0*/  STL [R1+0x270], R145 ;  /* 0x0002709101007387 */ /* 0x0001e20000100800 */
[C---:B------:R-:W-:Y:S02]  /*6bf0*/  ISETP.LT.OR P1, PT, R143.reuse, 0x20, P0 ;  /* 0x000000208f00780c */ /* 0x040fe40000721670 */
[----:B------:R-:W-:Y:S01]  /*6c00*/  ISETP.GE.AND P2, PT, R143, 0x40, PT ;  /* 0x000000408f00780c */ /* 0x000fe20003f46270 */
[----:B--2---:R0:W-:Y:S01]  /*6c10*/  STS.U8 [R239+UR9+0x8780], R125 ;  /* 0x0087807def007988 */ /* 0x0041e20008000009 */
[----:B------:R1:W-:Y:S06]  /*6c20*/  MEMBAR.ALL.CTA ;  /* 0x0000000000007992 */ /* 0x0003ec0000008000 */
[----:B-1----:R-:W1:Y:S02]  /*6c30*/  FENCE.VIEW.ASYNC.S ;  /* 0x00000000000073c6 */ /* 0x002e640000000000 */
[----:B-1----:R-:W-:Y:S06]  /*6c40*/  BAR.SYNC.DEFER_BLOCKING 0x0 ;  /* 0x0000000000007b1d */ /* 0x002fec0000010000 */
[----:B------:R-:W-:Y:S05]  /*6c50*/  @P1 BRA `(.L_x_6) ;  /* 0x0000000000801947 */ /* 0x000fea0003800000 */
[----:B------:R-:W-:Y:S02]  /*6c60*/  USHF.R.U32.HI UR14, URZ, 0x4, UR9 ;  /* 0x00000004ff0e7899 */ /* 0x000fe40008011609 */
[----:B------:R-:W-:Y:S02]  /*6c70*/  UIADD3 UR5, UPT, UPT, UR9, 0x8000, URZ ;  /* 0x0000800009057890 */ /* 0x000fe4000fffe0ff */
[----:B------:R-:W-:Y:S01]  /*6c80*/  USGXT.U32 UR14, UR14, 0xe ;  /* 0x0000000e0e0e789a */ /* 0x000fe20008000000 */
[----:B------:R-:W-:Y:S01]  /*6c90*/  UMOV UR4, URZ ;  /* 0x000000ff00047c82 */ /* 0x000fe20008000000 */
[----:B------:R-:W-:Y:S02]  /*6ca0*/  USHF.R.U32.HI UR5, URZ, 0x4, UR5 ;  /* 0x00000004ff057899 */ /* 0x000fe40008011605 */
[----:B------:R-:W-:Y:S02]  /*6cb0*/  UIADD3 UR26, UP1, UPT, UR14, 0x100, URZ ;  /* 0x000001000e1a7890 */ /* 0x000fe4000ff3e0ff */
[----:B------:R-:W-:-:S02]  /*6cc0*/  USGXT.U32 UR12, UR5, 0xe ;  /* 0x0000000e050c789a */ /* 0x000fc40008000000 */
[----:B------:R-:W-:Y:S02]  /*6cd0*/  UIADD3.X UR27, UPT, UPT, UR4, 0x40004040, URZ, UP1, !UPT ;  /* 0x40004040041b7890 */ /* 0x000fe40008ffe4ff */
[----:B------:R-:W-:Y:S02]  /*6ce0*/  UIADD3 UR16, UPT, UPT, UR8, 0x40, URZ ;  /* 0x0000004008107890 */ /* 0x000fe4000fffe0ff */
[----:B------:R-:W-:Y:S02]  /*6cf0*/  UIADD3 UR17, UPT, UPT, UR8, 0x80, URZ ;  /* 0x0000008008117890 */ /* 0x000fe4000fffe0ff */
[----:B------:R-:W-:Y:S02]  /*6d00*/  UIADD3.64 UR18, UPT, UPT, UR26, 0x100, URZ ;  /* 0x000001001a127897 */ /* 0x000fe4000fffe0ff */
[----:B------:R-:W-:Y:S02]  /*6d10*/  UIADD3 UR24, UPT, UPT, UR8, 0xc0, URZ ;  /* 0x000000c008187890 */ /* 0x000fe4000fffe0ff */
[----:B------:R-:W-:Y:S01]  /*6d20*/  UIADD3.64 UR20, UPT, UPT, UR26, 0x200, URZ ;  /* 0x000002001a147897 */ /* 0x000fe2000fffe0ff */
[----:B------:R-:W-:Y:S01]  /*6d30*/  UMOV UR28, 0x0 ;  /* 0x00000000001c7882 */ /* 0x000fe20000000000 */
[----:B------:R-:W-:Y:S01]  /*6d40*/  UMOV UR29, 0x8108010 ;  /* 0x08108010001d7882 */ /* 0x000fe20000000000 */
[----:B------:R-:W-:Y:S01]  /*6d50*/  UMOV UR15, 0x40004040 ;  /* 0x40004040000f7882 */ /* 0x000fe20000000000 */
[----:B------:R-:W-:Y:S01]  /*6d60*/  UMOV UR13, 0xc0004010 ;  /* 0xc0004010000d7882 */ /* 0x000fe20000000000 */
[----:B------:R-:W-:Y:S01]  /*6d70*/  UMOV UR30, 0x0 ;  /* 0x00000000001e7882 */ /* 0x000fe20000000000 */
[----:B------:R-:W-:Y:S01]  /*6d80*/  UMOV UR31, 0x8108010 ;  /* 0x08108010001f7882 */ /* 0x000fe20000000000 */
[----:B------:R-:W-:Y:S01]  /*6d90*/  UMOV UR32, 0x0 ;  /* 0x0000000000207882 */ /* 0x000fe20000000000 */
[----:B------:R-:W-:Y:S01]  /*6da0*/  UMOV UR33, 0x8108010 ;  /* 0x0810801000217882 */ /* 0x000fe20000000000 */
[----:B------:R-:W-:Y:S01]  /*6db0*/  UMOV UR4, UR11 ;  /* 0x0000000b00047c82 */ /* 0x000fe20008000000 */
[----:B------:R-:W-:Y:S01]  /*6dc0*/  UMOV UR5, URZ ;  /* 0x000000ff00057c82 */ /* 0x000fe20008000000 */
[----:B------:R1:W-:Y:S01]  /*6dd0*/  UTCQMMA gdesc[UR14], gdesc[UR12], tmem[UR8], tmem[UR28], idesc[UR29], !UPT ;  /* 0x00ff1c0c0e0075ea */ /* 0x0003e2000f800308 */
[----:B------:R-:W-:Y:S01]  /*6de0*/  UMOV UR34, 0x0 ;  /* 0x0000000000227882 */ /* 0x000fe20000000000 */
[----:B------:R-:W-:Y:S01]  /*6df0*/  UMOV UR35, 0x8108010 ;  /* 0x0810801000237882 */ /* 0x000fe20000000000 */
[----:B------:R1:W-:Y:S01]  /*6e00*/  UTCQMMA gdesc[UR26], gdesc[UR12], tmem[UR16], tmem[UR30], idesc[UR31], !UPT ;  /* 0x00ff1e0c1a0075ea */ /* 0x0003e2000f800310 */
[----:B------:R-:W-:Y:S01]  /*6e10*/  UMOV UR4, UR4 ;  /* 0x0000000400047c82 */ /* 0x000fe20008000000 */
[----:B------:R1:W-:Y:S01]  /*6e20*/  UTCQMMA gdesc[UR18], gdesc[UR12], tmem[UR17], tmem[UR32], idesc[UR33], !UPT ;  /* 0x00ff200c120075ea */ /* 0x0003e2000f800311 */
[----:B------:R1:W-:Y:S01]  /*6e30*/  UTCQMMA gdesc[UR20], gdesc[UR12], tmem[UR24], tmem[UR34], idesc[UR35], !UPT ;  /* 0x00ff220c140075ea */ /* 0x0003e2000f800318 */
[----:B------:R1:W-:Y:S01]  /*6e40*/  UTCBAR [UR4], URZ ;  /* 0x000000ff040073e9 */ /* 0x0003e200080000ff */
[----:B------:R-:W-:Y:S01]  /*6e50*/  NOP ;  /* 0x0000000000007918 */ /* 0x000fe20000000000 */
.L_x_6:
[----:B-1----:R-:W-:Y:S01]  /*6e60*/  UMOV UR4, URZ ;  /* 0x000000ff00047c82 */ /* 0x002fe20008000000 */
[----:B------:R-:W-:Y:S05]  /*6e70*/  @!P2 BRA `(.L_x_7) ;  /* 0x0000006000eca947 */ /* 0x000fea0003800000 */
[----:B0-----:R-:W-:Y:S01]  /*6e80*/  SHF.R.S32.HI R125, RZ, 0x1f, R143 ;  /* 0x0000001fff7d7819 */ /* 0x001fe2000001148f */
[----:B------:R-:W-:Y:S02]  /*6e90*/  UIADD3 UR4, UPT, UPT, UR9, 0x4000, URZ ;  /* 0x0000400009047890 */ /* 0x000fe4000fffe0ff */
[----:B------:R-:W-:Y:S01]  /*6ea0*/  UIADD3 UR5, UPT, UPT, UR9, 0x8800, URZ ;  /* 0x0000880009057890 */ /* 0x000fe2000fffe0ff */
[----:B------:R-:W-:Y:S01]  /*6eb0*/  LEA.HI R125, R125, R143, RZ, 0x5 ;  /* 0x0000008f7d7d7211 */ /* 0x000fe200078f28ff */
[----:B------:R-:W-:Y:S02]  /*6ec0*/  USHF.R.U32.HI UR4, URZ, 0x4, UR4 ;  /* 0x00000004ff047899 */ /* 0x000fe40008011604 */
[----:B------:R-:W-:Y:S01]  /*6ed0*/  USHF.R.U32.HI UR5, URZ, 0x4, UR5 ;  /* 0x00000004ff057899 */ /* 0x000fe20008011605 */
[----:B------:R-:W-:Y:S01]  /*6ee0*/  SHF.R.S32.HI R125, RZ, 0x5, R125 ;  /* 0x00000005ff7d7819 */ /* 0x000fe2000001147d */
[----:B------:R-:W-:Y:S02]  /*6ef0*/  USGXT.U32 UR14, UR4, 0xe ;  /* 0x0000000e040e789a */ /* 0x000fe40008000000 */
[----:B------:R-:W-:Y:S01]  /*6f00*/  USHF.L.U32 UR18, UR6, 0x5, URZ ;  /* 0x0000000506127899 */ /* 0x000fe200080006ff */
[----:B------:R-:W-:Y:S01]  /*6f10*/  VIMNMX R125, PT, PT, R125, 0x2, !PT ;  /* 0x000000027d7d7848 */ /* 0x000fe20007fe0100 */
[----:B------:R-:W-:Y:S01]  /*6f20*/  UIADD3 UR30, UP1, UPT, UR14, 0x100, URZ ;  /* 0x000001000e1e7890 */ /* 0x000fe2000ff3e0ff */
[----:B------:R-:W-:Y:S01]  /*6f30*/  UMOV UR4, URZ ;  /* 0x000000ff00047c82 */ /* 0x000fe20008000000 */
[----:B------:R-:W-:-:S02]  /*6f40*/  USHF.L.U32 UR19, UR7, 0x5, URZ ;  /* 0x0000000507137899 */ /* 0x000fc400080006ff */
[----:B------:R-:W-:Y:S01]  /*6f50*/  VIADD R126, R125, 0xffffffff ;  /* 0xffffffff7d7e7836 */ /* 0x000fe20000000000 */
[----:B------:R-:W-:Y:S01]  /*6f60*/  UIADD3.X UR31, UPT, UPT, UR4, 0x40004040, URZ, UP1, !UPT ;  /* 0x40004040041f7890 */ /* 0x000fe20008ffe4ff */
[----:B------:R-:W-:Y:S01]  /*6f70*/  IMAD.MOV.U32 R125, RZ, RZ, RZ ;  /* 0x000000ffff7d7224 */ /* 0x000fe200078e00ff */
[----:B------:R-:W-:Y:S02]  /*6f80*/  USGXT.U32 UR12, UR5, 0xe ;  /* 0x0000000e050c789a */ /* 0x000fe40008000000 */
[----:B------:R0:W-:Y:S01]  /*6f90*/  STL [R1+0x278], R126 ;  /* 0x0002787e01007387 */ /* 0x0001e20000100800 */
[----:B------:R-:W-:Y:S02]  /*6fa0*/  USHF.R.S32.HI UR21, URZ, 0x1f, UR18 ;  /* 0x0000001fff157899 */ /* 0x000fe40008011412 */
[----:B------:R-:W-:Y:S02]  /*6fb0*/  USHF.R.S32.HI UR28, URZ, 0x1f, UR19 ;  /* 0x0000001fff1c7899 */ /* 0x000fe40008011413 */
[----:B------:R-:W-:-:S02]  /*6fc0*/  UIADD3.64 UR24, UPT, UPT, UR30, 0x100, URZ ;  /* 0x000001001e187897 */ /* 0x000fc4000fffe0ff */
[----:B------:R-:W-:Y:S01]  /*6fd0*/  UIADD3.64 UR26, UPT, UPT, UR30, 0x200, URZ ;  /* 0x000002001e1a7897 */ /* 0x000fe2000fffe0ff */
[----:B------:R-:W-:Y:S01]  /*6fe0*/  UMOV UR20, 0x1 ;  /* 0x0000000100147882 */ /* 0x000fe20000000000 */
[----:B------:R-:W-:Y:S01]  /*6ff0*/  UMOV UR5, URZ ;  /* 0x000000ff00057c82 */ /* 0x000fe20008000000 */
[----:B0-----:R-:W-:-:S09]  /*7000*/  UMOV UR13, 0xc0004010 ;  /* 0xc0004010000d7882 */ /* 0x001fd20000000000 */
.L_x_10:
[----:B------:R-:W2:Y:S04]  /*7010*/  LDL.LU R126, [R1+0x274] ;  /* 0x00027400017e7983 */ /* 0x000ea80000300800 */
[----:B------:R-:W3:Y:S04]  /*7020*/  LDL.LU R130, [R1+0x26c] ;  /* 0x00026c0001827983 */ /* 0x000ee80000300800 */
[----:B------:R-:W4:Y:S04]  /*7030*/  LDL.LU R129, [R1+0x264] ;  /* 0x0002640001817983 */ /* 0x000f280000300800 */
[----:B-----5:R-:W5:Y:S04]  /*7040*/  LDL.LU R128, [R1+0x25c] ;  /* 0x00025c0001807983 */ /* 0x020f680000300800 */
[----:B------:R-:W3:Y:S01]  /*7050*/  LDL.LU R127, [R1+0x254] ;  /* 0x00025400017f7983 */ /* 0x000ee20000300800 */
[----:B------:R-:W-:-:S03]  /*7060*/  IMAD.U32 R125, R125, -0x80000000, RZ ;  /* 0x800000007d7d7824 */ /* 0x000fc600078e00ff */
[----:B------:R-:W3:Y:S04]  /*7070*/  LDL.LU R152, [R1+0x270] ;  /* 0x0002700001987983 */ /* 0x000ee80000300800 */
[----:B------:R-:W3:Y:S04]  /*7080*/  LDL.LU R151, [R1+0x24c] ;  /* 0x00024c0001977983 */ /* 0x000ee80000300800 */
[----:B------:R-:W3:Y:S01]  /*7090*/  LDL.LU R150, [R1+0x268] ;  /* 0x0002680001967983 */ /* 0x000ee20000300800 */
[----:B--2---:R-:W-:-:S05]  /*70a0*/  IADD3 R126, P6, PT, R126, UR19, RZ ;  /* 0x000000137e7e7c10 */ /* 0x004fca000ffde0ff */
[----:B------:R0:W-:Y:S04]  /*70b0*/  STL [R1+0x274], R126 ;  /* 0x0002747e01007387 */ /* 0x0001e80000100800 */
[----:B------:R-:W2:Y:S04]  /*70c0*/  LDL.LU R149, [R1+0x244] ;  /* 0x0002440001957983 */ /* 0x000ea80000300800 */
        /* <DEDUP_REMOVED lines=18> */
[----:B0-----:R-:W2:Y:S01]  /*71f0*/  LDL.LU R126, [R1+0x218] ;  /* 0x00021800017e7983 */ /* 0x001ea20000300800 */
[----:B---3--:R-:W-:-:S02]  /*7200*/  IADD3 R130, P1, PT, R130, UR19, RZ ;  /* 0x0000001382827c10 */ /* 0x008fc4000ff3e0ff */
[----:B----4-:R-:W-:-:S03]  /*7210*/  IADD3 R129, P2, PT, R129, UR19, RZ ;  /* 0x0000001381817c10 */ /* 0x010fc6000ff5e0ff */
[----:B------:R0:W-:Y:S01]  /*7220*/  STL [R1+0x26c], R130 ;  /* 0x00026c8201007387 */ /* 0x0001e20000100800 */
[----:B-----5:R-:W-:-:S03]  /*7230*/  IADD3 R128, P3, PT, R128, UR19, RZ ;  /* 0x0000001380807c10 */ /* 0x020fc6000ff7e0ff */
[----:B0-----:R-:W3:Y:S04]  /*7240*/  LDL.LU R130, [R1+0x1f4] ;  /* 0x0001f40001827983 */ /* 0x001ee80000300800 */
[----:B------:R0:W-:Y:S04]  /*7250*/  STL [R1+0x264], R129 ;  /* 0x0002648101007387 */ /* 0x0001e80000100800 */
[----:B0-----:R-:W4:Y:S04]  /*7260*/  LDL.LU R129, [R1+0x210] ;  /* 0x0002100001817983 */ /* 0x001f280000300800 */
[----:B------:R0:W-:Y:S04]  /*7270*/  STL [R1+0x25c], R128 ;  /* 0x00025c8001007387 */ /* 0x0001e80000100800 */
[----:B0-----:R-:W5:Y:S01]  /*7280*/  LDL.LU R128, [R1+0x1e8] ;  /* 0x0001e80001807983 */ /* 0x001f620000300800 */
[----:B------:R-:W-:-:S02]  /*7290*/  IADD3 R127, P5, PT, R127, UR19, RZ ;  /* 0x000000137f7f7c10 */ /* 0x000fc4000ffbe0ff */
[----:B------:R-:W-:Y:S02]  /*72a0*/  IADD3.X R152, PT, PT, R152, UR28, RZ, P6, !PT ;  /* 0x0000001c98987c10 */ /* 0x000fe4000b7fe4ff */
[----:B------:R-:W-:Y:S01]  /*72b0*/  IADD3 R151, P6, PT, R151, UR19, RZ ;  /* 0x0000001397977c10 */ /* 0x000fe2000ffde0ff */
[----:B------:R0:W-:Y:S01]  /*72c0*/  STL [R1+0x254], R127 ;  /* 0x0002547f01007387 */ /* 0x0001e20000100800 */
[----:B------:R-:W-:-:S03]  /*72d0*/  IADD3.X R150, PT, PT, R150, UR28, RZ, P1, !PT ;  /* 0x0000001c96967c10 */ /* 0x000fc60008ffe4ff */
[----:B0-----:R-:W5:Y:S04]  /*72e0*/  LDL.LU R127, [R1+0x208] ;  /* 0x00020800017f7983 */ /* 0x001f680000300800 */
[----:B------:R-:W-:Y:S04]  /*72f0*/  STL [R1+0x270], R152 ;  /* 0x0002709801007387 */ /* 0x000fe80000100800 */
[----:B------:R-:W-:Y:S04]  /*7300*/  STL [R1+0x24c], R151 ;  /* 0x00024c9701007387 */ /* 0x000fe80000100800 */
[----:B------:R-:W-:Y:S01]  /*7310*/  STL [R1+0x268], R150 ;  /* 0x0002689601007387 */ /* 0x000fe20000100800 */
[----:B--2---:R-:W-:-:S02]  /*7320*/  IADD3 R149, P1, PT, R149, UR19, RZ ;  /* 0x0000001395957c10 */ /* 0x004fc4000ff3e0ff */
[----:B------:R-:W-:-:S03]  /*7330*/  IADD3.X R148, PT, PT, R148, UR28, RZ, P2, !PT ;  /* 0x0000001c94947c10 */ /* 0x000fc600097fe4ff */
[----:B------:R-:W-:Y:S01]  /*7340*/  STL [R1+0x244], R149 ;  /* 0x0002449501007387 */ /* 0x000fe20000100800 */
[----:B------:R-:W-:-:S03]  /*7350*/  IADD3 R147, P2, PT, R147, UR19, RZ ;  /* 0x0000001393937c10 */ /* 0x000fc6000ff5e0ff */
[----:B------:R-:W-:Y:S01]  /*7360*/  STL [R1+0x260], R148 ;  /* 0x0002609401007387 */ /* 0x000fe20000100800 */
        /* <DEDUP_REMOVED lines=30> */
[----:B------:R-:W-:-:S05]  /*7550*/  IADD3.X R126, PT, PT, R126, UR28, RZ, P1, !PT ;  /* 0x0000001c7e7e7c10 */ /* 0x000fca0008ffe4ff */
[----:B------:R0:W-:Y:S04]  /*7560*/  STL [R1+0x218], R126 ;  /* 0x0002187e01007387 */ /* 0x0001e80000100800 */
[----:B------:R-:W-:Y:S04]  /*7570*/  STL [R1+0x220], R132 ;  /* 0x0002208401007387 */ /* 0x000fe80000100800 */
[----:B0-----:R-:W2:Y:S01]  /*7580*/  LDL.LU R126, [R1+0x1e0] ;  /* 0x0001e000017e7983 */ /* 0x001ea20000300800 */
[----:B------:R-:W-:Y:S02]  /*7590*/  IADD3 R131, P6, PT, R131, UR19, RZ ;  /* 0x0000001383837c10 */ /* 0x000fe4000ffde0ff */
[----:B---3--:R-:W-:-:S03]  /*75a0*/  IADD3 R130, P1, PT, R130, UR18, RZ ;  /* 0x0000001282827c10 */ /* 0x008fc6000ff3e0ff */
[----:B------:R-:W-:Y:S04]  /*75b0*/  STL [R1+0x1fc], R131 ;  /* 0x0001fc8301007387 */ /* 0x000fe80000100800 */
[----:B------:R0:W-:Y:S01]  /*75c0*/  STL [R1+0x1f4], R130 ;  /* 0x0001f48201007387 */ /* 0x0001e20000100800 */
[----:B----4-:R-:W-:-:S03]  /*75d0*/  IADD3.X R129, PT, PT, R129, UR28, RZ, P2, !PT ;  /* 0x0000001c81817c10 */ /* 0x010fc600097fe4ff */
[----:B0-----:R-:W3:Y:S04]  /*75e0*/  LDL.LU R130, [R1+0x200] ;  /* 0x0002000001827983 */ /* 0x001ee80000300800 */
[----:B------:R0:W-:Y:S01]  /*75f0*/  STL [R1+0x210], R129 ;  /* 0x0002108101007387 */ /* 0x0001e20000100800 */
[----:B-----5:R-:W-:-:S03]  /*7600*/  IADD3 R128, P2, PT, R128, UR18, RZ ;  /* 0x0000001280807c10 */ /* 0x020fc6000ff5e0ff */
[----:B0-----:R-:W4:Y:S04]  /*7610*/  LDL.LU R129, [R1+0x1d8] ;  /* 0x0001d80001817983 */ /* 0x001f280000300800 */
[----:B------:R0:W-:Y:S04]  /*7620*/  STL [R1+0x1e8], R128 ;  /* 0x0001e88001007387 */ /* 0x0001e80000100800 */
[----:B0-----:R-:W5:Y:S01]  /*7630*/  LDL.LU R128, [R1+0x1f8] ;  /* 0x0001f80001807983 */ /* 0x001f620000300800 */
[----:B------:R-:W-:-:S03]  /*7640*/  IADD3.X R127, PT, PT, R127, UR28, RZ, P3, !PT ;  /* 0x0000001c7f7f7c10 */ /* 0x000fc60009ffe4ff */
[----:B------:R-:W5:Y:S04]  /*7650*/  LDL.LU R152, [R1+0x1d0] ;  /* 0x0001d00001987983 */ /* 0x000f680000300800 */
[----:B------:R-:W5:Y:S04]  /*7660*/  LDL.LU R151, [R1+0x1ec] ;  /* 0x0001ec0001977983 */ /* 0x000f680000300800 */
[----:B------:R-:W5:Y:S04]  /*7670*/  LDL.LU R150, [R1+0x1c8] ;  /* 0x0001c80001967983 */ /* 0x000f680000300800 */
[----:B------:R0:W-:Y:S04]  /*7680*/  STL [R1+0x208], R127 ;  /* 0x0002087f01007387 */ /* 0x0001e80000100800 */
[----:B------:R-:W5:Y:S04]  /*7690*/  LDL.LU R149, [R1+0x1e4] ;  /* 0x0001e40001957983 */ /* 0x000f680000300800 */
        /* <DEDUP_REMOVED lines=18> */
[----:B0-----:R-:W5:Y:S01]  /*77c0*/  LDL.LU R127, [R1+0x178] ;  /* 0x00017800017f7983 */ /* 0x001f620000300800 */
[----:B--2---:R-:W-:-:S05]  /*77d0*/  IADD3 R126, P3, PT, R126, UR18, RZ ;  /* 0x000000127e7e7c10 */ /* 0x004fca000ff7e0ff */
[----:B------:R0:W-:Y:S04]  /*77e0*/  STL [R1+0x1e0], R126 ;  /* 0x0001e07e01007387 */ /* 0x0001e80000100800 */
[----:B0-----:R-:W2:Y:S01]  /*77f0*/  LDL.LU R126, [R1+0x194] ;  /* 0x00019400017e7983 */ /* 0x001ea20000300800 */
[----:B---3--:R-:W-:-:S05]  /*7800*/  IADD3.X R130, PT, PT, R130, UR28, RZ, P5, !PT ;  /* 0x0000001c82827c10 */ /* 0x008fca000affe4ff */
[----:B------:R0:W-:Y:S01]  /*7810*/  STL [R1+0x200], R130 ;  /* 0x0002008201007387 */ /* 0x0001e20000100800 */
[----:B----4-:R-:W-:-:S03]  /*7820*/  IADD3 R129, P5, PT, R129, UR18, RZ ;  /* 0x0000001281817c10 */ /* 0x010fc6000ffbe0ff */
[----:B0-----:R-:W3:Y:S04]  /*7830*/  LDL.LU R130, [R1+0x170] ;  /* 0x0001700001827983 */ /* 0x001ee80000300800 */
[----:B------:R0:W-:Y:S01]  /*7840*/  STL [R1+0x1d8], R129 ;  /* 0x0001d88101007387 */ /* 0x0001e20000100800 */
[----:B-----5:R-:W-:-:S03]  /*7850*/  IADD3.X R128, PT, PT, R128, UR28, RZ, P6, !PT ;  /* 0x0000001c80807c10 */ /* 0x020fc6000b7fe4ff */
[----:B0-----:R-:W4:Y:S04]  /*7860*/  LDL.LU R129, [R1+0x18c] ;  /* 0x00018c0001817983 */ /* 0x001f280000300800 */
[----:B------:R0:W-:Y:S04]  /*7870*/  STL [R1+0x1f8], R128 ;  /* 0x0001f88001007387 */ /* 0x0001e80000100800 */
[----:B0-----:R-:W5:Y:S01]  /*7880*/  LDL.LU R128, [R1+0x168] ;  /* 0x0001680001807983 */ /* 0x001f620000300800 */
[----:B------:R-:W-:Y:S02]  /*7890*/  IADD3 R152, P6, PT, R152, UR18, RZ ;  /* 0x0000001298987c10 */ /* 0x000fe4000ffde0ff */
[----:B------:R-:W-:-:S02]  /*78a0*/  IADD3.X R151, PT, PT, R151, UR21, RZ, P1, !PT ;  /* 0x0000001597977c10 */ /* 0x000fc40008ffe4ff */
[----:B------:R-:W-:Y:S02]  /*78b0*/  IADD3 R150, P1, PT, R150, UR18, RZ ;  /* 0x0000001296967c10 */ /* 0x000fe4000ff3e0ff */
[----:B------:R-:W-:Y:S01]  /*78c0*/  IADD3.X R149, PT, PT, R149, UR21, RZ, P2, !PT ;  /* 0x0000001595957c10 */ /* 0x000fe200097fe4ff */
        /* <DEDUP_REMOVED lines=33> */
[----:B------:R-:W-:Y:S02]  /*7ae0*/  IADD3 R132, P6, PT, R132, UR18, RZ ;  /* 0x0000001284847c10 */ /* 0x000fe4000ffde0ff */
[----:B------:R-:W-:Y:S01]  /*7af0*/  IADD3.X R131, PT, PT, R131, UR21, RZ, P1, !PT ;  /* 0x0000001583837c10 */ /* 0x000fe20008ffe4ff */
[----:B------:R-:W-:Y:S01]  /*7b00*/  STL [R1+0x1ac], R135 ;  /* 0x0001ac8701007387 */ /* 0x000fe20000100800 */
[----:B------:R-:W-:-:S03]  /*7b10*/  IADD3 R127, P1, PT, R127, UR18, RZ ;  /* 0x000000127f7f7c10 */ /* 0x000fc6000ff3e0ff */
[----:B------:R-:W-:Y:S04]  /*7b20*/  STL [R1+0x188], R134 ;  /* 0x0001888601007387 */ /* 0x000fe80000100800 */
[----:B------:R-:W-:Y:S04]  /*7b30*/  STL [R1+0x1a4], R133 ;  /* 0x0001a48501007387 */ /* 0x000fe80000100800 */
[----:B------:R0:W-:Y:S04]  /*7b40*/  STL [R1+0x178], R127 ;  /* 0x0001787f01007387 */ /* 0x0001e80000100800 */
[----:B------:R-:W-:Y:S04]  /*7b50*/  STL [R1+0x180], R132 ;  /* 0x0001808401007387 */ /* 0x000fe80000100800 */
[----:B0-----:R-:W5:Y:S04]  /*7b60*/  LDL.LU R127, [R1+0x184] ;  /* 0x00018400017f7983 */ /* 0x001f680000300800 */
[----:B------:R-:W-:Y:S01]  /*7b70*/  STL [R1+0x19c], R131 ;  /* 0x00019c8301007387 */ /* 0x000fe20000100800 */
[----:B--2---:R-:W-:-:S05]  /*7b80*/  IADD3.X R126, PT, PT, R126, UR21, RZ, P2, !PT ;  /* 0x000000157e7e7c10 */ /* 0x004fca00097fe4ff */
[----:B------:R0:W-:Y:S04]  /*7b90*/  STL [R1+0x194], R126 ;  /* 0x0001947e01007387 */ /* 0x0001e80000100800 */
[----:B0-----:R-:W2:Y:S01]  /*7ba0*/  LDL.LU R126, [R1+0x160] ;  /* 0x00016000017e7983 */ /* 0x001ea20000300800 */
[----:B---3--:R-:W-:-:S05]  /*7bb0*/  IADD3 R130, P2, PT, R130, UR18, RZ ;  /* 0x0000001282827c10 */ /* 0x008fca000ff5e0ff */
[----:B------:R0:W-:Y:S01]  /*7bc0*/  STL [R1+0x170], R130 ;  /* 0x0001708201007387 */ /* 0x0001e20000100800 */
[----:B----4-:R-:W-:-:S03]  /*7bd0*/  IADD3.X R129, PT, PT, R129, UR21, RZ, P3, !PT ;  /* 0x0000001581817c10 */ /* 0x010fc60009ffe4ff */
[----:B0-----:R-:W3:Y:S04]  /*7be0*/  LDL.LU R130, [R1+0x17c] ;  /* 0x00017c0001827983 */ /* 0x001ee80000300800 */
[----:B------:R0:W-:Y:S01]  /*7bf0*/  STL [R1+0x18c], R129 ;  /* 0x00018c8101007387 */ /* 0x0001e20000100800 */
[----:B-----5:R-:W-:-:S03]  /*7c00*/  IADD3 R128, P3, PT, R128, UR18, RZ ;  /* 0x0000001280807c10 */ /* 0x020fc6000ff7e0ff */
[----:B0-----:R-:W4:Y:S04]  /*7c10*/  LDL.LU R129, [R1+0x158] ;  /* 0x0001580001817983 */ /* 0x001f280000300800 */
        /* <DEDUP_REMOVED lines=24> */
[----:B------:R-:W-:-:S05]  /*7da0*/  IADD3.X R127, PT, PT, R127, UR21, RZ, P5, !PT ;  /* 0x000000157f7f7c10 */ /* 0x000fca000affe4ff */
[----:B------:R0:W-:Y:S04]  /*7db0*/  STL [R1+0x184], R127 ;  /* 0x0001847f01007387 */ /* 0x0001e80000100800 */
[----:B0-----:R-:W5:Y:S01]  /*7dc0*/  LDL.LU R127, [R1+0xf4] ;  /* 0x0000f400017f7983 */ /* 0x001f620000300800 */
[----:B--2---:R-:W-:-:S05]  /*7dd0*/  IADD3 R126, P5, PT, R126, UR18, RZ ;  /* 0x000000127e7e7c10 */ /* 0x004fca000ffbe0ff */
[----:B------:R0:W-:Y:S04]  /*7de0*/  STL [R1+0x160], R126 ;  /* 0x0001607e01007387 */ /* 0x0001e80000100800 */
[----:B0-----:R-:W2:Y:S01]  /*7df0*/  LDL.LU R126, [R1+0x114] ;  /* 0x00011400017e7983 */ /* 0x001ea20000300800 */
[----:B---3--:R-:W-:-:S05]  /*7e00*/  IADD3.X R130, PT, PT, R130, UR21, RZ, P6, !PT ;  /* 0x0000001582827c10 */ /* 0x008fca000b7fe4ff */
[----:B------:R0:W-:Y:S01]  /*7e10*/  STL [R1+0x17c], R130 ;  /* 0x00017c8201007387 */ /* 0x0001e20000100800 */
[----:B----4-:R-:W-:-:S03]  /*7e20*/  IADD3 R129, P6, PT, R129, UR18, RZ ;  /* 0x0000001281817c10 */ /* 0x010fc6000ffde0ff */
[----:B0-----:R-:W3:Y:S01]  /*7e30*/  LDL.LU R130, [R1+0xec] ;  /* 0x0000ec0001827983 */ /* 0x001ee20000300800 */
[----:B-----5:R-:W-:-:S03]  /*7e40*/  IADD3.X R152, PT, PT, R152, UR21, RZ, P1, !PT ;  /* 0x0000001598987c10 */ /* 0x020fc60008ffe4ff */
[----:B------:R0:W-:Y:S01]  /*7e50*/  STL [R1+0x158], R129 ;  /* 0x0001588101007387 */ /* 0x0001e20000100800 */
[----:B------:R-:W-:Y:S02]  /*7e60*/  IADD3 R151, P1, PT, R151, UR18, RZ ;  /* 0x0000001297977c10 */ /* 0x000fe4000ff3e0ff */
[----:B------:R-:W-:Y:S01]  /*7e70*/  IADD3.X R150, PT, PT, R150, UR21, RZ, P2, !PT ;  /* 0x0000001596967c10 */ /* 0x000fe200097fe4ff */
[----:B0-----:R-:W4:Y:S01]  /*7e80*/  LDL.LU R129, [R1+0x10c] ;  /* 0x00010c0001817983 */ /* 0x001f220000300800 */
        /* <DEDUP_REMOVED lines=35> */
[----:B------:R-:W-:Y:S04]  /*80c0*/  STL [R1+0x110], R135 ;  /* 0x0001108701007387 */ /* 0x000fe80000100800 */
[----:B------:R-:W-:Y:S01]  /*80d0*/  STL [R1+0x12c], R134 ;  /* 0x00012c8601007387 */ /* 0x000fe20000100800 */
[----:B------:R-:W-:-:S03]  /*80e0*/  IADD3.X R128, PT, PT, R128, UR21, RZ, P2, !PT ;  /* 0x0000001580807c10 */ /* 0x000fc600097fe4ff */
[----:B------:R-:W-:Y:S04]  /*80f0*/  STL [R1+0x108], R133 ;  /* 0x0001088501007387 */ /* 0x000fe80000100800 */
[----:B------:R0:W-:Y:S04]  /*8100*/  STL [R1+0x11c], R128 ;  /* 0x00011c8001007387 */ /* 0x0001e80000100800 */
[----:B------:R-:W-:Y:S04]  /*8110*/  STL [R1+0x124], R132 ;  /* 0x0001248401007387 */ /* 0x000fe80000100800 */
[----:B0-----:R-:W5:Y:S01]  /*8120*/  LDL.LU R128, [R1+0xe4] ;  /* 0x0000e40001807983 */ /* 0x001f620000300800 */
[----:B------:R-:W-:-:S02]  /*8130*/  IADD3 R131, P1, PT, R131, UR18, RZ ;  /* 0x0000001283837c10 */ /* 0x000fc4000ff3e0ff */
[----:B------:R-:W-:-:S03]  /*8140*/  IADD3 R127, P2, PT, R127, UR18, RZ ;  /* 0x000000127f7f7c10 */ /* 0x000fc6000ff5e0ff */
[----:B------:R-:W-:Y:S04]  /*8150*/  STL [R1+0xfc], R131 ;  /* 0x0000fc8301007387 */ /* 0x000fe80000100800 */
[----:B------:R0:W-:Y:S04]  /*8160*/  STL [R1+0xf4], R127 ;  /* 0x0000f47f01007387 */ /* 0x0001e80000100800 */
[----:B0-----:R-:W5:Y:S01]  /*8170*/  LDL.LU R127, [R1+0x104] ;  /* 0x00010400017f7983 */ /* 0x001f620000300800 */
[----:B--2---:R-:W-:-:S05]  /*8180*/  IADD3.X R126, PT, PT, R126, UR21, RZ, P3, !PT ;  /* 0x000000157e7e7c10 */ /* 0x004fca0009ffe4ff */
[----:B------:R0:W-:Y:S04]  /*8190*/  STL [R1+0x114], R126 ;  /* 0x0001147e01007387 */ /* 0x0001e80000100800 */
[----:B0-----:R-:W2:Y:S01]  /*81a0*/  LDL.LU R126, [R1+0xdc] ;  /* 0x0000dc00017e7983 */ /* 0x001ea20000300800 */
[----:B---3--:R-:W-:-:S05]  /*81b0*/  IADD3 R130, P3, PT, R130, UR18, RZ ;  /* 0x0000001282827c10 */ /* 0x008fca000ff7e0ff */
[----:B------:R0:W-:Y:S01]  /*81c0*/  STL [R1+0xec], R130 ;  /* 0x0000ec8201007387 */ /* 0x0001e20000100800 */
[----:B----4-:R-:W-:-:S03]  /*81d0*/  IADD3.X R129, PT, PT, R129, UR21, RZ, P5, !PT ;  /* 0x0000001581817c10 */ /* 0x010fc6000affe4ff */
[----:B0-----:R-:W3:Y:S04]  /*81e0*/  LDL.LU R130, [R1+0xf8] ;  /* 0x0000f80001827983 */ /* 0x001ee80000300800 */
[----:B------:R-:W4:Y:S04]  /*81f0*/  LDL.LU R152, [R1+0xd4] ;  /* 0x0000d40001987983 */ /* 0x000f280000300800 */
[----:B------:R-:W4:Y:S04]  /*8200*/  LDL.LU R151, [R1+0xf0] ;  /* 0x0000f00001977983 */ /* 0x000f280000300800 */
[----:B------:R-:W4:Y:S04]  /*8210*/  LDL.LU R150, [R1+0xcc] ;  /* 0x0000cc0001967983 */ /* 0x000f280000300800 */
[----:B------:R0:W-:Y:S04]  /*8220*/  STL [R1+0x10c], R129 ;  /* 0x00010c8101007387 */ /* 0x0001e80000100800 */
[----:B------:R-:W4:Y:S04]  /*8230*/  LDL.LU R149, [R1+0xe8] ;  /* 0x0000e80001957983 */ /* 0x000f280000300800 */
        /* <DEDUP_REMOVED lines=17> */
[----:B------:R-:W4:Y:S01]  /*8350*/  LDL.LU R131, [R1+0xa0] ;  /* 0x0000a00001837983 */ /* 0x000f220000300800 */
[----:B-----5:R-:W-:-:S03]  /*8360*/  IADD3 R128, P5, PT, R128, UR18, RZ ;  /* 0x0000001280807c10 */ /* 0x020fc6000ffbe0ff */
[----:B0-----:R-:W5:Y:S04]  /*8370*/  LDL.LU R129, [R1+0x7c] ;  /* 0x00007c0001817983 */ /* 0x001f680000300800 */
[----:B------:R0:W-:Y:S04]  /*8380*/  STL [R1+0xe4], R128 ;  /* 0x0000e48001007387 */ /* 0x0001e80000100800 */
[----:B0-----:R-:W5:Y:S01]  /*8390*/  LDL.LU R128, [R1+0x98] ;  /* 0x0000980001807983 */ /* 0x001f620000300800 */
[----:B------:R-:W-:-:S05]  /*83a0*/  IADD3.X R127, PT, PT, R127, UR21, RZ, P6, !PT ;  /* 0x000000157f7f7c10 */ /* 0x000fca000b7fe4ff */
[----:B------:R0:W-:Y:S04]  /*83b0*/  STL [R1+0x104], R127 ;  /* 0x0001047f01007387 */ /* 0x0001e80000100800 */
[----:B0-----:R-:W5:Y:S01]  /*83c0*/  LDL.LU R127, [R1+0x74] ;  /* 0x00007400017f7983 */ /* 0x001f620000300800 */
[----:B--2---:R-:W-:-:S05]  /*83d0*/  IADD3 R126, P6, PT, R126, UR18, RZ ;  /* 0x000000127e7e7c10 */ /* 0x004fca000ffde0ff */
[----:B------:R0:W-:Y:S04]  /*83e0*/  STL [R1+0xdc], R126 ;  /* 0x0000dc7e01007387 */ /* 0x0001e80000100800 */
[----:B0-----:R-:W2:Y:S01]  /*83f0*/  LDL.LU R126, [R1+0x90] ;  /* 0x00009000017e7983 */ /* 0x001ea20000300800 */
[----:B---3--:R-:W-:Y:S02]  /*8400*/  IADD3.X R130, PT, PT, R130, UR21, RZ, P1, !PT ;  /* 0x0000001582827c10 */ /* 0x008fe40008ffe4ff */
[----:B----4-:R-:W-:-:S03]  /*8410*/  IADD3 R152, P1, PT, R152, UR18, RZ ;  /* 0x0000001298987c10 */ /* 0x010fc6000ff3e0ff */
[----:B------:R0:W-:Y:S01]  /*8420*/  STL [R1+0xf8], R130 ;  /* 0x0000f88201007387 */ /* 0x0001e20000100800 */
[----:B------:R-:W-:Y:S02]  /*8430*/  IADD3.X R151, PT, PT, R151, UR21, RZ, P2, !PT ;  /* 0x0000001597977c10 */ /* 0x000fe400097fe4ff */
[----:B------:R-:W-:Y:S01]  /*8440*/  IADD3 R150, P2, PT, R150, UR18, RZ ;  /* 0x0000001296967c10 */ /* 0x000fe2000ff5e0ff */
[----:B0-----:R-:W3:Y:S01]  /*8450*/  LDL.LU R130, [R1+0x6c] ;  /* 0x00006c0001827983 */ /* 0x001ee20000300800 */
        /* <DEDUP_REMOVED lines=38> */
[----:B-----5:R-:W-:-:S03]  /*86c0*/  IADD3 R129, P2, PT, R129, UR18, RZ ;  /* 0x0000001281817c10 */ /* 0x020fc6000ff5e0ff */
[----:B------:R-:W-:Y:S04]  /*86d0*/  STL [R1+0xa8], R133 ;  /* 0x0000a88501007387 */ /* 0x000fe80000100800 */
[----:B------:R0:W-:Y:S04]  /*86e0*/  STL [R1+0x7c], R129 ;  /* 0x00007c8101007387 */ /* 0x0001e80000100800 */
[----:B------:R-:W-:Y:S01]  /*86f0*/  STL [R1+0x84], R132 ;  /* 0x0000848401007387 */ /* 0x000fe20000100800 */
[----:B------:R-:W-:-:S03]  /*8700*/  IADD3.X R128, PT, PT, R128, UR21, RZ, P3, !PT ;  /* 0x0000001580807c10 */ /* 0x000fc60009ffe4ff */
[----:B0-----:R-:W4:Y:S04]  /*8710*/  LDL.LU R129, [R1+0x88] ;  /* 0x0000880001817983 */ /* 0x001f280000300800 */
[----:B------:R-:W-:Y:S04]  /*8720*/  STL [R1+0xa0], R131 ;  /* 0x0000a08301007387 */ /* 0x000fe80000100800 */
[----:B------:R0:W-:Y:S04]  /*8730*/  STL [R1+0x98], R128 ;  /* 0x0000988001007387 */ /* 0x0001e80000100800 */
[----:B0-----:R-:W5:Y:S01]  /*8740*/  LDL.LU R128, [R1+0x64] ;  /* 0x0000640001807983 */ /* 0x001f620000300800 */
[----:B------:R-:W-:-:S05]  /*8750*/  IADD3 R127, P3, PT, R127, UR18, RZ ;  /* 0x000000127f7f7c10 */ /* 0x000fca000ff7e0ff */
[----:B------:R0:W-:Y:S04]  /*8760*/  STL [R1+0x74], R127 ;  /* 0x0000747f01007387 */ /* 0x0001e80000100800 */
[----:B0-----:R-:W5:Y:S01]  /*8770*/  LDL.LU R127, [R1+0x80] ;  /* 0x00008000017f7983 */ /* 0x001f620000300800 */
[----:B--2---:R-:W-:-:S05]  /*8780*/  IADD3.X R126, PT, PT, R126, UR21, RZ, P5, !PT ;  /* 0x000000157e7e7c10 */ /* 0x004fca000affe4ff */
[----:B------:R0:W-:Y:S04]  /*8790*/  STL [R1+0x90], R126 ;  /* 0x0000907e01007387 */ /* 0x0001e80000100800 */
[----:B0-----:R-:W2:Y:S04]  /*87a0*/  LDL.LU R126, [R1+0x5c] ;  /* 0x00005c00017e7983 */ /* 0x001ea80000300800 */
[----:B------:R-:W2:Y:S01]  /*87b0*/  LDL.LU R152, [R1+0x78] ;  /* 0x0000780001987983 */ /* 0x000ea20000300800 */
[----:B---3--:R-:W-:-:S03]  /*87c0*/  IADD3 R130, P5, PT, R130, UR18, RZ ;  /* 0x0000001282827c10 */ /* 0x008fc6000ffbe0ff */
[----:B------:R-:W3:Y:S04]  /*87d0*/  LDL.LU R151, [R1+0x54] ;  /* 0x0000540001977983 */ /* 0x000ee80000300800 */
[----:B------:R-:W3:Y:S04]  /*87e0*/  LDL.LU R150, [R1+0x70] ;  /* 0x0000700001967983 */ /* 0x000ee80000300800 */
[----:B------:R0:W-:Y:S04]  /*87f0*/  STL [R1+0x6c], R130 ;  /* 0x00006c8201007387 */ /* 0x0001e80000100800 */
[----:B------:R-:W3:Y:S04]  /*8800*/  LDL.LU R149, [R1+0x4c] ;  /* 0x00004c0001957983 */ /* 0x000ee80000300800 */
        /* <DEDUP_REMOVED lines=18> */
[----:B0-----:R-:W3:Y:S01]  /*8930*/  LDL.LU R130, [R1+0x20] ;  /* 0x0000200001827983 */ /* 0x001ee20000300800 */
[----:B----4-:R-:W-:-:S05]  /*8940*/  IADD3.X R129, PT, PT, R129, UR21, RZ, P6, !PT ;  /* 0x0000001581817c10 */ /* 0x010fca000b7fe4ff */
[----:B------:R0:W-:Y:S04]  /*8950*/  STL [R1+0x88], R129 ;  /* 0x0000888101007387 */ /* 0x0001e80000100800 */
[----:B0-----:R-:W4:Y:S01]  /*8960*/  LDL.LU R129, [R1+0x18] ;  /* 0x0000180001817983 */ /* 0x001f220000300800 */
[----:B-----5:R-:W-:-:S05]  /*8970*/  IADD3 R128, P6, PT, R128, UR18, RZ ;  /* 0x0000001280807c10 */ /* 0x020fca000ffde0ff */
[----:B------:R0:W-:Y:S04]  /*8980*/  STL [R1+0x64], R128 ;  /* 0x0000648001007387 */ /* 0x0001e80000100800 */
[----:B0-----:R-:W5:Y:S01]  /*8990*/  LDL.LU R128, [R1+0x10] ;  /* 0x0000100001807983 */ /* 0x001f620000300800 */
[----:B------:R-:W-:-:S05]  /*89a0*/  IADD3.X R127, PT, PT, R127, UR21, RZ, P1, !PT ;  /* 0x000000157f7f7c10 */ /* 0x000fca0008ffe4ff */
[----:B------:R0:W-:Y:S04]  /*89b0*/  STL [R1+0x80], R127 ;  /* 0x0000807f01007387 */ /* 0x0001e80000100800 */
[----:B0-----:R-:W4:Y:S01]  /*89c0*/  LDL.LU R127, [R1+0x8] ;  /* 0x00000800017f7983 */ /* 0x001f220000300800 */
[----:B--2---:R-:W-:-:S05]  /*89d0*/  IADD3 R126, P1, PT, R126, UR18, RZ ;  /* 0x000000127e7e7c10 */ /* 0x004fca000ff3e0ff */
[----:B------:R0:W-:Y:S04]  /*89e0*/  STL [R1+0x5c], R126 ;  /* 0x00005c7e01007387 */ /* 0x0001e80000100800 */
[----:B0-----:R-:W2:Y:S01]  /*89f0*/  LDL.LU R126, [R1] ;  /* 0x00000000017e7983 */ /* 0x001ea20000300800 */
[----:B---3--:R-:W-:Y:S02]  /*8a00*/  IADD3.X R146, PT, PT, R146, UR21, RZ, P6, !PT ;  /* 0x0000001592927c10 */ /* 0x008fe4000b7fe4ff */
[----:B------:R-:W-:Y:S02]  /*8a10*/  IADD3 R145, P6, PT, R145, UR18, RZ ;  /* 0x0000001291917c10 */ /* 0x000fe4000ffde0ff */
[----:B------:R-:W-:Y:S02]  /*8a20*/  IADD3.X R150, PT, PT, R150, UR21, RZ, P3, !PT ;  /* 0x0000001596967c10 */ /* 0x000fe40009ffe4ff */
[----:B------:R-:W-:-:S02]  /*8a30*/  IADD3 R149, P3, PT, R149, UR18, RZ ;  /* 0x0000001295957c10 */ /* 0x000fc4000ff7e0ff */
[----:B------:R-:W-:Y:S02]  /*8a40*/  IADD3.X R152, PT, PT, R152, UR21, RZ, P2, !PT ;  /* 0x0000001598987c10 */ /* 0x000fe400097fe4ff */
[----:B------:R-:W-:Y:S02]  /*8a50*/  IADD3.X R148, PT, PT, R148, UR21, RZ, P5, !PT ;  /* 0x0000001594947c10 */ /* 0x000fe4000affe4ff */
[----:B------:R-:W-:Y:S02]  /*8a60*/  IADD3.X R144, PT, PT, R144, UR21, RZ, P1, !PT ;  /* 0x0000001590907c10 */ /* 0x000fe40008ffe4ff */
[----:B------:R-:W-:Y:S02]  /*8a70*/  IADD3 R151, P2, PT, R151, UR18, RZ ;  /* 0x0000001297977c10 */ /* 0x000fe4000ff5e0ff */
[----:B------:R-:W-:Y:S02]  /*8a80*/  IADD3.X R136, PT, PT, R136, UR21, RZ, P6, !PT ;  /* 0x0000001588887c10 */ /* 0x000fe4000b7fe4ff */
[----:B------:R-:W-:-:S02]  /*8a90*/  IADD3 R135, P6, PT, R135, UR18, RZ ;  /* 0x0000001287877c10 */ /* 0x000fc4000ffde0ff */
[----:B------:R-:W-:Y:S02]  /*8aa0*/  IADD3.X R140, PT, PT, R140, UR21, RZ, P3, !PT ;  /* 0x000000158c8c7c10 */ /* 0x000fe40009ffe4ff */
[----:B------:R-:W-:Y:S02]  /*8ab0*/  IADD3 R147, P5, PT, R147, UR18, RZ ;  /* 0x0000001293937c10 */ /* 0x000fe4000ffbe0ff */
[----:B------:R-:W-:Y:S02]  /*8ac0*/  IADD3 R143, P1, PT, R143, UR18, RZ ;  /* 0x000000128f8f7c10 */ /* 0x000fe4000ff3e0ff */
[----:B------:R-:W-:Y:S02]  /*8ad0*/  IADD3 R139, P3, PT, R139, UR18, RZ ;  /* 0x000000128b8b7c10 */ /* 0x000fe4000ff7e0ff */
[----:B------:R-:W-:Y:S02]  /*8ae0*/  IADD3.X R142, PT, PT, R142, UR21, RZ, P2, !PT ;  /* 0x000000158e8e7c10 */ /* 0x000fe400097fe4ff */
[----:B------:R-:W-:-:S02]  /*8af0*/  IADD3.X R138, PT, PT, R138, UR21, RZ, P5, !PT ;  /* 0x000000158a8a7c10 */ /* 0x000fc4000affe4ff */
[----:B------:R-:W-:Y:S02]  /*8b00*/  IADD3.X R134, PT, PT, R134, UR21, RZ, P1, !PT ;  /* 0x0000001586867c10 */ /* 0x000fe40008ffe4ff */
[----:B------:R-:W-:Y:S02]  /*8b10*/  IADD3 R141, P2, PT, R141, UR18, RZ ;  /* 0x000000128d8d7c10 */ /* 0x000fe4000ff5e0ff */
[----:B------:R-:W-:Y:S02]  /*8b20*/  IADD3 R137, P5, PT, R137, UR18, RZ ;  /* 0x0000001289897c10 */ /* 0x000fe4000ffbe0ff */
[----:B------:R-:W-:Y:S02]  /*8b30*/  IADD3.X R130, PT, PT, R130, UR21, RZ, P3, !PT ;  /* 0x0000001582827c10 */ /* 0x000fe40009ffe4ff */
[----:B------:R-:W-:Y:S02]  /*8b40*/  IADD3 R133, P1, PT, R133, UR18, RZ ;  /* 0x0000001285857c10 */ /* 0x000fe4000ff3e0ff */
[----:B------:R-:W-:-:S02]  /*8b50*/  IADD3 R252, P3, PT, R252, UR18, RZ ;  /* 0x00000012fcfc7c10 */ /* 0x000fc4000ff7e0ff */
[----:B------:R-:W-:Y:S02]  /*8b60*/  IADD3.X R132, PT, PT, R132, UR21, RZ, P2, !PT ;  /* 0x0000001584847c10 */ /* 0x000fe400097fe4ff */
[----:B------:R-:W-:Y:S02]  /*8b70*/  IADD3.X R251, PT, PT, R251, UR21, RZ, P3, !PT ;  /* 0x00000015fbfb7c10 */ /* 0x000fe40009ffe4ff */
[----:B------:R-:W-:Y:S02]  /*8b80*/  IADD3 R131, P2, PT, R131, UR18, RZ ;  /* 0x0000001283837c10 */ /* 0x000fe4000ff5e0ff */
[----:B-----5:R-:W-:Y:S02]  /*8b90*/  IADD3.X R128, PT, PT, R128, UR21, RZ, P6, !PT ;  /* 0x0000001580807c10 */ /* 0x020fe4000b7fe4ff */
[----:B------:R-:W-:-:S04]  /*8ba0*/  IADD3 R248, P6, PT, R248, UR18, RZ ;  /* 0x00000012f8f87c10 */ /* 0x000fc8000ffde0ff */
[----:B------:R-:W-:Y:S02]  /*8bb0*/  IADD3.X R247, PT, PT, R247, UR21, RZ, P6, !PT ;  /* 0x00000015f7f77c10 */ /* 0x000fe4000b7fe4ff */
[----:B------:R-:W-:-:S04]  /*8bc0*/  IADD3 R110, P6, PT, R110, UR18, RZ ;  /* 0x000000126e6e7c10 */ /* 0x000fc8000ffde0ff */
[----:B------:R-:W-:Y:S02]  /*8bd0*/  IADD3.X R111, PT, PT, R111, UR21, RZ, P6, !PT ;  /* 0x000000156f6f7c10 */ /* 0x000fe4000b7fe4ff */
[----:B------:R-:W-:-:S04]  /*8be0*/  IADD3 R92, P6, PT, R92, UR18, RZ ;  /* 0x000000125c5c7c10 */ /* 0x000fc8000ffde0ff */
[----:B------:R-:W-:Y:S02]  /*8bf0*/  IADD3.X R93, PT, PT, R93, UR21, RZ, P6, !PT ;  /* 0x000000155d5d7c10 */ /* 0x000fe4000b7fe4ff */
[----:B------:R-:W-:-:S04]  /*8c00*/  IADD3 R74, P6, PT, R74, UR18, RZ ;  /* 0x000000124a4a7c10 */ /* 0x000fc8000ffde0ff */
[----:B------:R-:W-:Y:S02]  /*8c10*/  IADD3.X R76, PT, PT, R76, UR21, RZ, P6, !PT ;  /* 0x000000154c4c7c10 */ /* 0x000fe4000b7fe4ff */
[----:B------:R-:W-:Y:S02]  /*8c20*/  IADD3 R48, P6, PT, R48, UR18, RZ ;  /* 0x0000001230307c10 */ /* 0x000fe4000ffde0ff */
[----:B----4-:R-:W-:Y:S02]  /*8c30*/  IADD3.X R129, PT, PT, R129, UR21, RZ, P5, !PT ;  /* 0x0000001581817c10 */ /* 0x010fe4000affe4ff */
[----:B------:R-:W-:Y:S02]  /*8c40*/  IADD3.X R49, PT, PT, R49, UR21, RZ, P6, !PT ;  /* 0x0000001531317c10 */ /* 0x000fe4000b7fe4ff */
[----:B------:R-:W-:Y:S02]  /*8c50*/  IADD3 R30, P6, PT, R30, UR18, RZ ;  /* 0x000000121e1e7c10 */ /* 0x000fe4000ffde0ff */
[----:B------:R-:W-:-:S02]  /*8c60*/  IADD3.X R127, PT, PT, R127, UR21, RZ, P1, !PT ;  /* 0x000000157f7f7c10 */ /* 0x000fc40008ffe4ff */
[----:B------:R-:W-:Y:S02]  /*8c70*/  IADD3 R250, P5, PT, R250, UR18, RZ ;  /* 0x00000012fafa7c10 */ /* 0x000fe4000ffbe0ff */
[----:B------:R-:W-:Y:S02]  /*8c80*/  IADD3 R246, P1, PT, R246, UR18, RZ ;  /* 0x00000012f6f67c10 */ /* 0x000fe4000ff3e0ff */
[----:B------:R-:W-:Y:S02]  /*8c90*/  IADD3 R122, P3, PT, R122, UR18, RZ ;  /* 0x000000127a7a7c10 */ /* 0x000fe4000ff7e0ff */
[----:B------:R-:W-:Y:S02]  /*8ca0*/  IADD3.X R31, PT, PT, R31, UR21, RZ, P6, !PT ;  /* 0x000000151f1f7c10 */ /* 0x000fe4000b7fe4ff */
[----:B------:R-:W-:Y:S02]  /*8cb0*/  IADD3 R11, P6, PT, R11, UR18, RZ ;  /* 0x000000120b0b7c10 */ /* 0x000fe4000ffde0ff */
[----:B------:R-:W-:-:S02]  /*8cc0*/  IADD3.X R249, PT, PT, R249, UR21, RZ, P5, !PT ;  /* 0x00000015f9f97c10 */ /* 0x000fc4000affe4ff */
[----:B------:R-:W-:Y:S02]  /*8cd0*/  IADD3.X R245, PT, PT, R245, UR21, RZ, P1, !PT ;  /* 0x00000015f5f57c10 */ /* 0x000fe40008ffe4ff */
[----:B------:R-:W-:Y:S02]  /*8ce0*/  IADD3.X R123, PT, PT, R123, UR21, RZ, P3, !PT ;  /* 0x000000157b7b7c10 */ /* 0x000fe40009ffe4ff */
[----:B------:R-:W-:Y:S02]  /*8cf0*/  IADD3 R112, P5, PT, R112, UR18, RZ ;  /* 0x0000001270707c10 */ /* 0x000fe4000ffbe0ff */
[----:B------:R-:W-:Y:S02]  /*8d00*/  IADD3 R108, P1, PT, R108, UR18, RZ ;  /* 0x000000126c6c7c10 */ /* 0x000fe4000ff3e0ff */
[----:B------:R-:W-:Y:S02]  /*8d10*/  IADD3 R96, P3, PT, R96, UR18, RZ ;  /* 0x0000001260607c10 */ /* 0x000fe4000ff7e0ff */
[----:B------:R-:W-:-:S02]  /*8d20*/  IADD3.X R13, PT, PT, R13, UR21, RZ, P6, !PT ;  /* 0x000000150d0d7c10 */ /* 0x000fc4000b7fe4ff */
[----:B------:R-:W-:Y:S02]  /*8d30*/  IADD3 R114, P6, PT, R114, UR18, RZ ;  /* 0x0000001272727c10 */ /* 0x000fe4000ffde0ff */
[----:B------:R-:W-:Y:S02]  /*8d40*/  IADD3.X R113, PT, PT, R113, UR21, RZ, P5, !PT ;  /* 0x0000001571717c10 */ /* 0x000fe4000affe4ff */
[----:B------:R-:W-:Y:S02]  /*8d50*/  IADD3.X R109, PT, PT, R109, UR21, RZ, P1, !PT ;  /* 0x000000156d6d7c10 */ /* 0x000fe40008ffe4ff */
[----:B------:R-:W-:Y:S02]  /*8d60*/  IADD3.X R97, PT, PT, R97, UR21, RZ, P3, !PT ;  /* 0x0000001561617c10 */ /* 0x000fe40009ffe4ff */
[----:B------:R-:W-:Y:S02]  /*8d70*/  IADD3 R94, P5, PT, R94, UR18, RZ ;  /* 0x000000125e5e7c10 */ /* 0x000fe4000ffbe0ff */
[----:B------:R-:W-:-:S02]  /*8d80*/  IADD3 R84, P1, PT, R84, UR18, RZ ;  /* 0x0000001254547c10 */ /* 0x000fc4000ff3e0ff */
[----:B------:R-:W-:Y:S02]  /*8d90*/  IADD3 R78, P3, PT, R78, UR18, RZ ;  /* 0x000000124e4e7c10 */ /* 0x000fe4000ff7e0ff */
[----:B------:R-:W-:Y:S02]  /*8da0*/  IADD3.X R115, PT, PT, R115, UR21, RZ, P6, !PT ;  /* 0x0000001573737c10 */ /* 0x000fe4000b7fe4ff */
[----:B------:R-:W-:Y:S02]  /*8db0*/  IADD3 R90, P6, PT, R90, UR18, RZ ;  /* 0x000000125a5a7c10 */ /* 0x000fe4000ffde0ff */
[----:B------:R-:W-:Y:S02]  /*8dc0*/  IADD3.X R95, PT, PT, R95, UR21, RZ, P5, !PT ;  /* 0x000000155f5f7c10 */ /* 0x000fe4000affe4ff */
[----:B------:R-:W-:Y:S02]  /*8dd0*/  IADD3.X R85, PT, PT, R85, UR21, RZ, P1, !PT ;  /* 0x0000001555557c10 */ /* 0x000fe40008ffe4ff */
        /* <DEDUP_REMOVED lines=13> */
[----:B------:R-:W-:Y:S02]  /*8eb0*/  IADD3.X R47, PT, PT, R47, UR21, RZ, P1, !PT ;  /* 0x000000152f2f7c10 */ /* 0x000fe40008ffe4ff */
[----:B------:R-:W-:Y:S01]  /*8ec0*/  IADD3.X R44, PT, PT, R44, UR21, RZ, P3, !PT ;  /* 0x000000152c2c7c10 */ /* 0x000fe20009ffe4ff */
[----:B------:R0:W-:Y:S01]  /*8ed0*/  STL [R1+0x78], R152 ;  /* 0x0000789801007387 */ /* 0x0001e20000100800 */
[----:B------:R-:W-:Y:S02]  /*8ee0*/  IADD3 R32, P5, PT, R32, UR18, RZ ;  /* 0x0000001220207c10 */ /* 0x000fe4000ffbe0ff */
[----:B------:R-:W-:Y:S02]  /*8ef0*/  IADD3 R27, P1, PT, R27, UR18, RZ ;  /* 0x000000121b1b7c10 */ /* 0x000fe4000ff3e0ff */
[----:B------:R-:W-:Y:S01]  /*8f00*/  IADD3 R16, P3, PT, R16, UR18, RZ ;  /* 0x0000001210107c10 */ /* 0x000fe2000ff7e0ff */
[----:B------:R0:W-:Y:S01]  /*8f10*/  STL [R1+0x54], R151 ;  /* 0x0000549701007387 */ /* 0x0001e20000100800 */
[----:B------:R-:W-:-:S02]  /*8f20*/  IADD3.X R33, PT, PT, R33, UR21, RZ, P5, !PT ;  /* 0x0000001521217c10 */ /* 0x000fc4000affe4ff */
[----:B------:R-:W-:Y:S01]  /*8f30*/  IADD3.X R29, PT, PT, R29, UR21, RZ, P1, !PT ;  /* 0x000000151d1d7c10 */ /* 0x000fe20008ffe4ff */
[----:B------:R0:W-:Y:S01]  /*8f40*/  STL [R1+0x70], R150 ;  /* 0x0000709601007387 */ /* 0x0001e20000100800 */
[----:B------:R-:W-:Y:S02]  /*8f50*/  IADD3.X R17, PT, PT, R17, UR21, RZ, P3, !PT ;  /* 0x0000001511117c10 */ /* 0x000fe40009ffe4ff */
[----:B------:R-:W-:Y:S01]  /*8f60*/  IADD3.X R71, PT, PT, R71, UR21, RZ, P6, !PT ;  /* 0x0000001547477c10 */ /* 0x000fe2000b7fe4ff */
[----:B------:R0:W-:Y:S01]  /*8f70*/  STL [R1+0x4c], R149 ;  /* 0x00004c9501007387 */ /* 0x0001e20000100800 */
[----:B------:R-:W-:Y:S01]  /*8f80*/  IADD3 R14, P5, PT, R14, UR18, RZ ;  /* 0x000000120e0e7c10 */ /* 0x000fe2000ffbe0ff */
[----:B------:R-:W1:Y:S01]  /*8f90*/  SYNCS.PHASECHK.TRANS64.TRYWAIT P6, [UR11], R125 ;  /* 0x0000007dff0075a7 */ /* 0x000e6200080c110b */
[----:B------:R-:W-:Y:S01]  /*8fa0*/  IADD3 R10, P1, PT, R10, UR18, RZ ;  /* 0x000000120a0a7c10 */ /* 0x000fe2000ff3e0ff */
[----:B------:R0:W-:Y:S01]  /*8fb0*/  STL [R1+0x68], R148 ;  /* 0x0000689401007387 */ /* 0x0001e20000100800 */
[----:B------:R-:W-:-:S03]  /*8fc0*/  IADD3 R118, P3, PT, R118, UR18, RZ ;  /* 0x0000001276767c10 */ /* 0x000fc6000ff7e0ff */
[----:B------:R0:W-:Y:S01]  /*8fd0*/  STL [R1+0x44], R147 ;  /* 0x0000449301007387 */ /* 0x0001e20000100800 */
[----:B------:R-:W-:-:S03]  /*8fe0*/  IADD3.X R15, PT, PT, R15, UR21, RZ, P5, !PT ;  /* 0x000000150f0f7c10 */ /* 0x000fc6000affe4ff */
[----:B------:R0:W-:Y:S01]  /*8ff0*/  STL [R1+0x60], R146 ;  /* 0x0000609201007387 */ /* 0x0001e20000100800 */
[----:B------:R-:W-:Y:S02]  /*9000*/  IADD3.X R12, PT, PT, R12, UR21, RZ, P1, !PT ;  /* 0x000000150c0c7c10 */ /* 0x000fe40008ffe4ff */
[----:B------:R-:W-:Y:S01]  /*9010*/  IADD3.X R119, PT, PT, R119, UR21, RZ, P3, !PT ;  /* 0x0000001577777c10 */ /* 0x000fe20009ffe4ff */
[----:B------:R0:W-:Y:S01]  /*9020*/  STL [R1+0x3c], R145 ;  /* 0x00003c9101007387 */ /* 0x0001e20000100800 */
[----:B------:R-:W-:Y:S02]  /*9030*/  IADD3 R116, P5, PT, R116, UR18, RZ ;  /* 0x0000001274747c10 */ /* 0x000fe4000ffbe0ff */
[----:B------:R-:W-:Y:S01]  /*9040*/  IADD3 R104, P1, PT, R104, UR18, RZ ;  /* 0x0000001268687c10 */ /* 0x000fe2000ff3e0ff */
[----:B------:R0:W-:Y:S01]  /*9050*/  STL [R1+0x58], R144 ;  /* 0x0000589001007387 */ /* 0x0001e20000100800 */
[----:B------:R-:W-:-:S03]  /*9060*/  IADD3 R100, P3, PT, R100, UR18, RZ ;  /* 0x0000001264647c10 */ /* 0x000fc6000ff7e0ff */
[----:B------:R0:W-:Y:S01]  /*9070*/  STL [R1+0x34], R143 ;  /* 0x0000348f01007387 */ /* 0x0001e20000100800 */
[----:B--2---:R-:W-:Y:S02]  /*9080*/  IADD3.X R126, PT, PT, R126, UR21, RZ, P2, !PT ;  /* 0x000000157e7e7c10 */ /* 0x004fe400097fe4ff */
        /* <DEDUP_REMOVED lines=10> */
[----:B------:R-:W-:Y:S01]  /*9130*/  IADD3 R26, P2, PT, R26, UR18, RZ ;  /* 0x000000121a1a7c10 */ /* 0x000fe2000ff5e0ff */
[----:B------:R0:W-:Y:S03]  /*9140*/  STL [R1+0x50], R142 ;  /* 0x0000508e01007387 */ /* 0x0001e60000100800 */
[----:B------:R-:W-:Y:S02]  /*9150*/  IADD3.X R28, PT, PT, R28, UR21, RZ, P2, !PT ;  /* 0x000000151c1c7c10 */ /* 0x000fe400097fe4ff */
        /* <DEDUP_REMOVED lines=8> */
[----:B------:R-:W-:Y:S02]  /*91e0*/  IADD3 R102, P2, PT, R102, UR18, RZ ;  /* 0x0000001266667c10 */ /* 0x000fe4000ff5e0ff */
[----:B------:R-:W-:Y:S01]  /*91f0*/  IADD3 R98, P5, PT, R98, UR18, RZ ;  /* 0x0000001262627c10 */ /* 0x000fe2000ffbe0ff */
[----:B------:R0:W-:Y:S01]  /*9200*/  STL [R1+0x40], R138 ;  /* 0x0000408a01007387 */ /* 0x0001e20000100800 */
[----:B------:R-:W-:-:S02]  /*9210*/  IADD3 R88, P1, PT, R88, UR18, RZ ;  /* 0x0000001258587c10 */ /* 0x000fc4000ff3e0ff */
[----:B------:R-:W-:Y:S01]  /*9220*/  IADD3 R82, P3, PT, R82, UR18, RZ ;  /* 0x0000001252527c10 */ /* 0x000fe2000ff7e0ff */
[----:B------:R0:W-:Y:S01]  /*9230*/  STL [R1+0x1c], R137 ;  /* 0x00001c8901007387 */ /* 0x0001e20000100800 */
[----:B------:R-:W-:-:S03]  /*9240*/  IADD3.X R103, PT, PT, R103, UR21, RZ, P2, !PT ;  /* 0x0000001567677c10 */ /* 0x000fc600097fe4ff */
[----:B------:R0:W-:Y:S01]  /*9250*/  STL [R1+0x38], R136 ;  /* 0x0000388801007387 */ /* 0x0001e20000100800 */
[----:B------:R-:W-:Y:S02]  /*9260*/  IADD3.X R99, PT, PT, R99, UR21, RZ, P5, !PT ;  /* 0x0000001563637c10 */ /* 0x000fe4000affe4ff */
[----:B------:R-:W-:Y:S01]  /*9270*/  IADD3.X R89, PT, PT, R89, UR21, RZ, P1, !PT ;  /* 0x0000001559597c10 */ /* 0x000fe20008ffe4ff */
[----:B------:R0:W-:Y:S01]  /*9280*/  STL [R1+0x14], R135 ;  /* 0x0000148701007387 */ /* 0x0001e20000100800 */
[----:B------:R-:W-:Y:S02]  /*9290*/  IADD3.X R83, PT, PT, R83, UR21, RZ, P3, !PT ;  /* 0x0000001553537c10 */ /* 0x000fe40009ffe4ff */
[----:B------:R-:W-:Y:S01]  /*92a0*/  IADD3 R86, P2, PT, R86, UR18, RZ ;  /* 0x0000001256567c10 */ /* 0x000fe2000ff5e0ff */
[----:B------:R0:W-:Y:S01]  /*92b0*/  STL [R1+0x30], R134 ;  /* 0x0000308601007387 */ /* 0x0001e20000100800 */
[----:B------:R-:W-:Y:S02]  /*92c0*/  IADD3 R72, P5, PT, R72, UR18, RZ ;  /* 0x0000001248487c10 */ /* 0x000fe4000ffbe0ff */
        /* <DEDUP_REMOVED lines=18> */
[----:B------:R0:W-:Y:S01]  /*93f0*/  STL [R1], R126 ;  /* 0x0000007e01007387 */ /* 0x0001e20000100800 */
[----:B------:R-:W-:Y:S02]  /*9400*/  IADD3.X R55, PT, PT, R55, UR21, RZ, P5, !PT ;  /* 0x0000001537377c10 */ /* 0x000fe4000affe4ff */
[----:B------:R-:W-:Y:S02]  /*9410*/  IADD3.X R53, PT, PT, R53, UR21, RZ, P1, !PT ;  /* 0x0000001535357c10 */ /* 0x000fe40008ffe4ff */
[----:B------:R-:W-:Y:S02]  /*9420*/  IADD3.X R41, PT, PT, R41, UR21, RZ, P3, !PT ;  /* 0x0000001529297c10 */ /* 0x000fe40009ffe4ff */
[----:B------:R-:W-:Y:S02]  /*9430*/  IADD3 R50, P2, PT, R50, UR18, RZ ;  /* 0x0000001232327c10 */ /* 0x000fe4000ff5e0ff */
[----:B------:R-:W-:Y:S02]  /*9440*/  IADD3 R38, P5, PT, R38, UR18, RZ ;  /* 0x0000001226267c10 */ /* 0x000fe4000ffbe0ff */
[----:B------:R-:W-:-:S02]  /*9450*/  IADD3 R35, P1, PT, R35, UR18, RZ ;  /* 0x0000001223237c10 */ /* 0x000fc4000ff3e0ff */
[----:B------:R-:W-:Y:S02]  /*9460*/  IADD3 R24, P3, PT, R24, UR18, RZ ;  /* 0x0000001218187c10 */ /* 0x000fe4000ff7e0ff */
[----:B------:R-:W-:Y:S02]  /*9470*/  IADD3.X R52, PT, PT, R52, UR21, RZ, P2, !PT ;  /* 0x0000001534347c10 */ /* 0x000fe400097fe4ff */
[----:B------:R-:W-:Y:S02]  /*9480*/  IADD3.X R39, PT, PT, R39, UR21, RZ, P5, !PT ;  /* 0x0000001527277c10 */ /* 0x000fe4000affe4ff */
[----:B------:R-:W-:Y:S02]  /*9490*/  IADD3.X R37, PT, PT, R37, UR21, RZ, P1, !PT ;  /* 0x0000001525257c10 */ /* 0x000fe40008ffe4ff */
[----:B------:R-:W-:Y:S02]  /*94a0*/  IADD3.X R25, PT, PT, R25, UR21, RZ, P3, !PT ;  /* 0x0000001519197c10 */ /* 0x000fe40009ffe4ff */
[----:B------:R-:W-:-:S02]  /*94b0*/  IADD3 R34, P2, PT, R34, UR18, RZ ;  /* 0x0000001222227c10 */ /* 0x000fc4000ff5e0ff */
[----:B------:R-:W-:Y:S02]  /*94c0*/  IADD3 R22, P5, PT, R22, UR18, RZ ;  /* 0x0000001216167c10 */ /* 0x000fe4000ffbe0ff */
[----:B------:R-:W-:Y:S02]  /*94d0*/  IADD3 R20, P1, PT, R20, UR18, RZ ;  /* 0x0000001214147c10 */ /* 0x000fe4000ff3e0ff */
[----:B------:R-:W-:Y:S02]  /*94e0*/  IADD3 R8, P3, PT, R8, UR18, RZ ;  /* 0x0000001208087c10 */ /* 0x000fe4000ff7e0ff */
[----:B------:R-:W-:Y:S02]  /*94f0*/  IADD3.X R36, PT, PT, R36, UR21, RZ, P2, !PT ;  /* 0x0000001524247c10 */ /* 0x000fe400097fe4ff */
[----:B------:R-:W-:Y:S02]  /*9500*/  IADD3.X R23, PT, PT, R23, UR21, RZ, P5, !PT ;  /* 0x0000001517177c10 */ /* 0x000fe4000affe4ff */
[----:B------:R-:W-:-:S02]  /*9510*/  IADD3.X R21, PT, PT, R21, UR21, RZ, P1, !PT ;  /* 0x0000001515157c10 */ /* 0x000fc40008ffe4ff */
[----:B------:R-:W-:Y:S02]  /*9520*/  IADD3.X R9, PT, PT, R9, UR21, RZ, P3, !PT ;  /* 0x0000001509097c10 */ /* 0x000fe40009ffe4ff */
[----:B------:R-:W-:Y:S02]  /*9530*/  IADD3 R18, P2, PT, R18, UR18, RZ ;  /* 0x0000001212127c10 */ /* 0x000fe4000ff5e0ff */
[----:B------:R-:W-:Y:S02]  /*9540*/  IADD3 R6, P5, PT, R6, UR18, RZ ;  /* 0x0000001206067c10 */ /* 0x000fe4000ffbe0ff */
[----:B------:R-:W-:Y:S02]  /*9550*/  IADD3 R4, P1, PT, R4, UR18, RZ ;  /* 0x0000001204047c10 */ /* 0x000fe4000ff3e0ff */
[----:B------:R-:W-:Y:S02]  /*9560*/  IADD3 R2, P3, PT, R2, UR18, RZ ;  /* 0x0000001202027c10 */ /* 0x000fe4000ff7e0ff */
[----:B------:R-:W-:-:S02]  /*9570*/  IADD3.X R19, PT, PT, R19, UR21, RZ, P2, !PT ;  /* 0x0000001513137c10 */ /* 0x000fc400097fe4ff */
[----:B------:R-:W-:Y:S02]  /*9580*/  IADD3.X R7, PT, PT, R7, UR21, RZ, P5, !PT ;  /* 0x0000001507077c10 */ /* 0x000fe4000affe4ff */
[----:B------:R-:W-:Y:S02]  /*9590*/  IADD3.X R5, PT, PT, R5, UR21, RZ, P1, !PT ;  /* 0x0000001505057c10 */ /* 0x000fe40008ffe4ff */
[----:B------:R-:W-:Y:S02]  /*95a0*/  IADD3.X R3, PT, PT, R3, UR21, RZ, P3, !PT ;  /* 0x0000001503037c10 */ /* 0x000fe40009ffe4ff */
[----:B------:R-:W-:Y:S02]  /*95b0*/  ISETP.GT.AND P2, PT, R0, RZ, PT ;  /* 0x000000ff0000720c */ /* 0x000fe40003f44270 */
[----:B------:R-:W-:Y:S01]  /*95c0*/  PRMT R236, RZ, 0x7610, R236 ;  /* 0x00007610ffec7816 */ /* 0x000fe200000000ec */
[----:B01----:R-:W-:Y:S10]  /*95d0*/  @!P6 BRA `(.L_x_8) ;  /* 0x000000c40010e947 */ /* 0x003ff40003800000 */
.L_x_16:
[----:B------:R-:W-:Y:S01]  /*95e0*/  ISETP.GT.AND P1, PT, R0, 0x1, PT ;  /* 0x000000010000780c */ /* 0x000fe20003f24270 */
[----:B------:R0:W-:Y:S01]  /*95f0*/  STL [R1+0x2d8], R232 ;  /* 0x0002d8e801007387 */ /* 0x0001e20000100800 */
[----:B------:R-:W-:-:S03]  /*9600*/  PRMT R238, RZ, 0x7610, R238 ;  /* 0x00007610ffee7816 */ /* 0x000fc600000000ee */
[----:B------:R1:W-:Y:S01]  /*9610*/  STL [R1+0x2d4], R234 ;  /* 0x0002d4ea01007387 */ /* 0x0003e20000100800 */
[----:B------:R-:W-:Y:S02]  /*9620*/  PRMT R126, RZ, 0x7610, R126 ;  /* 0x00007610ff7e7816 */ /* 0x000fe4000000007e */
[----:B------:R-:W-:Y:S01]  /*9630*/  PRMT R127, RZ, 0x7610, R127 ;  /* 0x00007610ff7f7816 */ /* 0x000fe2000000007f */
[----:B------:R-:W2:Y:S01]  /*9640*/  @P2 LDG.E.U8 R236, desc[UR22][R2.64] ;  /* 0x0000001602ec2981 */ /* 0x000ea2000c1e1100 */
[----:B------:R-:W-:Y:S02]  /*9650*/  PRMT R240, RZ, 0x7610, R240 ;  /* 0x00007610fff07816 */ /* 0x000fe400000000f0 */
[----:B0-----:R-:W-:Y:S01]  /*9660*/  PRMT R232, RZ, 0x7610, R232 ;  /* 0x00007610ffe87816 */ /* 0x001fe200000000e8 */
[----:B------:R-:W3:Y:S01]  /*9670*/  @P1 LDG.E.U8 R126, desc[UR22][R24.64] ;  /* 0x00000016187e1981 */ /* 0x000ee2000c1e1100 */
[----:B-1----:R-:W-:-:S03]  /*9680*/  PRMT R234, RZ, 0x7610, R234 ;  /* 0x00007610ffea7816 */ /* 0x002fc600000000ea */
[----:B------:R-:W4:Y:S04]  /*9690*/  @P1 LDG.E.U8 R127, desc[UR22][R22.64] ;  /* 0x00000016167f1981 */ /* 0x000f28000c1e1100 */
[----:B------:R-:W2:Y:S04]  /*96a0*/  @P1 LDG.E.U8 R232, desc[UR22][R18.64] ;  /* 0x0000001612e81981 */ /* 0x000ea8000c1e1100 */
[----:B------:R-:W3:Y:S01]  /*96b0*/  @P1 LDG.E.U8 R234, desc[UR22][R20.64] ;  /* 0x0000001614ea1981 */ /* 0x000ee2000c1e1100 */
[----:B------:R-:W-:-:S03]  /*96c0*/  PRMT R242, RZ, 0x7610, R242 ;  /* 0x00007610fff27816 */ /* 0x000fc600000000f2 */
[----:B------:R-:W-:Y:S04]  /*96d0*/  STL [R1+0x29c], R2 ;  /* 0x00029c0201007387 */ /* 0x000fe80000100800 */
[----:B------:R-:W-:Y:S04]  /*96e0*/  STL [R1+0x298], R3 ;  /* 0x0002980301007387 */ /* 0x000fe80000100800 */
[----:B------:R0:W-:Y:S04]  /*96f0*/  STL [R1+0x2a4], R4 ;  /* 0x0002a40401007387 */ /* 0x0001e80000100800 */
[----:B------:R-:W-:Y:S04]  /*9700*/  STL [R1+0x2a0], R5 ;  /* 0x0002a00501007387 */ /* 0x000fe80000100800 */
[----:B------:R1:W-:Y:S04]  /*9710*/  STL [R1+0x2ac], R6 ;  /* 0x0002ac0601007387 */ /* 0x0003e80000100800 */
[----:B------:R0:W-:Y:S04]  /*9720*/  STL [R1+0x2a8], R7 ;  /* 0x0002a80701007387 */ /* 0x0001e80000100800 */
[----:B------:R0:W-:Y:S04]  /*9730*/  STL [R1+0x2b4], R8 ;  /* 0x0002b40801007387 */ /* 0x0001e80000100800 */
[----:B------:R0:W-:Y:S04]  /*9740*/  STL [R1+0x2b0], R9 ;  /* 0x0002b00901007387 */ /* 0x0001e80000100800 */
[----:B------:R0:W4:Y:S04]  /*9750*/  @P2 LDG.E.U8 R238, desc[UR22][R4.64] ;  /* 0x0000001604ee2981 */ /* 0x000128000c1e1100 */
[----:B------:R1:W4:Y:S04]  /*9760*/  @P2 LDG.E.U8 R240, desc[UR22][R6.64] ;  /* 0x0000001606f02981 */ /* 0x000328000c1e1100 */
[----:B------:R1:W4:Y:S01]  /*9770*/  @P2 LDG.E.U8 R242, desc[UR22][R8.64] ;  /* 0x0000001608f22981 */ /* 0x000322000c1e1100 */
[----:B------:R-:W-:-:S02]  /*9780*/  ISETP.GT.AND P2, PT, R0, 0x2, PT ;  /* 0x000000020000780c */ /* 0x000fc40003f44270 */
[----:B------:R-:W-:Y:S02]  /*9790*/  ISETP.GT.AND P1, PT, R0, 0x3, PT ;  /* 0x000000030000780c */ /* 0x000fe40003f24270 */
[----:B0-----:R-:W-:Y:S02]  /*97a0*/  PRMT R4, RZ, 0x7610, R4 ;  /* 0x00007610ff047816 */ /* 0x001fe40000000004 */
[----:B-1----:R-:W-:Y:S02]  /*97b0*/  PRMT R6, RZ, 0x7610, R6 ;  /* 0x00007610ff067816 */ /* 0x002fe40000000006 */
[----:B------:R-:W-:Y:S02]  /*97c0*/  PRMT R7, RZ, 0x7610, R7 ;  /* 0x00007610ff077816 */ /* 0x000fe40000000007 */
[----:B------:R-:W-:Y:S02]  /*97d0*/  PRMT R8, RZ, 0x7610, R8 ;  /* 0x00007610ff087816 */ /* 0x000fe40000000008 */
[----:B------:R-:W-:-:S02]  /*97e0*/  PRMT R9, RZ, 0x7610, R9 ;  /* 0x00007610ff097816 */ /* 0x000fc40000000009 */
[----:B------:R-:W-:Y:S02]  /*97f0*/  PRMT R5, RZ, 0x7610, R5 ;  /* 0x00007610ff057816 */ /* 0x000fe40000000005 */
[----:B------:R-:W4:Y:S04]  /*9800*/  @P1 LDG.E.U8 R8, desc[UR22][R54.64] ;  /* 0x0000001636081981 */ /* 0x000f28000c1e1100 */
[----:B------:R-:W4:Y:S01]  /*9810*/  @P1 LDG.E.U8 R9, desc[UR22][R56.64] ;  /* 0x0000001638091981 */ /* 0x000f22000c1e1100 */
[----:B------:R-:W-:Y:S02]  /*9820*/  PRMT R2, RZ, 0x7610, R2 ;  /* 0x00007610ff027816 */ /* 0x000fe40000000002 */
[----:B------:R-:W-:Y:S02]  /*9830*/  PRMT R3, RZ, 0x7610, R3 ;  /* 0x00007610ff037816 */ /* 0x000fe40000000003 */
[----:B------:R-:W-:-:S02]  /*9840*/  PRMT R243, RZ, 0x7610, R243 ;  /* 0x00007610fff37816 */ /* 0x000fc400000000f3 */
[----:B------:R-:W-:Y:S02]  /*9850*/  PRMT R241, RZ, 0x7610, R241 ;  /* 0x00007610fff17816 */ /* 0x000fe400000000f1 */
[----:B------:R-:W-:Y:S02]  /*9860*/  PRMT R239, RZ, 0x7610, R239 ;  /* 0x00007610ffef7816 */ /* 0x000fe400000000ef */
[----:B------:R-:W-:Y:S02]  /*9870*/  PRMT R237, RZ, 0x7610, R237 ;  /* 0x00007610ffed7816 */ /* 0x000fe400000000ed */
        /* <DEDUP_REMOVED lines=35> */
[----:B------:R-:W-:Y:S01]  /*9ab0*/  PRMT R165, RZ, 0x7610, R165 ;  /* 0x00007610ffa57816 */ /* 0x000fe200000000a5 */
[----:B--2---:R0:W-:Y:S04]  /*9ac0*/  STL [R1+0x294], R232 ;  /* 0x000294e801007387 */ /* 0x0041e80000100800 */
[----:B0-----:R-:W2:Y:S04]  /*9ad0*/  LDL.LU R232, [R1+0x2d8] ;  /* 0x0002d80001e87983 */ /* 0x001ea80000300800 */
[----:B------:R-:W-:Y:S04]  /*9ae0*/  STL [R1+0x2bc], R18 ;  /* 0x0002bc1201007387 */ /* 0x000fe80000100800 */
[----:B------:R-:W-:Y:S04]  /*9af0*/  STL [R1+0x2b8], R19 ;  /* 0x0002b81301007387 */ /* 0x000fe80000100800 */
[----:B---3--:R0:W-:Y:S04]  /*9b00*/  STL [R1+0x290], R234 ;  /* 0x000290ea01007387 */ /* 0x0081e80000100800 */
[----:B0-----:R-:W3:Y:S04]  /*9b10*/  LDL.LU R234, [R1+0x2d4] ;  /* 0x0002d40001ea7983 */ /* 0x001ee80000300800 */
[----:B------:R-:W-:Y:S04]  /*9b20*/  STL [R1+0x2c4], R20 ;  /* 0x0002c41401007387 */ /* 0x000fe80000100800 */
[----:B------:R-:W-:Y:S04]  /*9b30*/  STL [R1+0x2c0], R21 ;  /* 0x0002c01501007387 */ /* 0x000fe80000100800 */
[----:B------:R0:W-:Y:S04]  /*9b40*/  STL [R1+0x2cc], R22 ;  /* 0x0002cc1601007387 */ /* 0x0001e80000100800 */
[----:B------:R-:W-:Y:S04]  /*9b50*/  STL [R1+0x2c8], R23 ;  /* 0x0002c81701007387 */ /* 0x000fe80000100800 */
[----:B------:R1:W-:Y:S01]  /*9b60*/  STL [R1+0x2d0], R25 ;  /* 0x0002d01901007387 */ /* 0x0003e20000100800 */
[----:B0-----:R-:W-:-:S03]  /*9b70*/  PRMT R22, RZ, 0x7610, R22 ;  /* 0x00007610ff167816 */ /* 0x001fc60000000016 */
[----:B-1----:R-:W2:Y:S04]  /*9b80*/  LDL R25, [R1+0x1c] ;  /* 0x00001c0001197983 */ /* 0x002ea80000100800 */
[----:B------:R0:W-:Y:S04]  /*9b90*/  STL [R1+0x288], R126 ;  /* 0x0002887e01007387 */ /* 0x0001e80000100800 */
[----:B----4-:R1:W-:Y:S01]  /*9ba0*/  STL [R1+0x28c], R127 ;  /* 0x00028c7f01007387 */ /* 0x0103e20000100800 */
[----:B------:R-:W-:Y:S01]  /*9bb0*/  PRMT R23, RZ, 0x7610, R23 ;  /* 0x00007610ff177816 */ /* 0x000fe20000000017 */
[----:B0-----:R-:W-:-:S02]  /*9bc0*/  @P2 IMAD.MOV.U32 R126, RZ, RZ, R34 ;  /* 0x000000ffff7e2224 */ /* 0x001fc400078e0022 */
[----:B-1----:R-:W-:Y:S01]  /*9bd0*/  @P2 IMAD.MOV.U32 R127, RZ, RZ, R36 ;  /* 0x000000ffff7f2224 */ /* 0x002fe200078e0024 */
[----:B------:R-:W-:Y:S02]  /*9be0*/  PRMT R20, RZ, 0x7610, R20 ;  /* 0x00007610ff147816 */ /* 0x000fe40000000014 */
[----:B------:R-:W-:Y:S02]  /*9bf0*/  PRMT R21, RZ, 0x7610, R21 ;  /* 0x00007610ff157816 */ /* 0x000fe40000000015 */
[----:B------:R0:W4:Y:S01]  /*9c00*/  @P2 LDG.E.U8 R22, desc[UR22][R126.64] ;  /* 0x000000167e162981 */ /* 0x000122000c1e1100 */
[----:B------:R-:W-:-:S03]  /*9c10*/  PRMT R18, RZ, 0x7610, R18 ;  /* 0x00007610ff127816 */ /* 0x000fc60000000012 */
[----:B------:R-:W2:Y:S04]  /*9c20*/  @P2 LDG.E.U8 R20, desc[UR22][R38.64] ;  /* 0x0000001626142981 */ /* 0x000ea8000c1e1100 */
[----:B------:R-:W2:Y:S01]  /*9c30*/  @P2 LDG.E.U8 R21, desc[UR22][R40.64] ;  /* 0x0000001628152981 */ /* 0x000ea2000c1e1100 */
[----:B0-----:R-:W-:Y:S02]  /*9c40*/  @P2 IMAD.MOV.U32 R126, RZ, RZ, R35 ;  /* 0x000000ffff7e2224 */ /* 0x001fe400078e0023 */
[----:B------:R-:W-:-:S05]  /*9c50*/  @P2 IMAD.MOV.U32 R127, RZ, RZ, R37 ;  /* 0x000000ffff7f2224 */ /* 0x000fca00078e0025 */
[----:B------:R0:W2:Y:S01]  /*9c60*/  @P2 LDG.E.U8 R23, desc[UR22][R126.64] ;  /* 0x000000167e172981 */ /* 0x0000a2000c1e1100 */
[----:B------:R-:W-:Y:S02]  /*9c70*/  ISETP.GT.AND P2, PT, R0, 0x4, PT ;  /* 0x000000040000780c */ /* 0x000fe40003f44270 */
[----:B------:R-:W-:Y:S01]  /*9c80*/  PRMT R19, RZ, 0x7610, R19 ;  /* 0x00007610ff137816 */ /* 0x000fe20000000013 */
[----:B0-----:R-:W-:Y:S02]  /*9c90*/  @P1 IMAD.MOV.U32 R126, RZ, RZ, R50 ;  /* 0x000000ffff7e1224 */ /* 0x001fe400078e0032 */
[----:B------:R-:W-:-:S08]  /*9ca0*/  @P1 IMAD.MOV.U32 R127, RZ, RZ, R52 ;  /* 0x000000ffff7f1224 */ /* 0x000fd000078e0034 */
[----:B------:R-:W2:Y:S04]  /*9cb0*/  @P2 LDG.E.U8 R6, desc[UR22][R66.64] ;  /* 0x0000001642062981 */ /* 0x000ea8000c1e1100 */
[----:B------:R0:W2:Y:S04]  /*9cc0*/  @P1 LDG.E.U8 R18, desc[UR22][R126.64] ;  /* 0x000000167e121981 */ /* 0x0000a8000c1e1100 */
[----:B------:R-:W2:Y:S04]  /*9cd0*/  @P2 LDG.E.U8 R7, desc[UR22][R68.64] ;  /* 0x0000001644072981 */ /* 0x000ea8000c1e1100 */
[----:B------:R-:W2:Y:S01]  /*9ce0*/  @P2 LDG.E.U8 R4, desc[UR22][R70.64] ;  /* 0x0000001646042981 */ /* 0x000ea2000c1e1100 */
[----:B0-----:R-:W-:-:S02]  /*9cf0*/  @P1 IMAD.MOV.U32 R126, RZ, RZ, R51 ;  /* 0x000000ffff7e1224 */ /* 0x001fc400078e0033 */
[----:B------:R-:W-:Y:S01]  /*9d00*/  @P1 IMAD.MOV.U32 R127, RZ, RZ, R53 ;  /* 0x000000ffff7f1224 */ /* 0x000fe200078e0035 */
[----:B------:R-:W2:Y:S01]  /*9d10*/  @P2 LDG.E.U8 R5, desc[UR22][R72.64] ;  /* 0x0000001648052981 */ /* 0x000ea2000c1e1100 */
[----:B------:R-:W-:-:S03]  /*9d20*/  ISETP.GT.AND P2, PT, R0, 0x6, PT ;  /* 0x000000060000780c */ /* 0x000fc60003f44270 */
[----:B------:R0:W2:Y:S01]  /*9d30*/  @P1 LDG.E.U8 R19, desc[UR22][R126.64] ;  /* 0x000000167e131981 */ /* 0x0000a2000c1e1100 */
[----:B------:R-:W-:-:S09]  /*9d40*/  ISETP.GT.AND P1, PT, R0, 0x5, PT ;  /* 0x000000050000780c */ /* 0x000fd20003f24270 */
[----:B------:R-:W2:Y:S04]  /*9d50*/  @P2 LDG.E.U8 R239, desc[UR22][R98.64] ;  /* 0x0000001662ef2981 */ /* 0x000ea8000c1e1100 */
[----:B------:R-:W2:Y:S04]  /*9d60*/  @P1 LDG.E.U8 R2, desc[UR22][R82.64] ;  /* 0x0000001652021981 */ /* 0x000ea8000c1e1100 */
[----:B------:R-:W2:Y:S04]  /*9d70*/  @P1 LDG.E.U8 R3, desc[UR22][R86.64] ;  /* 0x0000001656031981 */ /* 0x000ea8000c1e1100 */
[----:B------:R-:W2:Y:S04]  /*9d80*/  @P1 LDG.E.U8 R243, desc[UR22][R88.64] ;  /* 0x0000001658f31981 */ /* 0x000ea8000c1e1100 */
[----:B------:R-:W2:Y:S01]  /*9d90*/  @P1 LDG.E.U8 R241, desc[UR22][R90.64] ;  /* 0x000000165af11981 */ /* 0x000ea2000c1e1100 */
[----:B------:R-:W-:-:S03]  /*9da0*/  ISETP.GT.AND P1, PT, R0, 0x7, PT ;  /* 0x000000070000780c */ /* 0x000fc60003f24270 */
[----:B------:R-:W2:Y:S04]  /*9db0*/  @P2 LDG.E.U8 R237, desc[UR22][R100.64] ;  /* 0x0000001664ed2981 */ /* 0x000ea8000c1e1100 */
[----:B------:R-:W2:Y:S04]  /*9dc0*/  @P2 LDG.E.U8 R235, desc[UR22][R102.64] ;  /* 0x0000001666eb2981 */ /* 0x000ea8000c1e1100 */
[----:B------:R-:W2:Y:S01]  /*9dd0*/  @P2 LDG.E.U8 R233, desc[UR22][R104.64] ;  /* 0x0000001668e92981 */ /* 0x000ea2000c1e1100 */
[----:B------:R-:W-:-:S03]  /*9de0*/  ISETP.GT.AND P2, PT, R0, 0x8, PT ;  /* 0x000000080000780c */ /* 0x000fc60003f44270 */
[----:B------:R-:W2:Y:S04]  /*9df0*/  @P1 LDG.E.U8 R231, desc[UR22][R114.64] ;  /* 0x0000001672e71981 */ /* 0x000ea8000c1e1100 */
[----:B------:R-:W2:Y:S04]  /*9e00*/  @P1 LDG.E.U8 R229, desc[UR22][R116.64] ;  /* 0x0000001674e51981 */ /* 0x000ea8000c1e1100 */
[----:B------:R-:W2:Y:S02]  /*9e10*/  @P1 LDG.E.U8 R227, desc[UR22][R118.64] ;  /* 0x0000001676e31981 */ /* 0x000ea4000c1e1100 */
[----:B0-----:R-:W-:-:S02]  /*9e20*/  @P2 IMAD.MOV.U32 R126, RZ, RZ, R10 ;  /* 0x000000ffff7e2224 */ /* 0x001fc400078e000a */
[----:B------:R-:W2:Y:S01]  /*9e30*/  @P1 LDG.E.U8 R225, desc[UR22][R120.64] ;  /* 0x0000001678e11981 */ /* 0x000ea2000c1e1100 */
[----:B------:R-:W-:Y:S01]  /*9e40*/  ISETP.GT.AND P1, PT, R0, 0x9, PT ;  /* 0x000000090000780c */ /* 0x000fe20003f24270 */
[----:B------:R-:W-:Y:S02]  /*9e50*/  @P2 IMAD.MOV.U32 R127, RZ, RZ, R12 ;  /* 0x000000ffff7f2224 */ /* 0x000fe400078e000c */
[----:B------:R-:W2:Y:S04]  /*9e60*/  @P2 LDG.E.U8 R217, desc[UR22][R14.64] ;  /* 0x000000160ed92981 */ /* 0x000ea8000c1e1100 */
[----:B------:R0:W2:Y:S04]  /*9e70*/  @P2 LDG.E.U8 R221, desc[UR22][R126.64] ;  /* 0x000000167edd2981 */ /* 0x0000a8000c1e1100 */
[----:B------:R-:W2:Y:S04]  /*9e80*/  @P2 LDG.E.U8 R215, desc[UR22][R16.64] ;  /* 0x0000001610d72981 */ /* 0x000ea8000c1e1100 */
[----:B------:R-:W2:Y:S01]  /*9e90*/  @P1 LDG.E.U8 R211, desc[UR22][R30.64] ;  /* 0x000000161ed31981 */ /* 0x000ea2000c1e1100 */
[----:B0-----:R-:W-:-:S02]  /*9ea0*/  @P2 IMAD.MOV.U32 R126, RZ, RZ, R11 ;  /* 0x000000ffff7e2224 */ /* 0x001fc400078e000b */
[----:B------:R-:W-:Y:S01]  /*9eb0*/  @P2 IMAD.MOV.U32 R127, RZ, RZ, R13 ;  /* 0x000000ffff7f2224 */ /* 0x000fe200078e000d */
[----:B------:R-:W2:Y:S04]  /*9ec0*/  @P1 LDG.E.U8 R209, desc[UR22][R32.64] ;  /* 0x0000001620d11981 */ /* 0x000ea8000c1e1100 */
[----:B------:R0:W2:Y:S01]  /*9ed0*/  @P2 LDG.E.U8 R219, desc[UR22][R126.64] ;  /* 0x000000167edb2981 */ /* 0x0000a2000c1e1100 */
[----:B------:R-:W-:Y:S01]  /*9ee0*/  ISETP.GT.AND P2, PT, R0, 0xa, PT ;  /* 0x0000000a0000780c */ /* 0x000fe20003f44270 */
[----:B0-----:R-:W-:Y:S02]  /*9ef0*/  @P1 IMAD.MOV.U32 R126, RZ, RZ, R26 ;  /* 0x000000ffff7e1224 */ /* 0x001fe400078e001a */
[----:B------:R-:W-:-:S10]  /*9f00*/  @P1 IMAD.MOV.U32 R127, RZ, RZ, R28 ;  /* 0x000000ffff7f1224 */ /* 0x000fd400078e001c */
[----:B------:R-:W2:Y:S04]  /*9f10*/  @P2 LDG.E.U8 R203, desc[UR22][R46.64] ;  /* 0x000000162ecb2981 */ /* 0x000ea8000c1e1100 */
[----:B------:R0:W2:Y:S04]  /*9f20*/  @P1 LDG.E.U8 R223, desc[UR22][R126.64] ;  /* 0x000000167edf1981 */ /* 0x0000a8000c1e1100 */
[----:B------:R-:W2:Y:S01]  /*9f30*/  @P2 LDG.E.U8 R201, desc[UR22][R48.64] ;  /* 0x0000001630c92981 */ /* 0x000ea2000c1e1100 */
[----:B0-----:R-:W-:Y:S02]  /*9f40*/  @P1 IMAD.MOV.U32 R126, RZ, RZ, R27 ;  /* 0x000000ffff7e1224 */ /* 0x001fe400078e001b */
[----:B------:R-:W-:-:S05]  /*9f50*/  @P1 IMAD.MOV.U32 R127, RZ, RZ, R29 ;  /* 0x000000ffff7f1224 */ /* 0x000fca00078e001d */
[----:B------:R0:W2:Y:S01]  /*9f60*/  @P1 LDG.E.U8 R213, desc[UR22][R126.64] ;  /* 0x000000167ed51981 */ /* 0x0000a2000c1e1100 */
[----:B------:R-:W-:Y:S01]  /*9f70*/  ISETP.GT.AND P1, PT, R0, 0xb, PT ;  /* 0x0000000b0000780c */ /* 0x000fe20003f24270 */
[----:B0-----:R-:W-:Y:S02]  /*9f80*/  @P2 IMAD.MOV.U32 R126, RZ, RZ, R42 ;  /* 0x000000ffff7e2224 */ /* 0x001fe400078e002a */
[----:B------:R-:W-:-:S10]  /*9f90*/  @P2 IMAD.MOV.U32 R127, RZ, RZ, R44 ;  /* 0x000000ffff7f2224 */ /* 0x000fd400078e002c */
        /* <DEDUP_REMOVED lines=8> */
[C---:B------:R-:W-:Y:S02]  /*a020*/  ISETP.GT.AND P2, PT, R0.reuse, 0xc, PT ;  /* 0x0000000c0000780c */ /* 0x040fe40003f44270 */
[----:B------:R-:W-:-:S11]  /*a030*/  ISETP.GT.AND P1, PT, R0, 0xd, PT ;  /* 0x0000000d0000780c */ /* 0x000fd60003f24270 */
[----:B0-----:R-:W-:Y:S01]  /*a040*/  @P2 IMAD.MOV.U32 R126, RZ, RZ, R74 ;  /* 0x000000ffff7e2224 */ /* 0x001fe200078e004a */
[----:B------:R-:W2:Y:S01]  /*a050*/  @P2 LDG.E.U8 R187, desc[UR22][R78.64] ;  /* 0x000000164ebb2981 */ /* 0x000ea2000c1e1100 */
[----:B------:R-:W-:-:S03]  /*a060*/  @P2 IMAD.MOV.U32 R127, RZ, RZ, R76 ;  /* 0x000000ffff7f2224 */ /* 0x000fc600078e004c */
        /* <DEDUP_REMOVED lines=8> */
[----:B------:R0:W2:Y:S04]  /*a0f0*/  @P2 LDG.E.U8 R189, desc[UR22][R126.64] ;  /* 0x000000167ebd2981 */ /* 0x0000a8000c1e1100 */
[----:B------:R-:W2:Y:S01]  /*a100*/  @P2 LDG.E.U8 R185, desc[UR22][R80.64] ;  /* 0x0000001650b92981 */ /* 0x000ea2000c1e1100 */
[----:B------:R-:W-:-:S05]  /*a110*/  ISETP.GT.AND P2, PT, R0, 0xe, PT ;  /* 0x0000000e0000780c */ /* 0x000fca0003f44270 */
[----:B0-----:R-:W-:Y:S02]  /*a120*/  @P1 IMAD.MOV.U32 R126, RZ, RZ, R244 ;  /* 0x000000ffff7e1224 */ /* 0x001fe400078e00f4 */
[----:B------:R-:W-:-:S05]  /*a130*/  @P1 IMAD.MOV.U32 R127, RZ, RZ, R124 ;  /* 0x000000ffff7f1224 */ /* 0x000fca00078e007c */
[----:B------:R0:W2:Y:S04]  /*a140*/  @P1 LDG.E.U8 R167, desc[UR22][R126.64] ;  /* 0x000000167ea71981 */ /* 0x0000a8000c1e1100 */
[----:B------:R-:W2:Y:S04]  /*a150*/  @P2 LDG.E.U8 R177, desc[UR22][R106.64] ;  /* 0x000000166ab12981 */ /* 0x000ea8000c1e1100 */
[----:B------:R-:W2:Y:S01]  /*a160*/  @P2 LDG.E.U8 R175, desc[UR22][R108.64] ;  /* 0x000000166caf2981 */ /* 0x000ea2000c1e1100 */
[----:B0-----:R-:W-:-:S03]  /*a170*/  @P1 IMAD.MOV.U32 R126, RZ, RZ, R246 ;  /* 0x000000ffff7e1224 */ /* 0x001fc600078e00f6 */
[----:B------:R-:W2:Y:S01]  /*a180*/  @P2 LDG.E.U8 R173, desc[UR22][R110.64] ;  /* 0x000000166ead2981 */ /* 0x000ea2000c1e1100 */
[----:B------:R-:W-:-:S03]  /*a190*/  @P1 IMAD.MOV.U32 R127, RZ, RZ, R245 ;  /* 0x000000ffff7f1224 */ /* 0x000fc600078e00f5 */
[----:B------:R-:W2:Y:S01]  /*a1a0*/  @P2 LDG.E.U8 R171, desc[UR22][R112.64] ;  /* 0x0000001670ab2981 */ /* 0x000ea2000c1e1100 */
[----:B------:R-:W-:Y:S02]  /*a1b0*/  ISETP.GT.AND P2, PT, R0, 0x10, PT ;  /* 0x000000100000780c */ /* 0x000fe40003f44270 */
[----:B------:R-:W-:Y:S01]  /*a1c0*/  PRMT R163, RZ, 0x7610, R163 ;  /* 0x00007610ffa37816 */ /* 0x000fe200000000a3 */
[----:B------:R0:W2:Y:S01]  /*a1d0*/  @P1 LDG.E.U8 R165, desc[UR22][R126.64] ;  /* 0x000000167ea51981 */ /* 0x0000a2000c1e1100 */
[----:B------:R-:W-:Y:S01]  /*a1e0*/  PRMT R161, RZ, 0x7610, R161 ;  /* 0x00007610ffa17816 */ /* 0x000fe200000000a1 */
[----:B0-----:R-:W-:Y:S02]  /*a1f0*/  @P1 IMAD.MOV.U32 R126, RZ, RZ, R248 ;  /* 0x000000ffff7e1224 */ /* 0x001fe400078e00f8 */
[----:B------:R-:W-:-:S05]  /*a200*/  @P1 IMAD.MOV.U32 R127, RZ, RZ, R247 ;  /* 0x000000ffff7f1224 */ /* 0x000fca00078e00f7 */
[----:B------:R0:W2:Y:S01]  /*a210*/  @P1 LDG.E.U8 R163, desc[UR22][R126.64] ;  /* 0x000000167ea31981 */ /* 0x0000a2000c1e1100 */
[----:B------:R-:W-:Y:S01]  /*a220*/  PRMT R159, RZ, 0x7610, R159 ;  /* 0x00007610ff9f7816 */ /* 0x000fe2000000009f */
[----:B0-----:R-:W-:Y:S02]  /*a230*/  @P2 IMAD.MOV.U32 R126, RZ, RZ, R250 ;  /* 0x000000ffff7e2224 */ /* 0x001fe400078e00fa */
[----:B------:R-:W-:-:S05]  /*a240*/  @P2 IMAD.MOV.U32 R127, RZ, RZ, R249 ;  /* 0x000000ffff7f2224 */ /* 0x000fca00078e00f9 */
[----:B------:R0:W2:Y:S02]  /*a250*/  @P2 LDG.E.U8 R161, desc[UR22][R126.64] ;  /* 0x000000167ea12981 */ /* 0x0000a4000c1e1100 */
[----:B0-----:R-:W-:Y:S02]  /*a260*/  @P2 IMAD.MOV.U32 R126, RZ, RZ, R252 ;  /* 0x000000ffff7e2224 */ /* 0x001fe400078e00fc */
[----:B------:R-:W-:-:S05]  /*a270*/  @P2 IMAD.MOV.U32 R127, RZ, RZ, R251 ;  /* 0x000000ffff7f2224 */ /* 0x000fca00078e00fb */
[----:B------:R0:W2:Y:S04]  /*a280*/  @P2 LDG.E.U8 R159, desc[UR22][R126.64] ;  /* 0x000000167e9f2981 */ /* 0x0000a8000c1e1100 */
[----:B------:R-:W0:Y:S04]  /*a290*/  LDL R126, [R1] ;  /* 0x00000000017e7983 */ /* 0x000e280000100800 */
[----:B------:R-:W0:Y:S01]  /*a2a0*/  LDL R127, [R1+0x4] ;  /* 0x00000400017f7983 */ /* 0x000e220000100800 */
[----:B------:R-:W-:Y:S02]  /*a2b0*/  PRMT R157, RZ, 0x7610, R157 ;  /* 0x00007610ff9d7816 */ /* 0x000fe4000000009d */
[----:B0-----:R-:W-:-:S04]  /*a2c0*/  @P2 LOP3.LUT R127, R127, R126, RZ, 0x3c, !PT ;  /* 0x0000007e7f7f2212 */ /* 0x001fc800078e3cff */
[----:B------:R-:W-:-:S04]  /*a2d0*/  @P2 LOP3.LUT R126, R127, R126, RZ, 0x3c, !PT ;  /* 0x0000007e7f7e2212 */ /* 0x000fc800078e3cff */
[----:B------:R-:W-:-:S05]  /*a2e0*/  @P2 LOP3.LUT R127, R127, R126, RZ, 0x3c, !PT ;  /* 0x0000007e7f7f2212 */ /* 0x000fca00078e3cff */
[----:B------:R0:W2:Y:S04]  /*a2f0*/  @P2 LDG.E.U8 R157, desc[UR22][R126.64] ;  /* 0x000000167e9d2981 */ /* 0x0000a8000c1e1100 */
[----:B------:R-:W0:Y:S04]  /*a300*/  LDL R126, [R1+0x8] ;  /* 0x00000800017e7983 */ /* 0x000e280000100800 */
[----:B------:R-:W0:Y:S01]  /*a310*/  LDL R127, [R1+0xc] ;  /* 0x00000c00017f7983 */ /* 0x000e220000100800 */
[----:B------:R-:W-:Y:S02]  /*a320*/  PRMT R155, RZ, 0x7610, R155 ;  /* 0x00007610ff9b7816 */ /* 0x000fe4000000009b */
[----:B------:R-:W-:-:S06]  /*a330*/  PRMT R169, RZ, 0x7610, R169 ;  /* 0x00007610ffa97816 */ /* 0x000fcc00000000a9 */
[----:B------:R-:W2:Y:S01]  /*a340*/  @P1 LDG.E.U8 R169, desc[UR22][R122.64] ;  /* 0x000000167aa91981 */ /* 0x000ea2000c1e1100 */
[----:B0-----:R-:W-:-:S04]  /*a350*/  @P2 LOP3.LUT R127, R127, R126, RZ, 0x3c, !PT ;  /* 0x0000007e7f7f2212 */ /* 0x001fc800078e3cff */
[----:B------:R-:W-:-:S04]  /*a360*/  @P2 LOP3.LUT R126, R127, R126, RZ, 0x3c, !PT ;  /* 0x0000007e7f7e2212 */ /* 0x000fc800078e3cff */
[----:B------:R-:W-:-:S05]  /*a370*/  @P2 LOP3.LUT R127, R127, R126, RZ, 0x3c, !PT ;  /* 0x0000007e7f7f2212 */ /* 0x000fca00078e3cff */
[----:B------:R0:W2:Y:S04]  /*a380*/  @P2 LDG.E.U8 R155, desc[UR22][R126.64] ;  /* 0x000000167e9b2981 */ /* 0x0000a8000c1e1100 */
[----:B------:R-:W0:Y:S04]  /*a390*/  LDL R126, [R1+0x10] ;  /* 0x00001000017e7983 */ /* 0x000e280000100800 */
[----:B------:R-:W0:Y:S01]  /*a3a0*/  LDL R127, [R1+0x14] ;  /* 0x00001400017f7983 */ /* 0x000e220000100800 */
[----:B------:R-:W-:Y:S02]  /*a3b0*/  ISETP.GT.AND P1, PT, R0, 0x11, PT ;  /* 0x000000110000780c */ /* 0x000fe40003f24270 */
[----:B------:R-:W-:-:S11]  /*a3c0*/  PRMT R153, RZ, 0x7610, R153 ;  /* 0x00007610ff997816 */ /* 0x000fd60000000099 */
[----:B0-----:R-:W-:-:S04]  /*a3d0*/  @P1 LOP3.LUT R127, R127, R126, RZ, 0x3c, !PT ;  /* 0x0000007e7f7f1212 */ /* 0x001fc800078e3cff */
[----:B------:R-:W-:-:S04]  /*a3e0*/  @P1 LOP3.LUT R126, R127, R126, RZ, 0x3c, !PT ;  /* 0x0000007e7f7e1212 */ /* 0x000fc800078e3cff */
[----:B------:R-:W-:-:S05]  /*a3f0*/  @P1 LOP3.LUT R127, R127, R126, RZ, 0x3c, !PT ;  /* 0x0000007e7f7f1212 */ /* 0x000fca00078e3cff */
[----:B------:R2:W3:Y:S04]  /*a400*/  @P1 LDG.E.U8 R153, desc[UR22][R126.64] ;  /* 0x000000167e991981 */ /* 0x0004e8000c1e1100 */
[----:B------:R-:W3:Y:S01]  /*a410*/  LDL R127, [R1+0x18] ;  /* 0x00001800017f7983 */ /* 0x000ee20000100800 */
[----:B------:R-:W-:Y:S01]  /*a420*/  PRMT R151, RZ, 0x7610, R151 ;  /* 0x00007610ff977816 */ /* 0x000fe20000000097 */
[----:B--2---:R-:W-:Y:S01]  /*a430*/  @P1 IMAD.MOV.U32 R126, RZ, RZ, R25 ;  /* 0x000000ffff7e1224 */ /* 0x004fe200078e0019 */
[----:B------:R-:W-:Y:S01]  /*a440*/  PRMT R149, RZ, 0x7610, R149 ;  /* 0x00007610ff957816 */ /* 0x000fe20000000095 */
[----:B------:R-:W2:Y:S04]  /*a450*/  LDL R25, [R1+0x4c] ;  /* 0x00004c0001197983 */ /* 0x000ea80000100800 */
[----:B---3--:R0:W3:Y:S04]  /*a460*/  @P1 LDG.E.U8 R151, desc[UR22][R126.64] ;  /* 0x000000167e971981 */ /* 0x0080e8000c1e1100 */
[----:B------:R-:W0:Y:S04]  /*a470*/  LDL R126, [R1+0x20] ;  /* 0x00002000017e7983 */ /* 0x000e280000100800 */
[----:B------:R-:W0:Y:S02]  /*a480*/  LDL R127, [R1+0x24] ;  /* 0x00002400017f7983 */ /* 0x000e240000100800 */
[----:B0-----:R-:W-:-:S04]  /*a490*/  @P1 LOP3.LUT R127, R127, R126, RZ, 0x3c, !PT ;  /* 0x0000007e7f7f1212 */ /* 0x001fc800078e3cff */
[----:B------:R-:W-:-:S04]  /*a4a0*/  @P1 LOP3.LUT R126, R127, R126, RZ, 0x3c, !PT ;  /* 0x0000007e7f7e1212 */ /* 0x000fc800078e3cff */
[----:B------:R-:W-:-:S05]  /*a4b0*/  @P1 LOP3.LUT R127, R127, R126, RZ, 0x3c, !PT ;  /* 0x0000007e7f7f1212 */ /* 0x000fca00078e3cff */
[----:B------:R0:W2:Y:S04]  /*a4c0*/  @P1 LDG.E.U8 R149, desc[UR22][R126.64] ;  /* 0x000000167e951981 */ /* 0x0000a8000c1e1100 */
[----:B------:R-:W0:Y:S04]  /*a4d0*/  LDL R126, [R1+0x28] ;  /* 0x00002800017e7983 */ /* 0x000e280000100800 */
        /* <DEDUP_REMOVED lines=27> */
[----:B------:R2:W3:Y:S04]  /*a690*/  @P2 LDG.E.U8 R141, desc[UR22][R126.64] ;  /* 0x000000167e8d2981 */ /* 0x0004e8000c1e1100 */
[----:B------:R-:W3:Y:S01]  /*a6a0*/  LDL R127, [R1+0x48] ;  /* 0x00004800017f7983 */ /* 0x000ee20000100800 */
[----:B------:R-:W-:Y:S01]  /*a6b0*/  PRMT R139, RZ, 0x7610, R139 ;  /* 0x00007610ff8b7816 */ /* 0x000fe2000000008b */
[----:B--2---:R-:W-:Y:S01]  /*a6c0*/  @P2 IMAD.MOV.U32 R126, RZ, RZ, R25 ;  /* 0x000000ffff7e2224 */ /* 0x004fe200078e0019 */
[----:B------:R-:W-:Y:S01]  /*a6d0*/  ISETP.GT.AND P1, PT, R0, 0x13, PT ;  /* 0x000000130000780c */ /* 0x000fe20003f24270 */
[----:B------:R-:W2:Y:S04]  /*a6e0*/  LDL R25, [R1+0x7c] ;  /* 0x00007c0001197983 */ /* 0x000ea80000100800 */
[----:B---3--:R0:W3:Y:S04]  /*a6f0*/  @P2 LDG.E.U8 R139, desc[UR22][R126.64] ;  /* 0x000000167e8b2981 */ /* 0x0080e8000c1e1100 */
[----:B------:R-:W0:Y:S04]  /*a700*/  LDL R126, [R1+0x50] ;  /* 0x00005000017e7983 */ /* 0x000e280000100800 */
[----:B------:R-:W0:Y:S01]  /*a710*/  LDL R127, [R1+0x54] ;  /* 0x00005400017f7983 */ /* 0x000e220000100800 */
[----:B------:R-:W-:-:S02]  /*a720*/  PRMT R137, RZ, 0x7610, R137 ;  /* 0x00007610ff897816 */ /* 0x000fc40000000089 */
        /* <DEDUP_REMOVED lines=187> */
[----:B------:R-:W-:-:S02]  /*b2e0*/  ISETP.GT.AND P2, PT, R0, 0x1a, PT ;  /* 0x0000001a0000780c */ /* 0x000fc40003f44270 */
        /* <DEDUP_REMOVED lines=163> */
[----:B0-----:R-:W0:Y:S01]  /*bd20*/  S2R R126, SR_TID.X ;  /* 0x00000000007e7919 */ /* 0x001e220000002100 */
[----:B------:R-:W-:Y:S02]  /*bd30*/  PRMT R220, RZ, 0x7610, R220 ;  /* 0x00007610ffdc7816 */ /* 0x000fe400000000dc */
[----:B0-----:R-:W-:-:S04]  /*bd40*/  LOP3.LUT R126, R126, 0x1f, RZ, 0xc0, !PT ;  /* 0x0000001f7e7e7812 */ /* 0x001fc800078ec0ff */
[----:B------:R-:W-:Y:S01]  /*bd50*/  ISETP.GE.AND P2, PT, R126, R0, PT ;  /* 0x000000007e00720c */ /* 0x000fe20003f46270 */
[----:B--2---:R-:W-:Y:S01]  /*bd60*/  @P1 IMAD.MOV.U32 R126, RZ, RZ, R25 ;  /* 0x000000ffff7e1224 */ /* 0x004fe200078e0019 */
[----:B------:R-:W-:Y:S01]  /*bd70*/  PRMT R222, RZ, 0x7610, R222 ;  /* 0x00007610ffde7816 */ /* 0x000fe200000000de */
[----:B------:R-:W2:Y:S04]  /*bd80*/  LDL R25, [R1+0x24c] ;  /* 0x00024c0001197983 */ /* 0x000ea80000100800 */
[----:B---3--:R0:W3:Y:S04]  /*bd90*/  @P1 LDG.E.U8 R220, desc[UR22][R126.64] ;  /* 0x000000167edc1981 */ /* 0x0080e8000c1e1100 */
[----:B------:R-:W0:Y:S04]  /*bda0*/  LDL R126, [R1+0x1f8] ;  /* 0x0001f800017e7983 */ /* 0x000e280000100800 */
[----:B------:R-:W0:Y:S01]  /*bdb0*/  LDL R127, [R1+0x1fc] ;  /* 0x0001fc00017f7983 */ /* 0x000e220000100800 */
[----:B------:R-:W-:Y:S01]  /*bdc0*/  BAR.SYNC.DEFER_BLOCKING 0x0 ;  /* 0x0000000000007b1d */ /* 0x000fe20000010000 */
[----:B0-----:R-:W-:-:S04]  /*bdd0*/  @!P2 LOP3.LUT R127, R127, R126, RZ, 0x3c, !PT ;  /* 0x0000007e7f7fa212 */ /* 0x001fc800078e3cff */
[----:B------:R-:W-:-:S04]  /*bde0*/  @!P2 LOP3.LUT R126, R127, R126, RZ, 0x3c, !PT ;  /* 0x0000007e7f7ea212 */ /* 0x000fc800078e3cff */
[----:B------:R-:W-:-:S05]  /*bdf0*/  @!P2 LOP3.LUT R127, R127, R126, RZ, 0x3c, !PT ;  /* 0x0000007e7f7fa212 */ /* 0x000fca00078e3cff */
[----:B------:R0:W2:Y:S04]  /*be00*/  @!P2 LDG.E.U8 R222, desc[UR22][R126.64] ;  /* 0x000000167edea981 */ /* 0x0000a8000c1e1100 */
[----:B------:R-:W0:Y:S04]  /*be10*/  LDL R126, [R1+0x208] ;  /* 0x00020800017e7983 */ /* 0x000e280000100800 */
[----:B------:R-:W0:Y:S01]  /*be20*/  LDL R127, [R1+0x20c] ;  /* 0x00020c00017f7983 */ /* 0x000e220000100800 */
[----:B------:R-:W-:Y:S02]  /*be30*/  PRMT R224, RZ, 0x7610, R224 ;  /* 0x00007610ffe07816 */ /* 0x000fe400000000e0 */
        /* <DEDUP_REMOVED lines=24> */
[----:B------:R2:W3:Y:S04]  /*bfc0*/  @!P2 LDG.E.U8 R230, desc[UR22][R126.64] ;  /* 0x000000167ee6a981 */ /* 0x0004e8000c1e1100 */
[----:B------:R-:W3:Y:S01]  /*bfd0*/  LDL R127, [R1+0x248] ;  /* 0x00024800017f7983 */ /* 0x000ee20000100800 */
[----:B------:R-:W-:Y:S01]  /*bfe0*/  PRMT R232, RZ, 0x7610, R232 ;  /* 0x00007610ffe87816 */ /* 0x000fe200000000e8 */
[----:B--2---:R-:W-:-:S05]  /*bff0*/  @!P2 IMAD.MOV.U32 R126, RZ, RZ, R25 ;  /* 0x000000ffff7ea224 */ /* 0x004fca00078e0019 */
[----:B---3--:R0:W2:Y:S04]  /*c000*/  @!P2 LDG.E.U8 R232, desc[UR22][R126.64] ;  /* 0x000000167ee8a981 */ /* 0x0080a8000c1e1100 */
[----:B------:R-:W0:Y:S04]  /*c010*/  LDL R126, [R1+0x258] ;  /* 0x00025800017e7983 */ /* 0x000e280000100800 */
[----:B------:R-:W0:Y:S01]  /*c020*/  LDL R127, [R1+0x25c] ;  /* 0x00025c00017f7983 */ /* 0x000e220000100800 */
[----:B------:R-:W-:Y:S01]  /*c030*/  PRMT R234, RZ, 0x7610, R234 ;  /* 0x00007610ffea7816 */ /* 0x000fe200000000ea */
[----:B------:R-:W1:Y:S01]  /*c040*/  S2R R25, SR_TID.X ;  /* 0x0000000000197919 */ /* 0x000e620000002100 */
[----:B0-----:R-:W-:-:S04]  /*c050*/  @!P2 LOP3.LUT R127, R127, R126, RZ, 0x3c, !PT ;  /* 0x0000007e7f7fa212 */ /* 0x001fc800078e3cff */
[----:B------:R-:W-:-:S04]  /*c060*/  @!P2 LOP3.LUT R126, R127, R126, RZ, 0x3c, !PT ;  /* 0x0000007e7f7ea212 */ /* 0x000fc800078e3cff */
[----:B------:R-:W-:-:S05]  /*c070*/  @!P2 LOP3.LUT R127, R127, R126, RZ, 0x3c, !PT ;  /* 0x0000007e7f7fa212 */ /* 0x000fca00078e3cff */
[----:B------:R0:W3:Y:S04]  /*c080*/  @!P2 LDG.E.U8 R234, desc[UR22][R126.64] ;  /* 0x000000167eeaa981 */ /* 0x0000e8000c1e1100 */
[----:B------:R-:W0:Y:S04]  /*c090*/  LDL R126, [R1+0x268] ;  /* 0x00026800017e7983 */ /* 0x000e280000100800 */
[----:B------:R-:W0:Y:S01]  /*c0a0*/  LDL R127, [R1+0x26c] ;  /* 0x00026c00017f7983 */ /* 0x000e220000100800 */
[----:B-1----:R-:W-:-:S05]  /*c0b0*/  LOP3.LUT R25, R25, 0x7f, RZ, 0xc0, !PT ;  /* 0x0000007f19197812 */ /* 0x002fca00078ec0ff */
[----:B------:R1:W-:Y:S02]  /*c0c0*/  STS.U8 [R25+UR9+0x4000], R236 ;  /* 0x004000ec19007988 */ /* 0x0003e40008000009 */
[----:B-1----:R-:W-:Y:S02]  /*c0d0*/  PRMT R236, RZ, 0x7610, R236 ;  /* 0x00007610ffec7816 */ /* 0x002fe400000000ec */
[----:B0-----:R-:W-:-:S04]  /*c0e0*/  @!P2 LOP3.LUT R127, R127, R126, RZ, 0x3c, !PT ;  /* 0x0000007e7f7fa212 */ /* 0x001fc800078e3cff */
[----:B------:R-:W-:-:S04]  /*c0f0*/  @!P2 LOP3.LUT R126, R127, R126, RZ, 0x3c, !PT ;  /* 0x0000007e7f7ea212 */ /* 0x000fc800078e3cff */
[----:B------:R-:W-:-:S05]  /*c100*/  @!P2 LOP3.LUT R127, R127, R126, RZ, 0x3c, !PT ;  /* 0x0000007e7f7fa212 */ /* 0x000fca00078e3cff */
[----:B------:R0:W2:Y:S04]  /*c110*/  @!P2 LDG.E.U8 R236, desc[UR22][R126.64] ;  /* 0x000000167eeca981 */ /* 0x0000a8000c1e1100 */
[----:B------:R-:W0:Y:S04]  /*c120*/  LDL R126, [R1+0x200] ;  /* 0x00020000017e7983 */ /* 0x000e280000100800 */
[----:B------:R-:W0:Y:S04]  /*c130*/  LDL R127, [R1+0x204] ;  /* 0x00020400017f7983 */ /* 0x000e280000100800 */
[----:B------:R1:W-:Y:S02]  /*c140*/  STS.U8 [R25+UR9+0x5000], R238 ;  /* 0x005000ee19007988 */ /* 0x0003e40008000009 */
[----:B-1----:R-:W-:-:S02]  /*c150*/  PRMT R238, RZ, 0x7610, R238 ;  /* 0x00007610ffee7816 */ /* 0x002fc400000000ee */
        /* <DEDUP_REMOVED lines=56> */
[----:B------:R-:W5:Y:S01]  /*c4e0*/  LDL.LU R25, [R1+0x2d0] ;  /* 0x0002d00001197983 */ /* 0x000f620000300800 */
[----:B0-----:R-:W-:-:S04]  /*c4f0*/  @!P2 LOP3.LUT R127, R127, R126, RZ, 0x3c, !PT ;  /* 0x0000007e7f7fa212 */ /* 0x001fc800078e3cff */
[----:B------:R-:W-:-:S04]  /*c500*/  @!P2 LOP3.LUT R126, R127, R126, RZ, 0x3c, !PT ;  /* 0x0000007e7f7ea212 */ /* 0x000fc800078e3cff */
[----:B------:R-:W-:-:S05]  /*c510*/  @!P2 LOP3.LUT R127, R127, R126, RZ, 0x3c, !PT ;  /* 0x0000007e7f7fa212 */ /* 0x000fca00078e3cff */
[----:B------:R0:W2:Y:S02]  /*c520*/  @!P2 LDG.E.U8 R161, desc[UR22][R126.64] ;  /* 0x000000167ea1a981 */ /* 0x0000a4000c1e1100 */
[----:B0-----:R-:W0:Y:S02]  /*c530*/  S2R R126, SR_TID.X ;  /* 0x00000000007e7919 */ /* 0x001e240000002100 */
[----:B0-----:R-:W-:-:S05]  /*c540*/  LOP3.LUT R126, R126, 0x7f, RZ, 0xc0, !PT ;  /* 0x0000007f7e7e7812 */ /* 0x001fca00078ec0ff */
[----:B------:R0:W-:Y:S04]  /*c550*/  STS.U8 [R126+UR9+0x5800], R159 ;  /* 0x0058009f7e007988 */ /* 0x0001e80008000009 */
[----:B------:R1:W-:Y:S04]  /*c560*/  STS.U8 [R126+UR9+0x6800], R157 ;  /* 0x0068009d7e007988 */ /* 0x0003e80008000009 */
[----:B------:R3:W-:Y:S04]  /*c570*/  STS.U8 [R126+UR9+0x7800], R155 ;  /* 0x0078009b7e007988 */ /* 0x0007e80008000009 */
[----:B0-----:R-:W2:Y:S04]  /*c580*/  LDL.LU R159, [R1+0x288] ;  /* 0x00028800019f7983 */ /* 0x001ea80000300800 */
[----:B-1----:R-:W2:Y:S04]  /*c590*/  LDL.LU R157, [R1+0x28c] ;  /* 0x00028c00019d7983 */ /* 0x002ea80000300800 */
[----:B---3--:R-:W3:Y:S04]  /*c5a0*/  LDL.LU R155, [R1+0x290] ;  /* 0x00029000019b7983 */ /* 0x008ee80000300800 */
[----:B------:R0:W-:Y:S04]  /*c5b0*/  STS.U8 [R126+UR9+0x4c00], R156 ;  /* 0x004c009c7e007988 */ /* 0x0001e80008000009 */
[----:B0-----:R-:W2:Y:S01]  /*c5c0*/  LDL.LU R156, [R1+0x294] ;  /* 0x00029400019c7983 */ /* 0x001ea20000300800 */
[----:B------:R-:W-:-:S03]  /*c5d0*/  LOP3.LUT R127, R126, 0x10, RZ, 0x3c, !PT ;  /* 0x000000107e7f7812 */ /* 0x000fc600078e3cff */
[----:B------:R-:W-:Y:S04]  /*c5e0*/  STS.U8 [R126+UR9+0x5c00], R158 ;  /* 0x005c009e7e007988 */ /* 0x000fe80008000009 */
[----:B------:R-:W-:Y:S04]  /*c5f0*/  STS.U8 [R126+UR9+0x6c00], R160 ;  /* 0x006c00a07e007988 */ /* 0x000fe80008000009 */
[----:B------:R-:W-:Y:S04]  /*c600*/  STS.U8 [R126+UR9+0x7c00], R162 ;  /* 0x007c00a27e007988 */ /* 0x000fe80008000009 */
[----:B--2---:R-:W-:Y:S04]  /*c610*/  STS.U8 [R127+UR9+0x4080], R156 ;  /* 0x0040809c7f007988 */ /* 0x004fe80008000009 */
[----:B---3--:R-:W-:Y:S04]  /*c620*/  STS.U8 [R127+UR9+0x5080], R155 ;  /* 0x0050809b7f007988 */ /* 0x008fe80008000009 */
[----:B------:R-:W-:Y:S04]  /*c630*/  STS.U8 [R127+UR9+0x6080], R157 ;  /* 0x0060809d7f007988 */ /* 0x000fe80008000009 */
[----:B------:R0:W-:Y:S02]  /*c640*/  STS.U8 [R127+UR9+0x7080], R159 ;  /* 0x0070809f7f007988 */ /* 0x0001e40008000009 */
[----:B0-----:R-:W0:Y:S02]  /*c650*/  S2R R159, SR_TID.X ;  /* 0x00000000009f7919 */ /* 0x001e240000002100 */
[----:B------:R-:W-:Y:S04]  /*c660*/  STS.U8 [R127+UR9+0x4480], R223 ;  /* 0x004480df7f007988 */ /* 0x000fe80008000009 */
[----:B------:R-:W-:Y:S04]  /*c670*/  STS.U8 [R127+UR9+0x5480], R213 ;  /* 0x005480d57f007988 */ /* 0x000fe80008000009 */
[----:B------:R-:W-:Y:S04]  /*c680*/  STS.U8 [R127+UR9+0x6480], R211 ;  /* 0x006480d37f007988 */ /* 0x000fe80008000009 */
[----:B------:R-:W-:Y:S04]  /*c690*/  STS.U8 [R127+UR9+0x7480], R209 ;  /* 0x007480d17f007988 */ /* 0x000fe80008000009 */
[----:B------:R-:W-:Y:S04]  /*c6a0*/  STS.U8 [R127+UR9+0x4880], R153 ;  /* 0x004880997f007988 */ /* 0x000fe80008000009 */
[----:B------:R-:W-:Y:S01]  /*c6b0*/  STS.U8 [R127+UR9+0x5880], R151 ;  /* 0x005880977f007988 */ /* 0x000fe20008000009 */
[----:B0-----:R-:W-:-:S04]  /*c6c0*/  LOP3.LUT R159, R159, 0x7f, RZ, 0xc0, !PT ;  /* 0x0000007f9f9f7812 */ /* 0x001fc800078ec0ff */
[C---:B------:R-:W-:Y:S02]  /*c6d0*/  LOP3.LUT R156, R159.reuse, 0x20, RZ, 0x3c, !PT ;  /* 0x000000209f9c7812 */ /* 0x040fe400078e3cff */
[----:B------:R-:W-:Y:S02]  /*c6e0*/  LOP3.LUT R155, R159, 0x30, RZ, 0x3c, !PT ;  /* 0x000000309f9b7812 */ /* 0x000fe400078e3cff */
[----:B------:R-:W0:Y:S01]  /*c6f0*/  S2R R159, SR_TID.X ;  /* 0x00000000009f7919 */ /* 0x000e220000002100 */
[----:B------:R-:W-:Y:S04]  /*c700*/  STS.U8 [R127+UR9+0x6880], R149 ;  /* 0x006880957f007988 */ /* 0x000fe80008000009 */
[----:B------:R1:W-:Y:S04]  /*c710*/  STS.U8 [R127+UR9+0x7880], R147 ;  /* 0x007880937f007988 */ /* 0x0003e80008000009 */
[----:B------:R-:W-:Y:S04]  /*c720*/  STS.U8 [R127+UR9+0x4c80], R164 ;  /* 0x004c80a47f007988 */ /* 0x000fe80008000009 */
[----:B------:R-:W-:Y:S04]  /*c730*/  STS.U8 [R127+UR9+0x5c80], R166 ;  /* 0x005c80a67f007988 */ /* 0x000fe80008000009 */
[----:B------:R-:W-:Y:S04]  /*c740*/  STS.U8 [R127+UR9+0x6c80], R168 ;  /* 0x006c80a87f007988 */ /* 0x000fe80008000009 */
[----:B------:R-:W-:Y:S04]  /*c750*/  STS.U8 [R127+UR9+0x7c80], R170 ;  /* 0x007c80aa7f007988 */ /* 0x000fe80008000009 */
[----:B----4-:R2:W-:Y:S04]  /*c760*/  STS.U8 [R156+UR9+0x4100], R22 ;  /* 0x004100169c007988 */ /* 0x0105e80008000009 */
[----:B------:R3:W-:Y:S04]  /*c770*/  STS.U8 [R156+UR9+0x5100], R23 ;  /* 0x005100179c007988 */ /* 0x0007e80008000009 */
[----:B------:R4:W-:Y:S04]  /*c780*/  STS.U8 [R156+UR9+0x6100], R20 ;  /* 0x006100149c007988 */ /* 0x0009e80008000009 */
[----:B------:R-:W-:Y:S04]  /*c790*/  STS.U8 [R156+UR9+0x7100], R21 ;  /* 0x007100159c007988 */ /* 0x000fe80008000009 */
[----:B------:R-:W-:Y:S04]  /*c7a0*/  STS.U8 [R156+UR9+0x4500], R207 ;  /* 0x004500cf9c007988 */ /* 0x000fe80008000009 */
[----:B------:R-:W-:Y:S04]  /*c7b0*/  STS.U8 [R156+UR9+0x5500], R205 ;  /* 0x005500cd9c007988 */ /* 0x000fe80008000009 */
        /* <DEDUP_REMOVED lines=10> */
[----:B------:R0:W-:Y:S04]  /*c860*/  STS.U8 [R155+UR9+0x4180], R18 ;  /* 0x004180129b007988 */ /* 0x0001e80008000009 */
[----:B------:R1:W-:Y:S04]  /*c870*/  STS.U8 [R155+UR9+0x5180], R19 ;  /* 0x005180139b007988 */ /* 0x0003e80008000009 */
[----:B------:R1:W-:Y:S04]  /*c880*/  STS.U8 [R155+UR9+0x6180], R8 ;  /* 0x006180089b007988 */ /* 0x0003e80008000009 */
[----:B------:R1:W-:Y:S01]  /*c890*/  STS.U8 [R155+UR9+0x7180], R9 ;  /* 0x007180099b007988 */ /* 0x0003e20008000009 */
[----:B0-----:R-:W-:-:S03]  /*c8a0*/  LOP3.LUT R159, R159, 0x7f, RZ, 0xc0, !PT ;  /* 0x0000007f9f9f7812 */ /* 0x001fc600078ec0ff */
[----:B------:R-:W-:Y:S04]  /*c8b0*/  STS.U8 [R155+UR9+0x4580], R199 ;  /* 0x004580c79b007988 */ /* 0x000fe80008000009 */
[----:B------:R-:W-:Y:S04]  /*c8c0*/  STS.U8 [R155+UR9+0x5580], R197 ;  /* 0x005580c59b007988 */ /* 0x000fe80008000009 */
[----:B------:R-:W-:Y:S04]  /*c8d0*/  STS.U8 [R155+UR9+0x6580], R195 ;  /* 0x006580c39b007988 */ /* 0x000fe80008000009 */
[----:B------:R-:W-:Y:S01]  /*c8e0*/  STS.U8 [R155+UR9+0x7580], R193 ;  /* 0x007580c19b007988 */ /* 0x000fe20008000009 */
[----:B-1----:R-:W-:-:S03]  /*c8f0*/  LOP3.LUT R147, R159, 0x40, RZ, 0x3c, !PT ;  /* 0x000000409f937812 */ /* 0x002fc600078e3cff */
        /* <DEDUP_REMOVED lines=9> */
[----:B------:R1:W-:Y:S04]  /*c990*/  STS.U8 [R147+UR9+0x5200], R7 ;  /* 0x0052000793007988 */ /* 0x0003e80008000009 */
[----:B------:R0:W-:Y:S04]  /*c9a0*/  STS.U8 [R147+UR9+0x6200], R4 ;  /* 0x0062000493007988 */ /* 0x0001e80008000009 */
[----:B------:R0:W-:Y:S04]  /*c9b0*/  STS.U8 [R147+UR9+0x7200], R5 ;  /* 0x0072000593007988 */ /* 0x0001e80008000009 */
[----:B------:R-:W-:Y:S04]  /*c9c0*/  STS.U8 [R147+UR9+0x4600], R191 ;  /* 0x004600bf93007988 */ /* 0x000fe80008000009 */
[----:B--2---:R2:W5:Y:S04]  /*c9d0*/  LDL.LU R22, [R1+0x2cc] ;  /* 0x0002cc0001167983 */ /* 0x0045680000300800 */
[----:B------:R-:W-:Y:S04]  /*c9e0*/  STS.U8 [R147+UR9+0x5600], R189 ;  /* 0x005600bd93007988 */ /* 0x000fe80008000009 */
[----:B---3--:R2:W5:Y:S04]  /*c9f0*/  LDL.LU R23, [R1+0x2c8] ;  /* 0x0002c80001177983 */ /* 0x0085680000300800 */
[----:B------:R-:W-:Y:S04]  /*ca00*/  STS.U8 [R147+UR9+0x6600], R187 ;  /* 0x006600bb93007988 */ /* 0x000fe80008000009 */
[----:B----4-:R2:W5:Y:S04]  /*ca10*/  LDL.LU R20, [R1+0x2c4] ;  /* 0x0002c40001147983 */ /* 0x0105680000300800 */
[----:B------:R-:W-:Y:S01]  /*ca20*/  STS.U8 [R147+UR9+0x7600], R185 ;  /* 0x007600b993007988 */ /* 0x000fe20008000009 */
[----:B------:R-:W-:-:S03]  /*ca30*/  LOP3.LUT R139, R159, 0x50, RZ, 0x3c, !PT ;  /* 0x000000509f8b7812 */ /* 0x000fc600078e3cff */
[----:B------:R2:W5:Y:S04]  /*ca40*/  LDL.LU R21, [R1+0x2c0] ;  /* 0x0002c00001157983 */ /* 0x0005680000300800 */
[----:B------:R-:W-:Y:S04]  /*ca50*/  STS.U8 [R147+UR9+0x4a00], R129 ;  /* 0x004a008193007988 */ /* 0x000fe80008000009 */
        /* <DEDUP_REMOVED lines=8> */
[----:B0-----:R2:W5:Y:S04]  /*cae0*/  LDL.LU R6, [R1+0x2ac] ;  /* 0x0002ac0001067983 */ /* 0x0015680000300800 */
[----:B------:R-:W-:Y:S04]  /*caf0*/  STS.U8 [R147+UR9+0x5e00], R192 ;  /* 0x005e00c093007988 */ /* 0x000fe80008000009 */
[----:B-1----:R2:W5:Y:S04]  /*cb00*/  LDL.LU R7, [R1+0x2a8] ;  /* 0x0002a80001077983 */ /* 0x0025680000300800 */
[----:B------:R-:W-:Y:S04]  /*cb10*/  STS.U8 [R147+UR9+0x6e00], R194 ;  /* 0x006e00c293007988 */ /* 0x000fe80008000009 */
[----:B------:R2:W5:Y:S04]  /*cb20*/  LDL.LU R4, [R1+0x2a4] ;  /* 0x0002a40001047983 */ /* 0x0005680000300800 */
[----:B------:R-:W-:Y:S04]  /*cb30*/  STS.U8 [R147+UR9+0x7e00], R196 ;  /* 0x007e00c493007988 */ /* 0x000fe80008000009 */
[----:B------:R2:W5:Y:S04]  /*cb40*/  LDL.LU R5, [R1+0x2a0] ;  /* 0x0002a00001057983 */ /* 0x0005680000300800 */
[----:B------:R0:W-:Y:S04]  /*cb50*/  STS.U8 [R139+UR9+0x4280], R2 ;  /* 0x004280028b007988 */ /* 0x0001e80008000009 */
[----:B------:R1:W-:Y:S04]  /*cb60*/  STS.U8 [R139+UR9+0x5280], R3 ;  /* 0x005280038b007988 */ /* 0x0003e80008000009 */
[----:B0-----:R2:W5:Y:S04]  /*cb70*/  LDL.LU R2, [R1+0x29c] ;  /* 0x00029c0001027983 */ /* 0x0015680000300800 */
[----:B-1----:R2:W5:Y:S01]  /*cb80*/  LDL.LU R3, [R1+0x298] ;  /* 0x0002980001037983 */ /* 0x0025620000300800 */
[----:B------:R-:W0:Y:S03]  /*cb90*/  S2R R159, SR_TID.X ;  /* 0x00000000009f7919 */ /* 0x000e260000002100 */
[----:B------:R2:W-:Y:S04]  /*cba0*/  STS.U8 [R139+UR9+0x6280], R243 ;  /* 0x006280f38b007988 */ /* 0x0005e80008000009 */
[----:B------:R2:W-:Y:S04]  /*cbb0*/  STS.U8 [R139+UR9+0x7280], R241 ;  /* 0x007280f18b007988 */ /* 0x0005e80008000009 */
[----:B------:R2:W-:Y:S04]  /*cbc0*/  STS.U8 [R139+UR9+0x4680], R183 ;  /* 0x004680b78b007988 */ /* 0x0005e80008000009 */
[----:B------:R2:W-:Y:S04]  /*cbd0*/  STS.U8 [R139+UR9+0x5680], R182 ;  /* 0x005680b68b007988 */ /* 0x0005e80008000009 */
[----:B------:R2:W-:Y:S04]  /*cbe0*/  STS.U8 [R139+UR9+0x6680], R181 ;  /* 0x006680b58b007988 */ /* 0x0005e80008000009 */
[----:B------:R2:W-:Y:S04]  /*cbf0*/  STS.U8 [R139+UR9+0x7680], R179 ;  /* 0x007680b38b007988 */ /* 0x0005e80008000009 */
[----:B------:R2:W-:Y:S01]  /*cc00*/  STS.U8 [R139+UR9+0x4a80], R132 ;  /* 0x004a80848b007988 */ /* 0x0005e20008000009 */
[----:B0-----:R-:W-:-:S03]  /*cc10*/  LOP3.LUT R159, R159, 0x7f, RZ, 0xc0, !PT ;  /* 0x0000007f9f9f7812 */ /* 0x001fc600078ec0ff */
[----:B------:R2:W-:Y:S01]  /*cc20*/  STS.U8 [R139+UR9+0x5a80], R134 ;  /* 0x005a80868b007988 */ /* 0x0005e20008000009 */
[----:B------:R-:W-:-:S03]  /*cc30*/  LOP3.LUT R131, R159, 0x60, RZ, 0x3c, !PT ;  /* 0x000000609f837812 */ /* 0x000fc600078e3cff */
[----:B------:R2:W-:Y:S04]  /*cc40*/  STS.U8 [R139+UR9+0x6a80], R136 ;  /* 0x006a80888b007988 */ /* 0x0005e80008000009 */
        /* <DEDUP_REMOVED lines=54> */
[----:B------:R0:W-:Y:S06]  /*cfb0*/  MEMBAR.ALL.CTA ;  /* 0x0000000000007992 */ /* 0x0001ec0000008000 */
[----:B0-----:R-:W0:Y:S01]  /*cfc0*/  FENCE.VIEW.ASYNC.S ;  /* 0x00000000000073c6 */ /* 0x001e220000000000 */
[----:B------:R-:W-:Y:S01]  /*cfd0*/  ULEA UR11, UR20, UR9, 0x3 ;  /* 0x00000009140b7291 */ /* 0x000fe2000f8e18ff */
[----:B------:R-:W-:-:S03]  /*cfe0*/  UMOV UR4, UR5 ;  /* 0x0000000500047c82 */ /* 0x000fc60008000000 */
[----:B------:R-:W-:Y:S01]  /*cff0*/  UIADD3 UR11, UPT, UPT, UR11, 0x9000, URZ ;  /* 0x000090000b0b7890 */ /* 0x000fe2000fffe0ff */
[----:B0-----:R-:W-:Y:S06]  /*d000*/  BAR.SYNC.DEFER_BLOCKING 0x0 ;  /* 0x0000000000007b1d */ /* 0x001fec0000010000 */
[----:B--2---:R-:W-:Y:S05]  /*d010*/  @P0 BRA `(.L_x_9) ;  /* 0x0000000000540947 */ /* 0x004fea0003800000 */
[----:B------:R-:W-:Y:S02]  /*d020*/  UIADD3 UR29, UPT, UPT, UR8, 0x40, URZ ;  /* 0x00000040081d7890 */ /* 0x000fe4000fffe0ff */
[----:B------:R-:W-:Y:S02]  /*d030*/  UIADD3 UR34, UPT, UPT, UR8, 0x80, URZ ;  /* 0x0000008008227890 */ /* 0x000fe4000fffe0ff */
[----:B------:R-:W-:Y:S01]  /*d040*/  UIADD3 UR35, UPT, UPT, UR8, 0xc0, URZ ;  /* 0x000000c008237890 */ /* 0x000fe2000fffe0ff */
        /* <DEDUP_REMOVED lines=9> */
[----:B------:R0:W-:Y:S01]  /*d0e0*/  UTCQMMA gdesc[UR14], gdesc[UR12], tmem[UR8], tmem[UR16], idesc[UR17], UPT ;  /* 0x00ff100c0e0075ea */ /* 0x0001e2000b800308 */
[----:B------:R-:W-:Y:S01]  /*d0f0*/  UMOV UR38, 0x0 ;  /* 0x0000000000267882 */ /* 0x000fe20000000000 */
[----:B------:R-:W-:Y:S01]  /*d100*/  UMOV UR39, 0x8108010 ;  /* 0x0810801000277882 */ /* 0x000fe20000000000 */
[----:B------:R0:W-:Y:S01]  /*d110*/  UTCQMMA gdesc[UR30], gdesc[UR12], tmem[UR29], tmem[UR32], idesc[UR33], UPT ;  /* 0x00ff200c1e0075ea */ /* 0x0001e2000b80031d */
[----:B------:R-:W-:Y:S01]  /*d120*/  UMOV UR5, UR6 ;  /* 0x0000000600057c82 */ /* 0x000fe20008000000 */
[----:B------:R0:W-:Y:S01]  /*d130*/  UTCQMMA gdesc[UR24], gdesc[UR12], tmem[UR34], tmem[UR36], idesc[UR37], UPT ;  /* 0x00ff240c180075ea */ /* 0x0001e2000b800322 */
[----:B------:R0:W-:Y:S01]  /*d140*/  UTCQMMA gdesc[UR26], gdesc[UR12], tmem[UR35], tmem[UR38], idesc[UR39], UPT ;  /* 0x00ff260c1a0075ea */ /* 0x0001e2000b800323 */
[----:B------:R0:W-:Y:S01]  /*d150*/  UTCBAR [UR5], URZ ;  /* 0x000000ff050073e9 */ /* 0x0001e200080000ff */
[----:B------:R-:W-:Y:S01]  /*d160*/  NOP ;  /* 0x0000000000007918 */ /* 0x000fe20000000000 */
.L_x_9:
[----:B------:R-:W2:Y:S01]  /*d170*/  LDL.LU R125, [R1+0x278] ;  /* 0x00027800017d7983 */ /* 0x000ea20000300800 */
[----:B------:R-:W-:Y:S01]  /*d180*/  UIADD3 UR20, UPT, UPT, UR20, 0x1, URZ ;  /* 0x0000000114147890 */ /* 0x000fe2000fffe0ff */
[----:B------:R-:W-:-:S03]  /*d190*/  VIADD R0, R0, 0xffffffe0 ;  /* 0xffffffe000007836 */ /* 0x000fc60000000000 */
[----:B------:R-:W-:-:S04]  /*d1a0*/  UISETP.GT.AND UP1, UPT, UR20, 0x1, UPT ;  /* 0x000000011400788c */ /* 0x000fc8000bf24270 */
[----:B0-----:R-:W-:Y:S02]  /*d1b0*/  USEL UR5, URZ, 0x1, !UP1 ;  /* 0x00000001ff057887 */ /* 0x001fe4000c800000 */
[----:B------:R-:W-:Y:S02]  /*d1c0*/  USEL UR20, UR20, URZ, !UP1 ;  /* 0x000000ff14147287 */ /* 0x000fe4000c800000 */
[----:B------:R-:W-:Y:S01]  /*d1d0*/  ULOP3.LUT UR5, UR4, UR5, URZ, 0x3c, !UPT ;  /* 0x0000000504057292 */ /* 0x000fe2000f8e3cff */
[----:B--2---:R-:W-:-:S05]  /*d1e0*/  VIADD R125, R125, 0xffffffff ;  /* 0xffffffff7d7d7836 */ /* 0x004fca0000000000 */
[----:B------:R-:W-:Y:S01]  /*d1f0*/  ISETP.NE.U32.AND P1, PT, R125, RZ, PT ;  /* 0x000000ff7d00720c */ /* 0x000fe20003f25070 */
[----:B------:R0:W-:Y:S02]  /*d200*/  STL [R1+0x278], R125 ;  /* 0x0002787d01007387 */ /* 0x0001e40000100800 */
[----:B0-----:R-:W-:-:S10]  /*d210*/  IMAD.U32 R125, RZ, RZ, UR4 ;  /* 0x00000004ff7d7e24 */ /* 0x001fd4000f8e00ff */
[----:B------:R-:W-:Y:S05]  /*d220*/  @P1 BRA `(.L_x_10) ;  /* 0xffffff9c00781947 */ /* 0x000fea000383ffff */
.L_x_7:
[----:B------:R-:W1:Y:S01]  /*d230*/  LDC R126, c[0x0][0x3a0] ;  /* 0x0000e800ff7e7b82 */ /* 0x000e620000000800 */
[----:B------:R-:W2:Y:S01]  /*d240*/  LDCU UR14, c[0x0][0x39c] ;  /* 0x00007380ff0e77ac */ /* 0x000ea20008000800 */
[----:B------:R-:W3:Y:S06]  /*d250*/  LDCU.64 UR12, c[0x0][0x398] ;  /* 0x00007300ff0c77ac */ /* 0x000eec0008000a00 */
[----:B------:R-:W4:Y:S01]  /*d260*/  LDC R197, c[0x0][0x3b4] ;  /* 0x0000ed00ffc57b82 */ /* 0x000f220000000800 */
[----:B-1----:R-:W-:-:S05]  /*d270*/  VIADD R126, R126, 0x1f ;  /* 0x0000001f7e7e7836 */ /* 0x002fca0000000000 */
[----:B------:R-:W-:-:S13]  /*d280*/  ISETP.GE.AND P0, PT, R126, 0x20, PT ;  /* 0x000000207e00780c */ /* 0x000fda0003f06270 */
[----:B--234-:R-:W-:Y:S05]  /*d290*/  @!P0 BRA `(.L_x_11) ;  /* 0x0000000000108947 */ /* 0x01cfea0003800000 */
[----:B------:R-:W-:-:S06]  /*d2a0*/  USHF.L.U32 UR4, UR4, 0x1f, URZ ;  /* 0x0000001f04047899 */ /* 0x000fcc00080006ff */
[----:B------:R-:W-:-:S04]  /*d2b0*/  IMAD.U32 R0, RZ, RZ, UR4 ;  /* 0x00000004ff007e24 */ /* 0x000fc8000f8e00ff */
[----:B------:R-:W1:Y:S02]  /*d2c0*/  SYNCS.PHASECHK.TRANS64.TRYWAIT P0, [UR11], R0 ;  /* 0x00000000ff0075a7 */ /* 0x000e64000800110b */
[----:B-1----:R-:W-:Y:S05]  /*d2d0*/  @!P0 BRA `(.L_x_12) ;  /* 0x0000008400dc8947 */ /* 0x002fea0003800000 */
.L_x_11:
[----:B------:R-:W2:Y:S01]  /*d2e0*/  LDL.LU R249, [R1+0x100] ;  /* 0x0001000001f97983 */ /* 0x000ea20000300800 */
[----:B------:R-:W1:Y:S03]  /*d2f0*/  LDCU.128 UR4, c[0x0][0x390] ;  /* 0x00007200ff0477ac */ /* 0x000e660008000c00 */
[----:B------:R-:W3:Y:S01]  /*d300*/  LDL.LU R246, [R1+0x1f0] ;  /* 0x0001f00001f67983 */ /* 0x000ee20000300800 */
[----:B------:R-:W4:Y:S03]  /*d310*/  LDCU UR11, c[0x0][0x39c] ;  /* 0x00007380ff0b77ac */ /* 0x000f260008000800 */
[----:B------:R-:W4:Y:S01]  /*d320*/  LDL.LU R245, [R1+0x284] ;  /* 0x0002840001f57983 */ /* 0x000f220000300800 */
[----:B------:R-:W0:Y:S03]  /*d330*/  LDCU UR30, c[0x0][0x3b8] ;  /* 0x00007700ff1e77ac */ /* 0x000e260008000800 */
[----:B------:R-:W4:Y:S01]  /*d340*/  LDL.LU R242, [R1+0x27c] ;  /* 0x00027c0001f27983 */ /* 0x000f220000300800 */
[----:B------:R-:W0:Y:S03]  /*d350*/  LDCU.64 UR32, c[0x0][0x398] ;  /* 0x00007300ff2077ac */ /* 0x000e260008000a00 */
[----:B------:R-:W4:Y:S01]  /*d360*/  LDL.LU R241, [R1+0x280] ;  /* 0x0002800001f17983 */ /* 0x000f220000300800 */
[----:B------:R-:W0:Y:S01]  /*d370*/  LDCU.64 UR34, c[0x0][0x398] ;  /* 0x00007300ff2277ac */ /* 0x000e220008000a00 */
[----:B------:R-:W-:Y:S06]  /*d380*/  BAR.SYNC.DEFER_BLOCKING 0x0 ;  /* 0x0000000000007b1d */ /* 0x000fec0000010000 */
[----:B------:R-:W0:Y:S01]  /*d390*/  LDCU UR15, c[0x0][0x39c] ;  /* 0x00007380ff0f77ac */ /* 0x000e220008000800 */
[----:B------:R-:W0:Y:S01]  /*d3a0*/  LDCU.64 UR26, c[0x0][0x398] ;  /* 0x00007300ff1a77ac */ /* 0x000e220008000a00 */
[----:B------:R-:W0:Y:S01]  /*d3b0*/  LDCU.64 UR24, c[0x0][0x398] ;  /* 0x00007300ff1877ac */ /* 0x000e220008000a00 */
[----:B------:R-:W0:Y:S01]  /*d3c0*/  LDCU.64 UR20, c[0x0][0x398] ;  /* 0x00007300ff1477ac */ /* 0x000e220008000a00 */
[----:B------:R-:W0:Y:S01]  /*d3d0*/  LDCU.64 UR18, c[0x0][0x398] ;  /* 0x00007300ff1277ac */ /* 0x000e220008000a00 */
[----:B------:R-:W0:Y:S02]  /*d3e0*/  @!P4 SYNCS.CCTL.IV [UR9+0x9000] ;  /* 0x00900000ff00c9b1 */ /* 0x000e240008000009 */
[----:B0-----:R-:W-:Y:S06]  /*d3f0*/  BAR.SYNC.DEFER_BLOCKING 0x0 ;  /* 0x0000000000007b1d */ /* 0x001fec0000010000 */
[----:B------:R-:W0:Y:S01]  /*d400*/  LDCU.64 UR16, c[0x0][0x398] ;  /* 0x00007300ff1077ac */ /* 0x000e220008000a00 */
[----:B-----5:R-:W0:Y:S01]  /*d410*/  LDTM.x64 R8, tmem[UR10] ;  /* 0x0000000a000879ee */ /* 0x020e220008340000 */
[----:B------:R-:W1:Y:S01]  /*d420*/  LDTM.x64 R132, tmem[UR10+0x40] ;  /* 0x0000400a008479ee */ /* 0x000e620008340000 */
[----:B------:R-:W0:Y:S01]  /*d430*/  LDCU.64 UR28, c[0x0][0x398] ;  /* 0x00007300ff1c77ac */ /* 0x000e220008000a00 */
[----:B------:R-:W1:Y:S01]  /*d440*/  @!P4 SYNCS.CCTL.IV [UR9+0x9008] ;  /* 0x00900800ff00c9b1 */ /* 0x000e620008000009 */
[----:B------:R-:W0:Y:S02]  /*d450*/  LDCU UR9, c[0x0][0x398] ;  /* 0x00007300ff0977ac */ /* 0x000e240008000800 */
[----:B0-----:R-:W-:Y:S01]  /*d460*/  STL.64 [R1+0x8], R10 ;  /* 0x0000080a01007387 */ /* 0x001fe20000100a00 */
[----:B------:R-:W-:-:S02]  /*d470*/  IMAD.MOV.U32 R5, RZ, RZ, R8 ;  /* 0x000000ffff057224 */ /* 0x000fc400078e0008 */
[----:B------:R-:W-:Y:S01]  /*d480*/  IMAD.MOV.U32 R4, RZ, RZ, R9 ;  /* 0x000000ffff047224 */ /* 0x000fe200078e0009 */
[----:B------:R-:W-:Y:S01]  /*d490*/  STL.64 [R1+0x10], R12 ;  /* 0x0000100c01007387 */ /* 0x000fe20000100a00 */
[----:B------:R-:W-:Y:S02]  /*d4a0*/  IMAD.MOV.U32 R248, RZ, RZ, R68 ;  /* 0x000000fffff87224 */ /* 0x000fe400078e0044 */
[----:B------:R-:W-:Y:S01]  /*d4b0*/  IMAD.MOV.U32 R247, RZ, RZ, R69 ;  /* 0x000000fffff77224 */ /* 0x000fe200078e0045 */
[----:B------:R-:W-:Y:S01]  /*d4c0*/  STL.64 [R1+0x18], R14 ;  /* 0x0000180e01007387 */ /* 0x000fe20000100a00 */
[----:B------:R-:W-:Y:S01]  /*d4d0*/  IMAD.MOV.U32 R244, RZ, RZ, R70 ;  /* 0x000000fffff47224 */ /* 0x000fe200078e0046 */
[----:B------:R-:W-:Y:S01]  /*d4e0*/  F2FP.SATFINITE.E4M3.F32.PACK_AB_MERGE_C R215, R4, R5, RZ ;  /* 0x0000000504d7723e */ /* 0x000fe200048070ff */
[----:B------:R-:W-:Y:S01]  /*d4f0*/  IMAD.MOV.U32 R243, RZ, RZ, R71 ;  /* 0x000000fffff37224 */ /* 0x000fe200078e0047 */
[----:B------:R-:W-:Y:S01]  /*d500*/  STL.64 [R1+0x20], R16 ;  /* 0x0000201001007387 */ /* 0x000fe20000100a00 */
[----:B------:R-:W-:-:S02]  /*d510*/  IMAD.MOV.U32 R252, RZ, RZ, R65 ;  /* 0x000000fffffc7224 */ /* 0x000fc400078e0041 */
[----:B------:R-:W-:Y:S01]  /*d520*/  IMAD.MOV.U32 R251, RZ, RZ, R66 ;  /* 0x000000fffffb7224 */ /* 0x000fe200078e0042 */
[----:B------:R-:W-:Y:S01]  /*d530*/  STL.64 [R1+0x28], R18 ;  /* 0x0000281201007387 */ /* 0x000fe20000100a00 */
[----:B------:R-:W-:-:S03]  /*d540*/  IMAD.MOV.U32 R250, RZ, RZ, R67 ;  /* 0x000000fffffa7224 */ /* 0x000fc600078e0043 */
[----:B------:R-:W-:Y:S04]  /*d550*/  STL.64 [R1+0x30], R20 ;  /* 0x0000301401007387 */ /* 0x000fe80000100a00 */
        /* <DEDUP_REMOVED lines=21> */
[----:B------:R0:W-:Y:S01]  /*d6b0*/  STL [R1+0xe0], R64 ;  /* 0x0000e04001007387 */ /* 0x0001e20000100800 */
[----:B------:R-:W0:Y:S01]  /*d6c0*/  LDTM.x64 R68, tmem[UR10+0x80] ;  /* 0x0000800a004479ee */ /* 0x000e220008340000 */
[----:B-1----:R-:W-:-:S02]  /*d6d0*/  F2FP.SATFINITE.E4M3.F32.PACK_AB_MERGE_C R133, R133, R132, RZ ;  /* 0x000000848585723e */ /* 0x002fc400048070ff */
[----:B------:R1:W-:Y:S01]  /*d6e0*/  STL [R1+0x298], R252 ;  /* 0x000298fc01007387 */ /* 0x0003e20000100800 */
[----:B0-----:R-:W0:Y:S01]  /*d6f0*/  LDTM.x64 R4, tmem[UR10+0xc0] ;  /* 0x0000c00a000479ee */ /* 0x001e220008340000 */
[----:B------:R-:W-:Y:S02]  /*d700*/  NOP ;  /* 0x0000000000007918 */ /* 0x000fe40000000000 */
[----:B-1----:R-:W4:Y:S01]  /*d710*/  LDL.LU R252, [R1+0x8] ;  /* 0x0000080001fc7983 */ /* 0x002f220000300800 */
[----:B------:R-:W-:Y:S02]  /*d720*/  F2FP.SATFINITE.E4M3.F32.PACK_AB_MERGE_C R217, R69, R68, RZ ;  /* 0x0000004445d9723e */ /* 0x000fe400048070ff */
[----:B0-----:R-:W-:Y:S02]  /*d730*/  F2FP.SATFINITE.E4M3.F32.PACK_AB_MERGE_C R240, R5, R4, RZ ;  /* 0x0000000405f0723e */ /* 0x001fe400048070ff */
[----:B------:R-:W-:Y:S02]  /*d740*/  PRMT R68, R215, 0x9910, RZ ;  /* 0x00009910d7447816 */ /* 0x000fe400000000ff */
[----:B------:R-:W-:-:S02]  /*d750*/  PRMT R69, R133, 0x9910, RZ ;  /* 0x0000991085457816 */ /* 0x000fc400000000ff */
[----:B------:R-:W-:Y:S01]  /*d760*/  SHF.R.S32.HI R68, RZ, 0x8, R68 ;  /* 0x00000008ff447819 */ /* 0x000fe20000011444 */
[C---:B--2---:R-:W-:Y:S02]  /*d770*/  VIADD R0, R249.reuse, 0x1 ;  /* 0x00000001f9007836 */ /* 0x044fe40000000000 */
[C---:B------:R-:W-:Y:S02]  /*d780*/  VIADD R2, R249.reuse, 0x2 ;  /* 0x00000002f9027836 */ /* 0x040fe40000000000 */
[-C--:B---3--:R-:W-:Y:S01]  /*d790*/  IMAD R200, R246, R197.reuse, RZ ;  /* 0x000000c5f6c87224 */ /* 0x088fe200078e02ff */
[----:B------:R-:W-:Y:S01]  /*d7a0*/  ISETP.GE.AND P5, PT, R0, UR13, PT ;  /* 0x0000000d00007c0c */ /* 0x000fe2000bfa6270 */
[----:B------:R-:W-:Y:S01]  /*d7b0*/  VIADD R0, R249, 0x3 ;  /* 0x00000003f9007836 */ /* 0x000fe20000000000 */
[----:B------:R-:W-:Y:S01]  /*d7c0*/  ISETP.GE.AND P2, PT, R2, UR14, PT ;  /* 0x0000000e02007c0c */ /* 0x000fe2000bf46270 */
[----:B------:R-:W-:Y:S02]  /*d7d0*/  IMAD R199, R197, 0x80, R200 ;  /* 0x00000080c5c77824 */ /* 0x000fe400078e02c8 */
[----:B------:R-:W-:Y:S01]  /*d7e0*/  IMAD R212, R249, UR30, RZ ;  /* 0x0000001ef9d47c24 */ /* 0x000fe2000f8e02ff */
[----:B----4-:R-:W-:Y:S01]  /*d7f0*/  ISETP.GE.AND P0, PT, R0, UR11, PT ;  /* 0x0000000b00007c0c */ /* 0x010fe2000bf06270 */
[----:B------:R-:W-:Y:S01]  /*d800*/  IMAD R3, R242, R197, RZ ;  /* 0x000000c5f2037224 */ /* 0x000fe200078e02ff */
[----:B------:R-:W-:Y:S01]  /*d810*/  IADD3 R2, P6, PT, R199, UR4, RZ ;  /* 0x00000004c7027c10 */ /* 0x000fe2000ffde0ff */
[----:B------:R-:W-:Y:S01]  /*d820*/  IMAD R197, R197, 0x100, R199 ;  /* 0x00000100c5c57824 */ /* 0x000fe200078e02c7 */
[----:B------:R-:W-:Y:S01]  /*d830*/  IADD3 R0, P1, PT, R200, UR4, RZ ;  /* 0x00000004c8007c10 */ /* 0x000fe2000ff3e0ff */
[----:B------:R-:W-:Y:S01]  /*d840*/  VIADD R201, R212, UR30 ;  /* 0x0000001ed4c97c36 */ /* 0x000fe20008000000 */
[----:B------:R-:W-:Y:S01]  /*d850*/  LEA.HI.X.SX32 R199, R199, UR5, 0x1, P6 ;  /* 0x00000005c7c77c11 */ /* 0x000fe2000b0f0eff */
[----:B------:R-:W0:Y:S01]  /*d860*/  LDCU.64 UR10, c[0x0][0x398] ;  /* 0x00007300ff0a77ac */ /* 0x000e220008000a00 */
[----:B------:R-:W-:-:S02]  /*d870*/  IADD3 R196, P3, PT, R3, UR4, RZ ;  /* 0x0000000403c47c10 */ /* 0x000fc4000ff7e0ff */
[----:B------:R-:W-:Y:S02]  /*d880*/  IADD3 R198, P6, PT, R197, UR4, RZ ;  /* 0x00000004c5c67c10 */ /* 0x000fe4000ffde0ff */
[----:B------:R-:W-:Y:S02]  /*d890*/  LEA.HI.X.SX32 R200, R200, UR5, 0x1, P1 ;  /* 0x00000005c8c87c11 */ /* 0x000fe400088f0eff */
[----:B------:R-:W-:Y:S02]  /*d8a0*/  LEA.HI.X.SX32 R3, R3, UR5, 0x1, P3 ;  /* 0x0000000503037c11 */ /* 0x000fe400098f0eff */
[----:B------:R-:W-:Y:S01]  /*d8b0*/  LEA.HI.X.SX32 R197, R197, UR5, 0x1, P6 ;  /* 0x00000005c5c57c11 */ /* 0x000fe2000b0f0eff */
[----:B------:R-:W1:Y:S01]  /*d8c0*/  LDCU.64 UR4, c[0x0][0x398] ;  /* 0x00007300ff0477ac */ /* 0x000e620008000a00 */
[----:B------:R-:W-:Y:S02]  /*d8d0*/  SHF.R.S32.HI R214, RZ, 0x1f, R212 ;  /* 0x0000001fffd67819 */ /* 0x000fe400000114d4 */
[----:B------:R-:W-:-:S02]  /*d8e0*/  IADD3 R210, P4, PT, R212, R196, RZ ;  /* 0x000000c4d4d27210 */ /* 0x000fc40007f9e0ff */
[----:B------:R-:W-:-:S03]  /*d8f0*/  IADD3 R204, P6, PT, R212, R0, RZ ;  /* 0x00000000d4cc7210 */ /* 0x000fc60007fde0ff */
[----:B------:R-:W-:Y:S01]  /*d900*/  IMAD.X R211, R214, 0x1, R3, P4 ;  /* 0x00000001d6d37824 */ /* 0x000fe200020e0603 */
[----:B------:R-:W-:Y:S01]  /*d910*/  IADD3 R202, P4, PT, R212, R2, RZ ;  /* 0x00000002d4ca7210 */ /* 0x000fe20007f9e0ff */
[C-C-:B------:R-:W-:Y:S01]  /*d920*/  IMAD.X R205, R214.reuse, 0x1, R200.reuse, P6 ;  /* 0x00000001d6cd7824 */ /* 0x140fe200030e06c8 */
[----:B------:R-:W-:Y:S02]  /*d930*/  SHF.R.S32.HI R213, RZ, 0x1f, R201 ;  /* 0x0000001fffd57819 */ /* 0x000fe400000114c9 */
[C---:B------:R-:W-:Y:S01]  /*d940*/  IADD3 R208, P6, PT, R201.reuse, R0, RZ ;  /* 0x00000000c9d07210 */ /* 0x040fe20007fde0ff */
[--C-:B------:R-:W-:Y:S01]  /*d950*/  IMAD.X R203, R214, 0x1, R199.reuse, P4 ;  /* 0x00000001d6cb7824 */ /* 0x100fe200020e06c7 */
[----:B------:R-:W-:Y:S02]  /*d960*/  IADD3 R206, P4, PT, R201, R2, RZ ;  /* 0x00000002c9ce7210 */ /* 0x000fe40007f9e0ff */
[----:B------:R-:W-:Y:S02]  /*d970*/  ISETP.GE.AND P1, PT, R246, UR6, PT ;  /* 0x00000006f6007c0c */ /* 0x000fe4000bf26270 */
[C---:B------:R-:W-:Y:S01]  /*d980*/  ISETP.GE.AND P3, PT, R249.reuse, UR7, PT ;  /* 0x00000007f9007c0c */ /* 0x040fe2000bf66270 */
[----:B------:R-:W2:Y:S01]  /*d990*/  LDCU.64 UR6, c[0x0][0x398] ;  /* 0x00007300ff0677ac */ /* 0x000ea20008000a00 */
[----:B------:R-:W-:Y:S01]  /*d9a0*/  ISETP.LT.AND P1, PT, R249, UR33, !P1 ;  /* 0x00000021f9007c0c */ /* 0x000fe2000cf21270 */
[----:B------:R-:W-:Y:S01]  /*d9b0*/  IMAD.X R209, R213, 0x1, R200, P6 ;  /* 0x00000001d5d17824 */ /* 0x000fe200030e06c8 */
[----:B-1----:R-:W-:Y:S01]  /*d9c0*/  ISETP.LT.AND P6, PT, R245, UR4, !P3 ;  /* 0x00000004f5007c0c */ /* 0x002fe2000dfc1270 */
[----:B------:R-:W-:Y:S01]  /*d9d0*/  IMAD.X R207, R213, 0x1, R199, P4 ;  /* 0x00000001d5cf7824 */ /* 0x000fe200020e06c7 */
[----:B------:R-:W-:Y:S01]  /*d9e0*/  ISETP.GE.AND P4, PT, R242, UR12, PT ;  /* 0x0000000cf2007c0c */ /* 0x000fe2000bf86270 */
[----:B------:R-:W1:Y:S03]  /*d9f0*/  LDCU.64 UR12, c[0x0][0x398] ;  /* 0x00007300ff0c77ac */ /* 0x000e660008000a00 */
[C---:B------:R-:W-:Y:S01]  /*da00*/  ISETP.LT.AND P4, PT, R249.reuse, UR35, !P4 ;  /* 0x00000023f9007c0c */ /* 0x040fe2000e781270 */
[----:B------:R-:W-:Y:S01]  /*da10*/  VIADD R132, R249, 0x4 ;  /* 0x00000004f9847836 */ /* 0x000fe20000000000 */
[----:B------:R-:W3:Y:S03]  /*da20*/  LDCU UR4, c[0x0][0x39c] ;  /* 0x00007380ff0477ac */ /* 0x000ee60008000800 */
[----:B------:R4:W-:Y:S04]  /*da30*/  @P1 STG.E.U8 desc[UR22][R204.64], R215 ;  /* 0x000000d7cc001986 */ /* 0x0009e8000c101116 */
[----:B------:R-:W-:Y:S01]  /*da40*/  @P6 STG.E.U8 desc[UR22][R202.64], R133 ;  /* 0x00000085ca006986 */ /* 0x000fe2000c101116 */
[----:B--2---:R-:W-:Y:S01]  /*da50*/  ISETP.LT.AND P3, PT, R241, UR6, !P3 ;  /* 0x00000006f1007c0c */ /* 0x004fe2000df61270 */
[----:B------:R-:W-:Y:S01]  /*da60*/  VIADD R238, R249, 0x5 ;  /* 0x00000005f9ee7836 */ /* 0x000fe20000000000 */
[----:B------:R-:W-:Y:S01]  /*da70*/  IADD3 R4, P6, PT, R212, R198, RZ ;  /* 0x000000c6d4047210 */ /* 0x000fe20007fde0ff */
[----:B------:R-:W-:Y:S01]  /*da80*/  @P4 STG.E.U8 desc[UR22][R210.64], R217 ;  /* 0x000000d9d2004986 */ /* 0x000fe2000c101116 */
[----:B------:R-:W-:Y:S01]  /*da90*/  ISETP.GE.AND P1, PT, R132, UR15, PT ;  /* 0x0000000f84007c0c */ /* 0x000fe2000bf26270 */
[----:B------:R-:W-:Y:S01]  /*daa0*/  VIADD R212, R201, UR30 ;  /* 0x0000001ec9d47c36 */ /* 0x000fe20008000000 */
[----:B-1----:R-:W-:Y:S01]  /*dab0*/  ISETP.LT.AND P4, PT, R246, UR12, !P5 ;  /* 0x0000000cf6007c0c */ /* 0x002fe2000ef81270 */
[----:B------:R-:W-:Y:S01]  /*dac0*/  IMAD.X R5, R214, 0x1, R197, P6 ;  /* 0x00000001d6057824 */ /* 0x000fe200030e06c5 */
[----:B0-----:R-:W-:Y:S01]  /*dad0*/  ISETP.LT.AND P6, PT, R245, UR10, !P5 ;  /* 0x0000000af5007c0c */ /* 0x001fe2000efc1270 */
[C---:B------:R-:W-:Y:S01]  /*dae0*/  VIADD R222, R212.reuse, UR30 ;  /* 0x0000001ed4de7c36 */ /* 0x040fe20008000000 */
[----:B------:R-:W0:Y:S03]  /*daf0*/  LDCU.64 UR14, c[0x0][0x398] ;  /* 0x00007300ff0e77ac */ /* 0x000e260008000a00 */
[----:B------:R1:W-:Y:S01]  /*db00*/  @P3 STG.E.U8 desc[UR22][R4.64], R240 ;  /* 0x000000f004003986 */ /* 0x0003e2000c101116 */
[----:B----4-:R-:W-:Y:S01]  /*db10*/  IADD3 R204, P3, PT, R201, R196, RZ ;  /* 0x000000c4c9cc7210 */ /* 0x010fe20007f7e0ff */
[----:B------:R-:W2:Y:S04]  /*db20*/  LDCU UR6, c[0x0][0x39c] ;  /* 0x00007380ff0677ac */ /* 0x000ea80008000800 */
[----:B------:R4:W-:Y:S01]  /*db30*/  @P4 STG.E.U8 desc[UR22][R208.64], R68 ;  /* 0x00000044d0004986 */ /* 0x0009e2000c101116 */
[----:B------:R-:W-:Y:S01]  /*db40*/  PRMT R239, R217, 0x9910, RZ ;  /* 0x00009910d9ef7816 */ /* 0x000fe200000000ff */
[----:B------:R-:W0:Y:S01]  /*db50*/  LDCU UR10, c[0x0][0x398] ;  /* 0x00007300ff0a77ac */ /* 0x000e220008000800 */
[----:B-1----:R-:W-:Y:S01]  /*db60*/  SHF.R.S32.HI R4, RZ, 0x8, R69 ;  /* 0x00000008ff047819 */ /* 0x002fe20000011445 */
[----:B------:R-:W1:Y:S01]  /*db70*/  LDCU UR12, c[0x0][0x398] ;  /* 0x00007300ff0c77ac */ /* 0x000e620008000800 */
[----:B------:R-:W-:-:S03]  /*db80*/  IADD3 R132, P4, PT, R212, R0, RZ ;  /* 0x00000000d4847210 */ /* 0x000fc60007f9e0ff */
[----:B------:R0:W-:Y:S01]  /*db90*/  @P6 STG.E.U8 desc[UR22][R206.64], R4 ;  /* 0x00000004ce006986 */ /* 0x0001e2000c101116 */
[----:B------:R-:W-:Y:S01]  /*dba0*/  IMAD.X R205, R213, 0x1, R3, P3 ;  /* 0x00000001d5cd7824 */ /* 0x000fe200018e0603 */
[----:B----4-:R-:W-:Y:S02]  /*dbb0*/  IADD3 R68, P3, PT, R212, R2, RZ ;  /* 0x00000002d4447210 */ /* 0x010fe40007f7e0ff */
[----:B0-----:R-:W-:-:S05]  /*dbc0*/  SHF.R.S32.HI R4, RZ, 0x1f, R212 ;  /* 0x0000001fff047819 */ /* 0x001fca00000114d4 */
[----:B------:R-:W-:Y:S01]  /*dbd0*/  IMAD.X R133, R4, 0x1, R200, P4 ;  /* 0x0000000104857824 */ /* 0x000fe200020e06c8 */
[----:B------:R-:W-:Y:S01]  /*dbe0*/  IADD3 R214, P4, PT, R212, R196, RZ ;  /* 0x000000c4d4d67210 */ /* 0x000fe20007f9e0ff */
[----:B------:R-:W-:Y:S01]  /*dbf0*/  IMAD.X R69, R4, 0x1, R199, P3 ;  /* 0x0000000104457824 */ /* 0x000fe200018e06c7 */
[----:B------:R-:W-:-:S03]  /*dc00*/  IADD3 R202, P3, PT, R201, R198, RZ ;  /* 0x000000c6c9ca7210 */ /* 0x000fc60007f7e0ff */
[----:B------:R-:W-:Y:S01]  /*dc10*/  IMAD.X R215, R4, 0x1, R3, P4 ;  /* 0x0000000104d77824 */ /* 0x000fe200020e0603 */
[----:B------:R-:W-:Y:S01]  /*dc20*/  IADD3 R212, P4, PT, R212, R198, RZ ;  /* 0x000000c6d4d47210 */ /* 0x000fe20007f9e0ff */
[--C-:B------:R-:W-:Y:S01]  /*dc30*/  IMAD.X R203, R213, 0x1, R197.reuse, P3 ;  /* 0x00000001d5cb7824 */ /* 0x100fe200018e06c5 */
[----:B------:R-:W-:Y:S02]  /*dc40*/  SHF.R.S32.HI R5, RZ, 0x1f, R222 ;  /* 0x0000001fff057819 */ /* 0x000fe400000114de */
[----:B------:R-:W-:Y:S01]  /*dc50*/  IADD3 R210, P3, PT, R222, R0, RZ ;  /* 0x00000000ded27210 */ /* 0x000fe20007f7e0ff */
[----:B------:R-:W-:Y:S01]  /*dc60*/  IMAD.X R213, R4, 0x1, R197, P4 ;  /* 0x0000000104d57824 */ /* 0x000fe200020e06c5 */
[C---:B------:R-:W-:Y:S01]  /*dc70*/  IADD3 R208, P4, PT, R222.reuse, R2, RZ ;  /* 0x00000002ded07210 */ /* 0x040fe20007f9e0ff */
[C---:B------:R-:W-:Y:S02]  /*dc80*/  VIADD R4, R222.reuse, UR30 ;  /* 0x0000001ede047c36 */ /* 0x040fe40008000000 */
[C---:B------:R-:W-:Y:S01]  /*dc90*/  IMAD.X R211, R5.reuse, 0x1, R200, P3 ;  /* 0x0000000105d37824 */ /* 0x040fe200018e06c8 */
[C---:B------:R-:W-:Y:S01]  /*dca0*/  IADD3 R206, P3, PT, R222.reuse, R196, RZ ;  /* 0x000000c4dece7210 */ /* 0x040fe20007f7e0ff */
[----:B------:R-:W-:Y:S01]  /*dcb0*/  IMAD.X R209, R5, 0x1, R199, P4 ;  /* 0x0000000105d17824 */ /* 0x000fe200020e06c7 */
[----:B------:R-:W-:-:S02]  /*dcc0*/  IADD3 R222, P4, PT, R222, R198, RZ ;  /* 0x000000c6dede7210 */ /* 0x000fc40007f9e0ff */
[----:B------:R-:W-:Y:S01]  /*dcd0*/  SHF.R.S32.HI R216, RZ, 0x1f, R4 ;  /* 0x0000001fffd87819 */ /* 0x000fe20000011404 */
[C---:B------:R-:W-:Y:S01]  /*dce0*/  IMAD.X R207, R5.reuse, 0x1, R3, P3 ;  /* 0x0000000105cf7824 */ /* 0x040fe200018e0603 */
[C---:B------:R-:W-:Y:S01]  /*dcf0*/  IADD3 R236, P3, PT, R4.reuse, R0, RZ ;  /* 0x0000000004ec7210 */ /* 0x040fe20007f7e0ff */
[----:B------:R-:W-:Y:S01]  /*dd00*/  IMAD.X R223, R5, 0x1, R197, P4 ;  /* 0x0000000105df7824 */ /* 0x000fe200020e06c5 */
[C---:B------:R-:W-:Y:S01]  /*dd10*/  IADD3 R234, P4, PT, R4.reuse, R2, RZ ;  /* 0x0000000204ea7210 */ /* 0x040fe20007f9e0ff */
[----:B------:R-:W-:Y:S02]  /*dd20*/  VIADD R5, R4, UR30 ;  /* 0x0000001e04057c36 */ /* 0x000fe40008000000 */
[----:B------:R-:W-:Y:S01]  /*dd30*/  IMAD.X R237, R216, 0x1, R200, P3 ;  /* 0x00000001d8ed7824 */ /* 0x000fe200018e06c8 */
[----:B------:R-:W-:Y:S01]  /*dd40*/  IADD3 R232, P3, PT, R4, R196, RZ ;  /* 0x000000c404e87210 */ /* 0x000fe20007f7e0ff */
[----:B------:R-:W-:Y:S01]  /*dd50*/  IMAD.X R235, R216, 0x1, R199, P4 ;  /* 0x00000001d8eb7824 */ /* 0x000fe200020e06c7 */
[----:B------:R-:W-:-:S02]  /*dd60*/  IADD3 R230, P4, PT, R4, R198, RZ ;  /* 0x000000c604e67210 */ /* 0x000fc40007f9e0ff */
[----:B------:R-:W-:Y:S01]  /*dd70*/  SHF.R.S32.HI R201, RZ, 0x1f, R5 ;  /* 0x0000001fffc97819 */ /* 0x000fe20000011405 */
[C---:B------:R-:W-:Y:S01]  /*dd80*/  IMAD.X R233, R216.reuse, 0x1, R3, P3 ;  /* 0x00000001d8e97824 */ /* 0x040fe200018e0603 */
[C---:B------:R-:W-:Y:S01]  /*dd90*/  IADD3 R228, P3, PT, R5.reuse, R0, RZ ;  /* 0x0000000005e47210 */ /* 0x040fe20007f7e0ff */
[----:B------:R-:W-:Y:S01]  /*dda0*/  IMAD.X R231, R216, 0x1, R197, P4 ;  /* 0x00000001d8e77824 */ /* 0x000fe200020e06c5 */
[----:B------:R-:W-:-:S03]  /*ddb0*/  IADD3 R226, P4, PT, R5, R2, RZ ;  /* 0x0000000205e27210 */ /* 0x000fc60007f9e0ff */
[----:B------:R-:W-:Y:S01]  /*ddc0*/  IMAD.X R229, R201, 0x1, R200, P3 ;  /* 0x00000001c9e57824 */ /* 0x000fe200018e06c8 */
[----:B------:R-:W-:Y:S01]  /*ddd0*/  IADD3 R224, P3, PT, R5, R196, RZ ;  /* 0x000000c405e07210 */ /* 0x000fe20007f7e0ff */
[----:B------:R-:W-:Y:S01]  /*dde0*/  IMAD.X R227, R201, 0x1, R199, P4 ;  /* 0x00000001c9e37824 */ /* 0x000fe200020e06c7 */
[----:B------:R-:W-:-:S03]  /*ddf0*/  IADD3 R220, P4, PT, R5, R198, RZ ;  /* 0x000000c605dc7210 */ /* 0x000fc60007f9e0ff */
[C---:B------:R-:W-:Y:S02]  /*de00*/  IMAD.X R225, R201.reuse, 0x1, R3, P3 ;  /* 0x00000001c9e17824 */ /* 0x040fe400018e0603 */
[----:B------:R-:W-:Y:S01]  /*de10*/  IMAD.X R221, R201, 0x1, R197, P4 ;  /* 0x00000001c9dd7824 */ /* 0x000fe200020e06c5 */
[----:B------:R-:W-:Y:S02]  /*de20*/  PRMT R201, R240, 0x9910, RZ ;  /* 0x00009910f0c97816 */ /* 0x000fe400000000ff */
[----:B------:R-:W4:Y:S01]  /*de30*/  LDL.LU R240, [R1+0xe0] ;  /* 0x0000e00001f07983 */ /* 0x000f220000300800 */
[----:B---3--:R-:W-:Y:S01]  /*de40*/  ISETP.GE.AND P6, PT, R238, UR4, PT ;  /* 0x00000004ee007c0c */ /* 0x008fe2000bfc6270 */
[----:B------:R-:W-:Y:S01]  /*de50*/  VIADD R4, R5, UR30 ;  /* 0x0000001e05047c36 */ /* 0x000fe20008000000 */
[----:B------:R-:W-:Y:S01]  /*de60*/  ISETP.LT.AND P4, PT, R242, UR14, !P5 ;  /* 0x0000000ef2007c0c */ /* 0x000fe2000ef81270 */
[----:B------:R-:W3:Y:S01]  /*de70*/  LDL.LU R238, [R1+0xc] ;  /* 0x00000c0001ee7983 */ /* 0x000ee20000300800 */
[----:B------:R-:W-:Y:S01]  /*de80*/  SHF.R.S32.HI R239, RZ, 0x8, R239 ;  /* 0x00000008ffef7819 */ /* 0x000fe200000114ef */
[----:B------:R-:W0:Y:S01]  /*de90*/  LDCU UR4, c[0x0][0x39c] ;  /* 0x00007380ff0477ac */ /* 0x000e220008000800 */
[----:B------:R-:W-:-:S02]  /*dea0*/  SHF.R.S32.HI R5, RZ, 0x1f, R4 ;  /* 0x0000001fff057819 */ /* 0x000fc40000011404 */
[----:B------:R-:W-:Y:S01]  /*deb0*/  IADD3 R218, P3, PT, R4, R0, RZ ;  /* 0x0000000004da7210 */ /* 0x000fe20007f7e0ff */
[----:B------:R-:W0:Y:S01]  /*dec0*/  LDCU UR14, c[0x0][0x398] ;  /* 0x00007300ff0e77ac */ /* 0x000e220008000800 */
[----:B------:R-:W-:-:S03]  /*ded0*/  ISETP.LT.AND P5, PT, R241, UR26, !P5 ;  /* 0x0000001af1007c0c */ /* 0x000fc6000efa1270 */
[----:B------:R-:W-:Y:S01]  /*dee0*/  IMAD.X R219, R5, 0x1, R200, P3 ;  /* 0x0000000105db7824 */ /* 0x000fe200018e06c8 */
[----:B------:R-:W-:Y:S01]  /*def0*/  IADD3 R216, P3, PT, R4, R2, RZ ;  /* 0x0000000204d87210 */ /* 0x000fe20007f7e0ff */
[----:B------:R-:W-:Y:S01]  /*df00*/  @P4 STG.E.U8 desc[UR22][R204.64], R239 ;  /* 0x000000efcc004986 */ /* 0x000fe2000c101116 */
[----:B------:R-:W-:-:S03]  /*df10*/  SHF.R.S32.HI R201, RZ, 0x8, R201 ;  /* 0x00000008ffc97819 */ /* 0x000fc600000114c9 */
[----:B------:R-:W-:Y:S01]  /*df20*/  IMAD.X R217, R5, 0x1, R199, P3 ;  /* 0x0000000105d97824 */ /* 0x000fe200018e06c7 */
[----:B------:R-:W-:Y:S02]  /*df30*/  ISETP.LT.AND P3, PT, R246, UR24, !P2 ;  /* 0x00000018f6007c0c */ /* 0x000fe4000d761270 */
[----:B------:R-:W-:Y:S01]  /*df40*/  ISETP.LT.AND P4, PT, R245, UR20, !P2 ;  /* 0x00000014f5007c0c */ /* 0x000fe2000d781270 */
[----:B------:R0:W-:Y:S01]  /*df50*/  @P5 STG.E.U8 desc[UR22][R202.64], R201 ;  /* 0x000000c9ca005986 */ /* 0x0001e2000c101116 */
[----:B------:R-:W-:Y:S01]  /*df60*/  ISETP.LT.AND P5, PT, R242, UR18, !P2 ;  /* 0x00000012f2007c0c */ /* 0x000fe2000d7a1270 */
[----:B------:R-:W1:Y:S01]  /*df70*/  LDCU UR18, c[0x0][0x398] ;  /* 0x00007300ff1277ac */ /* 0x000e620008000800 */
[----:B------:R-:W-:Y:S02]  /*df80*/  F2FP.SATFINITE.E4M3.F32.PACK_AB_MERGE_C R134, R135, R134, RZ ;  /* 0x000000868786723e */ /* 0x000fe400048070ff */
[----:B------:R-:W-:Y:S02]  /*df90*/  F2FP.SATFINITE.E4M3.F32.PACK_AB_MERGE_C R70, R71, R70, RZ ;  /* 0x000000464746723e */ /* 0x000fe400048070ff */
[----:B------:R-:W-:Y:S01]  /*dfa0*/  F2FP.SATFINITE.E4M3.F32.PACK_AB_MERGE_C R7, R7, R6, RZ ;  /* 0x000000060707723e */ /* 0x000fe200048070ff */
[----:B------:R-:W-:Y:S01]  /*dfb0*/  VIADD R6, R249, 0x7 ;  /* 0x00000007f9067836 */ /* 0x000fe20000000000 */
[----:B------:R-:W-:Y:S01]  /*dfc0*/  ISETP.LT.AND P2, PT, R241, UR16, !P2 ;  /* 0x00000010f1007c0c */ /* 0x000fe2000d741270 */
[----:B------:R-:W1:Y:S01]  /*dfd0*/  LDCU UR16, c[0x0][0x398] ;  /* 0x00007300ff1077ac */ /* 0x000e620008000800 */
[----:B0-----:R-:W-:Y:S01]  /*dfe0*/  VIADD R201, R249, 0x6 ;  /* 0x00000006f9c97836 */ /* 0x001fe20000000000 */
[----:B---3--:R-:W-:-:S02]  /*dff0*/  F2FP.SATFINITE.E4M3.F32.PACK_AB_MERGE_C R238, R238, R252, RZ ;  /* 0x000000fceeee723e */ /* 0x008fc400048070ff */
[----:B------:R-:W4:Y:S04]  /*e000*/  LDL.LU R252, [R1+0x298] ;  /* 0x0002980001fc7983 */ /* 0x000f280000300800 */
[----:B------:R0:W-:Y:S04]  /*e010*/  @P3 STG.E.U8 desc[UR22][R132.64], R238 ;  /* 0x000000ee84003986 */ /* 0x0001e8000c101116 */
[----:B------:R3:W-:Y:S04]  /*e020*/  @P4 STG.E.U8 desc[UR22][R68.64], R134 ;  /* 0x0000008644004986 */ /* 0x0007e8000c101116 */
[----:B------:R1:W-:Y:S01]  /*e030*/  @P5 STG.E.U8 desc[UR22][R214.64], R70 ;  /* 0x00000046d6005986 */ /* 0x0003e2000c101116 */
[----:B0-----:R-:W-:-:S03]  /*e040*/  IADD3 R132, P4, PT, R4, R196, RZ ;  /* 0x000000c404847210 */ /* 0x001fc60007f9e0ff */
[----:B------:R-:W4:Y:S01]  /*e050*/  LDL.LU R239, [R1+0xb4] ;  /* 0x0000b40001ef7983 */ /* 0x000f220000300800 */
[----:B------:R-:W-:Y:S02]  /*e060*/  PRMT R238, R238, 0x9910, RZ ;  /* 0x00009910eeee7816 */ /* 0x000fe400000000ff */
[----:B------:R-:W-:Y:S01]  /*e070*/  ISETP.LT.AND P5, PT, R246, UR28, !P0 ;  /* 0x0000001cf6007c0c */ /* 0x000fe2000c7a1270 */
[----:B------:R-:W-:Y:S01]  /*e080*/  IMAD.X R133, R5, 0x1, R3, P4 ;  /* 0x0000000105857824 */ /* 0x000fe200020e0603 */
[----:B------:R-:W4:Y:S01]  /*e090*/  LDL.LU R204, [R1+0xc0] ;  /* 0x0000c00001cc7983 */ /* 0x000f220000300800 */
[----:B------:R-:W-:Y:S01]  /*e0a0*/  ISETP.GE.AND P4, PT, R6, UR4, PT ;  /* 0x0000000406007c0c */ /* 0x000fe2000bf86270 */
[----:B------:R-:W-:Y:S01]  /*e0b0*/  IMAD.MOV.U32 R6, RZ, RZ, R238 ;  /* 0x000000ffff067224 */ /* 0x000fe200078e00ee */
[----:B--2---:R-:W-:Y:S01]  /*e0c0*/  ISETP.GE.AND P3, PT, R201, UR6, PT ;  /* 0x00000006c9007c0c */ /* 0x004fe2000bf66270 */
[----:B------:R-:W2:Y:S01]  /*e0d0*/  LDL.LU R205, [R1+0xc4] ;  /* 0x0000c40001cd7983 */ /* 0x000ea20000300800 */
[----:B---3--:R-:W-:Y:S01]  /*e0e0*/  PRMT R134, R134, 0x9910, RZ ;  /* 0x0000991086867816 */ /* 0x008fe200000000ff */
[----:B------:R-:W0:Y:S02]  /*e0f0*/  LDCU UR6, c[0x0][0x398] ;  /* 0x00007300ff0677ac */ /* 0x000e240008000800 */
[----:B------:R-:W3:Y:S01]  /*e100*/  LDL.LU R202, [R1+0x94] ;  /* 0x0000940001ca7983 */ /* 0x000ee20000300800 */
[----:B------:R-:W-:Y:S01]  /*e110*/  SHF.R.S32.HI R6, RZ, 0x8, R6 ;  /* 0x00000008ff067819 */ /* 0x000fe20000011406 */
[----:B------:R-:W0:Y:S02]  /*e120*/  LDCU UR4, c[0x0][0x39c] ;  /* 0x00007380ff0477ac */ /* 0x000e240008000800 */
[----:B------:R-:W4:Y:S04]  /*e130*/  LDL.LU R203, [R1+0xb0] ;  /* 0x0000b00001cb7983 */ /* 0x000f280000300800 */
[----:B------:R-:W3:Y:S04]  /*e140*/  LDL.LU R201, [R1+0x90] ;  /* 0x0000900001c97983 */ /* 0x000ee80000300800 */
[----:B------:R-:W2:Y:S04]  /*e150*/  LDL.LU R135, [R1+0x14] ;  /* 0x0000140001877983 */ /* 0x000ea80000300800 */
[----:B------:R-:W2:Y:S04]  /*e160*/  LDL.LU R71, [R1+0x10] ;  /* 0x0000100001477983 */ /* 0x000ea80000300800 */
[----:B-1----:R-:W2:Y:S04]  /*e170*/  LDL.LU R214, [R1+0x80] ;  /* 0x0000800001d67983 */ /* 0x002ea80000300800 */
[----:B------:R-:W2:Y:S04]  /*e180*/  LDL.LU R215, [R1+0x84] ;  /* 0x0000840001d77983 */ /* 0x000ea80000300800 */
[----:B------:R-:W2:Y:S04]  /*e190*/  LDL.LU R238, [R1+0x64] ;  /* 0x0000640001ee7983 */ /* 0x000ea80000300800 */
[----:B------:R1:W-:Y:S04]  /*e1a0*/  @P2 STG.E.U8 desc[UR22][R212.64], R7 ;  /* 0x00000007d4002986 */ /* 0x0003e8000c101116 */
[----:B------:R0:W-:Y:S04]  /*e1b0*/  @P5 STG.E.U8 desc[UR22][R210.64], R6 ;  /* 0x00000006d2005986 */ /* 0x0001e8000c101116 */
[----:B-1----:R-:W2:Y:S04]  /*e1c0*/  LDL.LU R212, [R1+0x54] ;  /* 0x0000540001d47983 */ /* 0x002ea80000300800 */
[----:B------:R-:W2:Y:S01]  /*e1d0*/  LDL.LU R213, [R1+0x60] ;  /* 0x0000600001d57983 */ /* 0x000ea20000300800 */
[----:B0-----:R-:W-:-:S03]  /*e1e0*/  IMAD.MOV.U32 R6, RZ, RZ, R134 ;  /* 0x000000ffff067224 */ /* 0x001fc600078e0086 */
[----:B------:R-:W2:Y:S04]  /*e1f0*/  LDL.LU R210, [R1+0x1c] ;  /* 0x00001c0001d27983 */ /* 0x000ea80000300800 */
[----:B------:R-:W2:Y:S04]  /*e200*/  LDL.LU R211, [R1+0x50] ;  /* 0x0000500001d37983 */ /* 0x000ea80000300800 */
[----:B------:R-:W2:Y:S01]  /*e210*/  LDL.LU R134, [R1+0x18] ;  /* 0x0000180001867983 */ /* 0x000ea20000300800 */
[----:B------:R-:W-:Y:S02]  /*e220*/  ISETP.LT.AND P2, PT, R245, UR32, !P0 ;  /* 0x00000020f5007c0c */ /* 0x000fe4000c741270 */
[----:B------:R-:W-:-:S02]  /*e230*/  SHF.R.S32.HI R6, RZ, 0x8, R6 ;  /* 0x00000008ff067819 */ /* 0x000fc40000011406 */
[----:B------:R-:W-:-:S09]  /*e240*/  F2FP.SATFINITE.E4M3.F32.PACK_AB_MERGE_C R9, R9, R8, RZ ;  /* 0x000000080909723e */ /* 0x000fd200048070ff */
[----:B------:R0:W-:Y:S04]  /*e250*/  @P2 STG.E.U8 desc[UR22][R208.64], R6 ;  /* 0x00000006d0002986 */ /* 0x0001e8000c101116 */
[----:B0-----:R-:W3:Y:S01]  /*e260*/  LDL.LU R209, [R1+0x20] ;  /* 0x0000200001d17983 */ /* 0x001ee20000300800 */
[----:B------:R-:W-:Y:S02]  /*e270*/  ISETP.LT.AND P5, PT, R242, UR34, !P0 ;  /* 0x00000022f2007c0c */ /* 0x000fe4000c7a1270 */
[----:B------:R-:W-:Y:S02]  /*e280*/  PRMT R68, R70, 0x9910, RZ ;  /* 0x0000991046447816 */ /* 0x000fe400000000ff */
[----:B------:R-:W-:Y:S01]  /*e290*/  ISETP.LT.AND P0, PT, R241, UR6, !P0 ;  /* 0x00000006f1007c0c */ /* 0x000fe2000c701270 */
[----:B------:R-:W0:Y:S01]  /*e2a0*/  LDCU UR6, c[0x0][0x39c] ;  /* 0x00007380ff0677ac */ /* 0x000e220008000800 */
[----:B------:R-:W-:-:S02]  /*e2b0*/  ISETP.LT.AND P2, PT, R246, UR9, !P1 ;  /* 0x00000009f6007c0c */ /* 0x000fc4000cf41270 */
[----:B------:R-:W-:Y:S01]  /*e2c0*/  SHF.R.S32.HI R6, RZ, 0x8, R68 ;  /* 0x00000008ff067819 */ /* 0x000fe20000011444 */
[----:B------:R-:W1:Y:S01]  /*e2d0*/  LDCU UR9, c[0x0][0x398] ;  /* 0x00007300ff0977ac */ /* 0x000e620008000800 */
[----:B------:R-:W-:-:S03]  /*e2e0*/  PRMT R7, R7, 0x9910, RZ ;  /* 0x0000991007077816 */ /* 0x000fc600000000ff */
[----:B------:R0:W-:Y:S01]  /*e2f0*/  @P5 STG.E.U8 desc[UR22][R206.64], R6 ;  /* 0x00000006ce005986 */ /* 0x0001e2000c101116 */
[----:B------:R-:W-:Y:S02]  /*e300*/  SHF.R.S32.HI R7, RZ, 0x8, R7 ;  /* 0x00000008ff077819 */ /* 0x000fe40000011407 */
[C---:B------:R-:W-:Y:S01]  /*e310*/  IADD3 R70, P5, PT, R4.reuse, R198, RZ ;  /* 0x000000c604467210 */ /* 0x040fe20007fbe0ff */
[----:B------:R-:W-:Y:S02]  /*e320*/  VIADD R4, R4, UR30 ;  /* 0x0000001e04047c36 */ /* 0x000fe40008000000 */
[----:B------:R1:W-:Y:S03]  /*e330*/  @P0 STG.E.U8 desc[UR22][R222.64], R7 ;  /* 0x00000007de000986 */ /* 0x0003e6000c101116 */
[----:B------:R-:W-:Y:S01]  /*e340*/  IADD3 R68, P0, PT, R4, R0, RZ ;  /* 0x0000000004447210 */ /* 0x000fe20007f1e0ff */
[----:B0-----:R-:W-:Y:S01]  /*e350*/  VIADD R6, R249, 0x8 ;  /* 0x00000008f9067836 */ /* 0x001fe20000000000 */
[----:B------:R-:W-:-:S02]  /*e360*/  F2FP.SATFINITE.E4M3.F32.PACK_AB_MERGE_C R136, R137, R136, RZ ;  /* 0x000000888988723e */ /* 0x000fc400048070ff */
[----:B------:R-:W-:Y:S02]  /*e370*/  F2FP.SATFINITE.E4M3.F32.PACK_AB_MERGE_C R72, R73, R72, RZ ;  /* 0x000000484948723e */ /* 0x000fe400048070ff */
[----:B--2---:R-:W-:Y:S02]  /*e380*/  F2FP.SATFINITE.E4M3.F32.PACK_AB_MERGE_C R8, R210, R134, RZ ;  /* 0x00000086d208723e */ /* 0x004fe400048070ff */
[----:B------:R-:W3:Y:S01]  /*e390*/  LDL.LU R210, [R1+0x24] ;  /* 0x0000240001d27983 */ /* 0x000ee20000300800 */
[----:B------:R-:W-:Y:S01]  /*e3a0*/  F2FP.SATFINITE.E4M3.F32.PACK_AB_MERGE_C R135, R135, R71, RZ ;  /* 0x000000478787723e */ /* 0x000fe200048070ff */
[----:B------:R-:W-:Y:S01]  /*e3b0*/  IMAD.X R71, R5, 0x1, R197, P5 ;  /* 0x0000000105477824 */ /* 0x000fe200028e06c5 */
[----:B------:R-:W-:Y:S02]  /*e3c0*/  SHF.R.S32.HI R5, RZ, 0x1f, R4 ;  /* 0x0000001fff057819 */ /* 0x000fe40000011404 */
[----:B------:R-:W-:Y:S01]  /*e3d0*/  ISETP.LT.AND P5, PT, R245, UR10, !P1 ;  /* 0x0000000af5007c0c */ /* 0x000fe2000cfa1270 */
[----:B------:R-:W0:Y:S02]  /*e3e0*/  LDCU UR10, c[0x0][0x398] ;  /* 0x00007300ff0a77ac */ /* 0x000e240008000800 */
[----:B------:R-:W-:Y:S01]  /*e3f0*/  IMAD.X R69, R5, 0x1, R200, P0 ;  /* 0x0000000105457824 */ /* 0x000fe200000e06c8 */
[----:B-1----:R-:W-:Y:S01]  /*e400*/  ISETP.LT.AND P0, PT, R242, UR9, !P1 ;  /* 0x00000009f2007c0c */ /* 0x002fe2000cf01270 */
[----:B------:R-:W-:Y:S01]  /*e410*/  @P2 STG.E.U8 desc[UR22][R236.64], R135 ;  /* 0x00000087ec002986 */ /* 0x000fe2000c101116 */
[----:B------:R-:W-:Y:S01]  /*e420*/  ISETP.LT.AND P1, PT, R241, UR12, !P1 ;  /* 0x0000000cf1007c0c */ /* 0x000fe2000cf21270 */
[----:B------:R-:W1:Y:S01]  /*e430*/  LDCU UR9, c[0x0][0x398] ;  /* 0x00007300ff0977ac */ /* 0x000e620008000800 */
[----:B------:R-:W-:Y:S01]  /*e440*/  ISETP.GE.AND P2, PT, R6, UR4, PT ;  /* 0x0000000406007c0c */ /* 0x000fe2000bf46270 */
[----:B------:R-:W-:Y:S01]  /*e450*/  VIADD R6, R249, 0x9 ;  /* 0x00000009f9067836 */ /* 0x000fe20000000000 */
[----:B------:R-:W-:Y:S01]  /*e460*/  PRMT R7, R135, 0x9910, RZ ;  /* 0x0000991087077816 */ /* 0x000fe200000000ff */
[----:B------:R-:W2:Y:S02]  /*e470*/  LDCU UR12, c[0x0][0x398] ;  /* 0x00007300ff0c77ac */ /* 0x000ea40008000800 */
[----:B------:R-:W-:Y:S01]  /*e480*/  @P5 STG.E.U8 desc[UR22][R234.64], R136 ;  /* 0x00000088ea005986 */ /* 0x000fe2000c101116 */
[----:B------:R-:W-:Y:S01]  /*e490*/  ISETP.LT.AND P5, PT, R246, UR14, !P6 ;  /* 0x0000000ef6007c0c */ /* 0x000fe2000f7a1270 */
[----:B------:R-:W2:Y:S02]  /*e4a0*/  LDCU UR4, c[0x0][0x39c] ;  /* 0x00007380ff0477ac */ /* 0x000ea40008000800 */
[----:B------:R-:W-:Y:S01]  /*e4b0*/  @P0 STG.E.U8 desc[UR22][R232.64], R72 ;  /* 0x00000048e8000986 */ /* 0x000fe2000c101116 */
[----:B------:R-:W-:Y:S01]  /*e4c0*/  ISETP.GE.AND P0, PT, R6, UR6, PT ;  /* 0x0000000606007c0c */ /* 0x000fe2000bf06270 */
[----:B------:R-:W-:Y:S01]  /*e4d0*/  IMAD.MOV.U32 R6, RZ, RZ, R7 ;  /* 0x000000ffff067224 */ /* 0x000fe200078e0007 */
[----:B------:R-:W4:Y:S01]  /*e4e0*/  LDCU UR6, c[0x0][0x398] ;  /* 0x00007300ff0677ac */ /* 0x000f220008000800 */
[----:B------:R2:W-:Y:S01]  /*e4f0*/  @P1 STG.E.U8 desc[UR22][R230.64], R9 ;  /* 0x00000009e6001986 */ /* 0x0005e2000c101116 */
[----:B0-----:R-:W-:-:S02]  /*e500*/  ISETP.LT.AND P1, PT, R245, UR10, !P6 ;  /* 0x0000000af5007c0c */ /* 0x001fc4000f721270 */
[----:B------:R-:W-:Y:S01]  /*e510*/  SHF.R.S32.HI R6, RZ, 0x8, R6 ;  /* 0x00000008ff067819 */ /* 0x000fe20000011406 */
[----:B------:R-:W0:Y:S01]  /*e520*/  LDCU UR10, c[0x0][0x398] ;  /* 0x00007300ff0a77ac */ /* 0x000e220008000800 */
[----:B------:R-:W-:-:S03]  /*e530*/  PRMT R7, R136, 0x9910, RZ ;  /* 0x0000991088077816 */ /* 0x000fc600000000ff */
[----:B------:R4:W-:Y:S01]  /*e540*/  @P5 STG.E.U8 desc[UR22][R228.64], R6 ;  /* 0x00000006e4005986 */ /* 0x0009e2000c101116 */
[----:B-1----:R-:W-:Y:S01]  /*e550*/  ISETP.LT.AND P5, PT, R242, UR9, !P6 ;  /* 0x00000009f2007c0c */ /* 0x002fe2000f7a1270 */
[----:B------:R-:W1:Y:S01]  /*e560*/  LDCU UR9, c[0x0][0x398] ;  /* 0x00007300ff0977ac */ /* 0x000e620008000800 */
[----:B------:R-:W-:Y:S02]  /*e570*/  SHF.R.S32.HI R7, RZ, 0x8, R7 ;  /* 0x00000008ff077819 */ /* 0x000fe40000011407 */
[----:B--2---:R-:W-:Y:S01]  /*e580*/  PRMT R9, R9, 0x9910, RZ ;  /* 0x0000991009097816 */ /* 0x004fe200000000ff */
[----:B------:R-:W2:Y:S01]  /*e590*/  LDCU UR14, c[0x0][0x398] ;  /* 0x00007300ff0e77ac */ /* 0x000ea20008000800 */
[----:B------:R-:W-:Y:S01]  /*e5a0*/  ISETP.LT.AND P6, PT, R241, UR12, !P6 ;  /* 0x0000000cf1007c0c */ /* 0x000fe2000f7c1270 */
[----:B------:R0:W-:Y:S01]  /*e5b0*/  @P1 STG.E.U8 desc[UR22][R226.64], R7 ;  /* 0x00000007e2001986 */ /* 0x0001e2000c101116 */
[----:B----4-:R-:W-:Y:S01]  /*e5c0*/  PRMT R6, R72, 0x9910, RZ ;  /* 0x0000991048067816 */ /* 0x010fe200000000ff */
[----:B------:R-:W4:Y:S01]  /*e5d0*/  LDCU UR12, c[0x0][0x398] ;  /* 0x00007300ff0c77ac */ /* 0x000f220008000800 */
[----:B------:R-:W-:-:S02]  /*e5e0*/  ISETP.LT.AND P1, PT, R246, UR6, !P3 ;  /* 0x00000006f6007c0c */ /* 0x000fc4000df21270 */
[----:B------:R-:W-:Y:S01]  /*e5f0*/  SHF.R.S32.HI R6, RZ, 0x8, R6 ;  /* 0x00000008ff067819 */ /* 0x000fe20000011406 */
[----:B------:R-:W1:Y:S01]  /*e600*/  LDCU UR6, c[0x0][0x398] ;  /* 0x00007300ff0677ac */ /* 0x000e620008000800 */
[----:B0-----:R-:W-:-:S03]  /*e610*/  IMAD.MOV.U32 R7, RZ, RZ, R9 ;  /* 0x000000ffff077224 */ /* 0x001fc600078e0009 */
[----:B------:R0:W-:Y:S01]  /*e620*/  @P5 STG.E.U8 desc[UR22][R224.64], R6 ;  /* 0x00000006e0005986 */ /* 0x0001e2000c101116 */
[----:B------:R-:W-:Y:S01]  /*e630*/  ISETP.LT.AND P5, PT, R245, UR10, !P3 ;  /* 0x0000000af5007c0c */ /* 0x000fe2000dfa1270 */
[----:B------:R-:W2:Y:S01]  /*e640*/  LDCU UR10, c[0x0][0x398] ;  /* 0x00007300ff0a77ac */ /* 0x000ea20008000800 */
[----:B0-----:R-:W-:-:S05]  /*e650*/  SHF.R.S32.HI R6, RZ, 0x8, R7 ;  /* 0x00000008ff067819 */ /* 0x001fca0000011407 */
[----:B------:R0:W-:Y:S01]  /*e660*/  @P6 STG.E.U8 desc[UR22][R220.64], R6 ;  /* 0x00000006dc006986 */ /* 0x0001e2000c101116 */
[----:B-1----:R-:W-:Y:S01]  /*e670*/  ISETP.LT.AND P6, PT, R242, UR9, !P3 ;  /* 0x00000009f2007c0c */ /* 0x002fe2000dfc1270 */
[----:B------:R-:W1:Y:S01]  /*e680*/  LDCU UR9, c[0x0][0x398] ;  /* 0x00007300ff0977ac */ /* 0x000e620008000800 */
[----:B------:R-:W-:Y:S02]  /*e690*/  F2FP.SATFINITE.E4M3.F32.PACK_AB_MERGE_C R138, R139, R138, RZ ;  /* 0x0000008a8b8a723e */ /* 0x000fe400048070ff */
[----:B------:R-:W-:Y:S01]  /*e6a0*/  ISETP.LT.AND P3, PT, R241, UR6, !P3 ;  /* 0x00000006f1007c0c */ /* 0x000fe2000df61270 */
[----:B------:R1:W-:Y:S01]  /*e6b0*/  @P1 STG.E.U8 desc[UR22][R218.64], R8 ;  /* 0x00000008da001986 */ /* 0x0003e2000c101116 */
[----:B------:R-:W-:Y:S02]  /*e6c0*/  F2FP.SATFINITE.E4M3.F32.PACK_AB_MERGE_C R75, R75, R74, RZ ;  /* 0x0000004a4b4b723e */ /* 0x000fe400048070ff */
[----:B------:R-:W-:Y:S01]  /*e6d0*/  F2FP.SATFINITE.E4M3.F32.PACK_AB_MERGE_C R134, R11, R10, RZ ;  /* 0x0000000a0b86723e */ /* 0x000fe200048070ff */
[----:B0-----:R-:W-:Y:S01]  /*e6e0*/  VIADD R6, R249, 0xa ;  /* 0x0000000af9067836 */ /* 0x001fe20000000000 */
[----:B------:R-:W-:Y:S01]  /*e6f0*/  @P5 STG.E.U8 desc[UR22][R216.64], R138 ;  /* 0x0000008ad8005986 */ /* 0x000fe2000c101116 */
[----:B------:R-:W-:Y:S01]  /*e700*/  PRMT R9, R8, 0x9910, RZ ;  /* 0x0000991008097816 */ /* 0x000fe200000000ff */
[----:B------:R-:W-:Y:S01]  /*e710*/  VIADD R72, R4, UR30 ;  /* 0x0000001e04487c36 */ /* 0x000fe20008000000 */
[----:B------:R-:W0:Y:S01]  /*e720*/  LDCU UR6, c[0x0][0x39c] ;  /* 0x00007380ff0677ac */ /* 0x000e220008000800 */
[----:B------:R-:W-:-:S02]  /*e730*/  ISETP.GE.AND P1, PT, R6, UR4, PT ;  /* 0x0000000406007c0c */ /* 0x000fc4000bf26270 */
[----:B------:R-:W-:Y:S01]  /*e740*/  IADD3 R6, P5, PT, R4, R2, RZ ;  /* 0x0000000204067210 */ /* 0x000fe20007fbe0ff */
[----:B------:R-:W-:Y:S01]  /*e750*/  @P6 STG.E.U8 desc[UR22][R132.64], R75 ;  /* 0x0000004b84006986 */ /* 0x000fe2000c101116 */
[----:B-1----:R-:W-:Y:S01]  /*e760*/  ISETP.LT.AND P6, PT, R245, UR9, !P4 ;  /* 0x00000009f5007c0c */ /* 0x002fe2000e7c1270 */
[----:B------:R-:W1:Y:S02]  /*e770*/  LDCU UR4, c[0x0][0x39c] ;  /* 0x00007380ff0477ac */ /* 0x000e640008000800 */
[----:B------:R-:W-:Y:S01]  /*e780*/  IMAD.X R7, R5, 0x1, R199, P5 ;  /* 0x0000000105077824 */ /* 0x000fe200028e06c7 */
[----:B--2---:R-:W-:Y:S01]  /*e790*/  ISETP.LT.AND P5, PT, R246, UR10, !P4 ;  /* 0x0000000af6007c0c */ /* 0x004fe2000e7a1270 */
[----:B------:R2:W-:Y:S01]  /*e7a0*/  @P3 STG.E.U8 desc[UR22][R70.64], R134 ;  /* 0x0000008646003986 */ /* 0x0005e2000c101116 */
[----:B------:R-:W-:Y:S01]  /*e7b0*/  PRMT R8, R138, 0x9910, RZ ;  /* 0x000099108a087816 */ /* 0x000fe200000000ff */
[----:B------:R-:W-:Y:S01]  /*e7c0*/  VIADD R74, R249, 0xb ;  /* 0x0000000bf94a7836 */ /* 0x000fe20000000000 */
[----:B------:R-:W-:Y:S01]  /*e7d0*/  SHF.R.S32.HI R9, RZ, 0x8, R9 ;  /* 0x00000008ff097819 */ /* 0x000fe20000011409 */
[----:B------:R-:W0:Y:S01]  /*e7e0*/  LDCU UR10, c[0x0][0x398] ;  /* 0x00007300ff0a77ac */ /* 0x000e220008000800 */
[----:B------:R-:W-:Y:S01]  /*e7f0*/  SHF.R.S32.HI R73, RZ, 0x1f, R72 ;  /* 0x0000001fff497819 */ /* 0x000fe20000011448 */
[----:B------:R-:W0:Y:S01]  /*e800*/  LDCU UR9, c[0x0][0x398] ;  /* 0x00007300ff0977ac */ /* 0x000e220008000800 */
[----:B--2---:R-:W-:-:S02]  /*e810*/  IADD3 R70, P3, PT, R4, R196, RZ ;  /* 0x000000c404467210 */ /* 0x004fc40007f7e0ff */
[----:B------:R-:W-:-:S03]  /*e820*/  SHF.R.S32.HI R133, RZ, 0x8, R8 ;  /* 0x00000008ff857819 */ /* 0x000fc60000011408 */
[----:B------:R-:W-:Y:S01]  /*e830*/  IMAD.X R71, R5, 0x1, R3, P3 ;  /* 0x0000000105477824 */ /* 0x000fe200018e0603 */
[C---:B------:R-:W-:Y:S01]  /*e840*/  IADD3 R10, P3, PT, R72.reuse, R0, RZ ;  /* 0x00000000480a7210 */ /* 0x040fe20007f7e0ff */
[----:B------:R-:W-:Y:S04]  /*e850*/  @P5 STG.E.U8 desc[UR22][R68.64], R9 ;  /* 0x0000000944005986 */ /* 0x000fe8000c101116 */
[----:B------:R2:W-:Y:S01]  /*e860*/  @P6 STG.E.U8 desc[UR22][R6.64], R133 ;  /* 0x0000008506006986 */ /* 0x0005e2000c101116 */
[----:B------:R-:W-:Y:S01]  /*e870*/  IMAD.X R11, R73, 0x1, R200, P3 ;  /* 0x00000001490b7824 */ /* 0x000fe200018e06c8 */
[----:B--2---:R-:W-:Y:S02]  /*e880*/  IADD3 R6, P3, PT, R72, R196, RZ ;  /* 0x000000c448067210 */ /* 0x004fe40007f7e0ff */
[----:B------:R-:W-:-:S03]  /*e890*/  IADD3 R68, P5, PT, R4, R198, RZ ;  /* 0x000000c604447210 */ /* 0x000fc60007fbe0ff */
[----:B------:R-:W-:Y:S01]  /*e8a0*/  IMAD.X R7, R73, 0x1, R3, P3 ;  /* 0x0000000149077824 */ /* 0x000fe200018e0603 */
[----:B------:R-:W-:Y:S01]  /*e8b0*/  IADD3 R4, P3, PT, R72, R198, RZ ;  /* 0x000000c648047210 */ /* 0x000fe20007f7e0ff */
[----:B------:R-:W-:-:S04]  /*e8c0*/  IMAD.X R69, R5, 0x1, R197, P5 ;  /* 0x0000000105457824 */ /* 0x000fc800028e06c5 */
[----:B------:R-:W-:Y:S01]  /*e8d0*/  IMAD.X R5, R73, 0x1, R197, P3 ;  /* 0x0000000149057824 */ /* 0x000fe200018e06c5 */
[----:B-1----:R-:W-:Y:S02]  /*e8e0*/  ISETP.GE.AND P3, PT, R74, UR4, PT ;  /* 0x000000044a007c0c */ /* 0x002fe4000bf66270 */
[----:B------:R-:W-:Y:S01]  /*e8f0*/  PRMT R75, R75, 0x9910, RZ ;  /* 0x000099104b4b7816 */ /* 0x000fe200000000ff */
[----:B------:R-:W-:Y:S01]  /*e900*/  VIADD R132, R249, 0xc ;  /* 0x0000000cf9847836 */ /* 0x000fe20000000000 */
[----:B------:R-:W-:Y:S01]  /*e910*/  IADD3 R8, P5, PT, R72, R2, RZ ;  /* 0x0000000248087210 */ /* 0x000fe20007fbe0ff */
[----:B------:R-:W1:Y:S01]  /*e920*/  LDCU UR4, c[0x0][0x39c] ;  /* 0x00007380ff0477ac */ /* 0x000e620008000800 */
[----:B---3--:R-:W-:Y:S02]  /*e930*/  F2FP.SATFINITE.E4M3.F32.PACK_AB_MERGE_C R74, R210, R209, RZ ;  /* 0x000000d1d24a723e */ /* 0x008fe400048070ff */
[----:B------:R-:W2:Y:S04]  /*e940*/  LDL.LU R209, [R1+0x28] ;  /* 0x0000280001d17983 */ /* 0x000ea80000300800 */
[----:B------:R-:W2:Y:S01]  /*e950*/  LDL.LU R210, [R1+0x2c] ;  /* 0x00002c0001d27983 */ /* 0x000ea20000300800 */
[----:B------:R-:W-:Y:S01]  /*e960*/  IMAD.X R9, R73, 0x1, R199, P5 ;  /* 0x0000000149097824 */ /* 0x000fe200028e06c7 */
[----:B------:R-:W-:-:S02]  /*e970*/  PRMT R134, R134, 0x9910, RZ ;  /* 0x0000991086867816 */ /* 0x000fc400000000ff */
[----:B0-----:R-:W-:Y:S01]  /*e980*/  ISETP.LT.AND P5, PT, R242, UR10, !P4 ;  /* 0x0000000af2007c0c */ /* 0x001fe2000e7a1270 */
[----:B------:R-:W0:Y:S01]  /*e990*/  LDCU UR10, c[0x0][0x398] ;  /* 0x00007300ff0a77ac */ /* 0x000e220008000800 */
[----:B------:R-:W-:Y:S02]  /*e9a0*/  ISETP.LT.AND P4, PT, R241, UR9, !P4 ;  /* 0x00000009f1007c0c */ /* 0x000fe4000e781270 */
[----:B----4-:R-:W-:Y:S01]  /*e9b0*/  ISETP.LT.AND P6, PT, R246, UR12, !P2 ;  /* 0x0000000cf6007c0c */ /* 0x010fe2000d7c1270 */
[----:B------:R-:W3:Y:S01]  /*e9c0*/  LDCU UR9, c[0x0][0x398] ;  /* 0x00007300ff0977ac */ /* 0x000ee20008000800 */
[----:B------:R-:W-:Y:S01]  /*e9d0*/  SHF.R.S32.HI R73, RZ, 0x8, R75 ;  /* 0x00000008ff497819 */ /* 0x000fe2000001144b */
[----:B------:R-:W-:Y:S01]  /*e9e0*/  IMAD.MOV.U32 R75, RZ, RZ, R134 ;  /* 0x000000ffff4b7224 */ /* 0x000fe200078e0086 */
[----:B------:R-:W-:Y:S01]  /*e9f0*/  F2FP.SATFINITE.E4M3.F32.PACK_AB_MERGE_C R141, R141, R140, RZ ;  /* 0x0000008c8d8d723e */ /* 0x000fe200048070ff */
[----:B------:R-:W4:Y:S03]  /*ea00*/  LDCU UR12, c[0x0][0x398] ;  /* 0x00007300ff0c77ac */ /* 0x000f260008000800 */
[----:B------:R-:W-:Y:S01]  /*ea10*/  SHF.R.S32.HI R75, RZ, 0x8, R75 ;  /* 0x00000008ff4b7819 */ /* 0x000fe2000001144b */
[----:B------:R0:W-:Y:S04]  /*ea20*/  @P5 STG.E.U8 desc[UR22][R70.64], R73 ;  /* 0x0000004946005986 */ /* 0x0001e8000c101116 */
[----:B------:R-:W-:Y:S04]  /*ea30*/  @P4 STG.E.U8 desc[UR22][R68.64], R75 ;  /* 0x0000004b44004986 */ /* 0x000fe8000c101116 */
[----:B------:R1:W-:Y:S01]  /*ea40*/  @P6 STG.E.U8 desc[UR22][R10.64], R74 ;  /* 0x0000004a0a006986 */ /* 0x0003e2000c101116 */
[----:B------:R-:W-:Y:S01]  /*ea50*/  ISETP.GE.AND P6, PT, R132, UR6, PT ;  /* 0x0000000684007c0c */ /* 0x000fe2000bfc6270 */
[----:B------:R-:W2:Y:S01]  /*ea60*/  LDCU UR6, c[0x0][0x39c] ;  /* 0x00007380ff0677ac */ /* 0x000ea20008000800 */
[----:B------:R-:W-:-:S02]  /*ea70*/  ISETP.LT.AND P5, PT, R245, UR14, !P2 ;  /* 0x0000000ef5007c0c */ /* 0x000fc4000d7a1270 */
[----:B------:R-:W-:Y:S01]  /*ea80*/  ISETP.LT.AND P4, PT, R242, UR16, !P2 ;  /* 0x00000010f2007c0c */ /* 0x000fe2000d781270 */
[----:B0-----:R-:W-:Y:S01]  /*ea90*/  VIADD R71, R72, UR30 ;  /* 0x0000001e48477c36 */ /* 0x001fe20008000000 */
[----:B------:R-:W-:Y:S01]  /*eaa0*/  F2FP.SATFINITE.E4M3.F32.PACK_AB_MERGE_C R77, R77, R76, RZ ;  /* 0x0000004c4d4d723e */ /* 0x000fe200048070ff */
[----:B------:R-:W0:Y:S01]  /*eab0*/  LDCU UR14, c[0x0][0x398] ;  /* 0x00007300ff0e77ac */ /* 0x000e220008000800 */
[----:B---3--:R-:W-:Y:S02]  /*eac0*/  ISETP.LT.AND P2, PT, R241, UR9, !P2 ;  /* 0x00000009f1007c0c */ /* 0x008fe4000d741270 */
[----:B------:R-:W-:Y:S01]  /*ead0*/  SHF.R.S32.HI R70, RZ, 0x1f, R71 ;  /* 0x0000001fff467819 */ /* 0x000fe20000011447 */
[----:B------:R-:W3:Y:S04]  /*eae0*/  LDCU UR9, c[0x0][0x398] ;  /* 0x00007300ff0977ac */ /* 0x000ee80008000800 */
[----:B------:R-:W-:Y:S01]  /*eaf0*/  @P5 STG.E.U8 desc[UR22][R8.64], R141 ;  /* 0x0000008d08005986 */ /* 0x000fe2000c101116 */
[----:B-1----:R-:W-:Y:S01]  /*eb00*/  F2FP.SATFINITE.E4M3.F32.PACK_AB_MERGE_C R11, R13, R12, RZ ;  /* 0x0000000c0d0b723e */ /* 0x002fe200048070ff */
[----:B------:R-:W1:Y:S02]  /*eb10*/  LDCU UR16, c[0x0][0x398] ;  /* 0x00007300ff1077ac */ /* 0x000e640008000800 */
[----:B------:R0:W-:Y:S01]  /*eb20*/  @P4 STG.E.U8 desc[UR22][R6.64], R77 ;  /* 0x0000004d06004986 */ /* 0x0001e2000c101116 */
[----:B------:R-:W-:-:S02]  /*eb30*/  PRMT R75, R74, 0x9910, RZ ;  /* 0x000099104a4b7816 */ /* 0x000fc400000000ff */
[C---:B0-----:R-:W-:Y:S02]  /*eb40*/  IADD3 R6, P4, PT, R71.reuse, R2, RZ ;  /* 0x0000000247067210 */ /* 0x041fe40007f9e0ff */
[----:B------:R-:W-:-:S03]  /*eb50*/  IADD3 R8, P5, PT, R71, R0, RZ ;  /* 0x0000000047087210 */ /* 0x000fc60007fbe0ff */
[----:B------:R-:W-:Y:S01]  /*eb60*/  IMAD.X R7, R70, 0x1, R199, P4 ;  /* 0x0000000146077824 */ /* 0x000fe200020e06c7 */
[----:B------:R-:W-:Y:S01]  /*eb70*/  ISETP.LT.AND P4, PT, R246, UR10, !P0 ;  /* 0x0000000af6007c0c */ /* 0x000fe2000c781270 */
[----:B------:R-:W0:Y:S01]  /*eb80*/  LDCU UR10, c[0x0][0x398] ;  /* 0x00007300ff0a77ac */ /* 0x000e220008000800 */
[----:B------:R-:W-:Y:S01]  /*eb90*/  IMAD.X R9, R70, 0x1, R200, P5 ;  /* 0x0000000146097824 */ /* 0x000fe200028e06c8 */
[----:B----4-:R-:W-:Y:S01]  /*eba0*/  ISETP.LT.AND P5, PT, R245, UR12, !P0 ;  /* 0x0000000cf5007c0c */ /* 0x010fe2000c7a1270 */
[----:B------:R4:W-:Y:S01]  /*ebb0*/  @P2 STG.E.U8 desc[UR22][R4.64], R11 ;  /* 0x0000000b04002986 */ /* 0x0009e2000c101116 */
[----:B------:R-:W-:Y:S01]  /*ebc0*/  SHF.R.S32.HI R75, RZ, 0x8, R75 ;  /* 0x00000008ff4b7819 */ /* 0x000fe2000001144b */
[C---:B------:R-:W-:Y:S01]  /*ebd0*/  VIADD R73, R71.reuse, UR30 ;  /* 0x0000001e47497c36 */ /* 0x040fe20008000000 */
[----:B------:R-:W-:Y:S01]  /*ebe0*/  IADD3 R68, P2, PT, R71, R196, RZ ;  /* 0x000000c447447210 */ /* 0x000fe20007f5e0ff */
[----:B------:R-:W0:Y:S01]  /*ebf0*/  LDCU UR12, c[0x0][0x398] ;  /* 0x00007300ff0c77ac */ /* 0x000e220008000800 */
[----:B------:R-:W-:-:S02]  /*ec00*/  PRMT R133, R141, 0x9910, RZ ;  /* 0x000099108d857816 */ /* 0x000fc400000000ff */
[----:B------:R-:W-:Y:S01]  /*ec10*/  SHF.R.S32.HI R72, RZ, 0x1f, R73 ;  /* 0x0000001fff487819 */ /* 0x000fe20000011449 */
[----:B------:R-:W-:Y:S01]  /*ec20*/  IMAD.X R69, R70, 0x1, R3, P2 ;  /* 0x0000000146457824 */ /* 0x000fe200010e0603 */
[----:B------:R0:W-:Y:S01]  /*ec30*/  @P4 STG.E.U8 desc[UR22][R8.64], R75 ;  /* 0x0000004b08004986 */ /* 0x0001e2000c101116 */
[----:B------:R-:W-:Y:S02]  /*ec40*/  IADD3 R12, P4, PT, R71, R198, RZ ;  /* 0x000000c6470c7210 */ /* 0x000fe40007f9e0ff */
[----:B------:R-:W-:Y:S02]  /*ec50*/  SHF.R.S32.HI R133, RZ, 0x8, R133 ;  /* 0x00000008ff857819 */ /* 0x000fe40000011485 */
[----:B--2---:R-:W-:Y:S02]  /*ec60*/  F2FP.SATFINITE.E4M3.F32.PACK_AB_MERGE_C R132, R210, R209, RZ ;  /* 0x000000d1d284723e */ /* 0x004fe400048070ff */
[----:B------:R-:W2:Y:S04]  /*ec70*/  LDL.LU R209, [R1+0x30] ;  /* 0x0000300001d17983 */ /* 0x000ea80000300800 */
[----:B------:R-:W2:Y:S01]  /*ec80*/  LDL.LU R210, [R1+0x34] ;  /* 0x0000340001d27983 */ /* 0x000ea20000300800 */
[----:B----4-:R-:W-:Y:S01]  /*ec90*/  IADD3 R4, P2, PT, R73, R0, RZ ;  /* 0x0000000049047210 */ /* 0x010fe20007f5e0ff */
[----:B------:R-:W-:Y:S01]  /*eca0*/  IMAD.X R13, R70, 0x1, R197, P4 ;  /* 0x00000001460d7824 */ /* 0x000fe200020e06c5 */
[----:B---3--:R-:W-:Y:S01]  /*ecb0*/  ISETP.LT.AND P4, PT, R242, UR9, !P0 ;  /* 0x00000009f2007c0c */ /* 0x008fe2000c781270 */
[----:B------:R3:W-:Y:S02]  /*ecc0*/  @P5 STG.E.U8 desc[UR22][R6.64], R133 ;  /* 0x0000008506005986 */ /* 0x0007e4000c101116 */
[----:B------:R-:W-:Y:S01]  /*ecd0*/  IMAD.X R5, R72, 0x1, R200, P2 ;  /* 0x0000000148057824 */ /* 0x000fe200010e06c8 */
[----:B0-----:R-:W-:-:S02]  /*ece0*/  ISETP.LT.AND P2, PT, R241, UR10, !P0 ;  /* 0x0000000af1007c0c */ /* 0x001fc4000c741270 */
[----:B------:R-:W-:Y:S02]  /*ecf0*/  PRMT R71, R77, 0x9910, RZ ;  /* 0x000099104d477816 */ /* 0x000fe400000000ff */
[----:B------:R-:W-:Y:S01]  /*ed00*/  PRMT R75, R11, 0x9910, RZ ;  /* 0x000099100b4b7816 */ /* 0x000fe200000000ff */
[----:B------:R-:W-:Y:S01]  /*ed10*/  VIADD R70, R249, 0xd ;  /* 0x0000000df9467836 */ /* 0x000fe20000000000 */
[----:B------:R-:W-:Y:S01]  /*ed20*/  F2FP.SATFINITE.E4M3.F32.PACK_AB_MERGE_C R142, R143, R142, RZ ;  /* 0x0000008e8f8e723e */ /* 0x000fe200048070ff */
[----:B------:R-:W0:Y:S01]  /*ed30*/  LDCU UR9, c[0x0][0x398] ;  /* 0x00007300ff0977ac */ /* 0x000e220008000800 */
[----:B---3--:R-:W-:Y:S02]  /*ed40*/  IADD3 R6, P5, PT, R73, R2, RZ ;  /* 0x0000000249067210 */ /* 0x008fe40007fbe0ff */
[----:B------:R-:W-:Y:S02]  /*ed50*/  SHF.R.S32.HI R71, RZ, 0x8, R71 ;  /* 0x00000008ff477819 */ /* 0x000fe40000011447 */
[----:B------:R-:W-:Y:S01]  /*ed60*/  F2FP.SATFINITE.E4M3.F32.PACK_AB_MERGE_C R135, R79, R78, RZ ;  /* 0x0000004e4f87723e */ /* 0x000fe200048070ff */
[C---:B------:R-:W-:Y:S01]  /*ed70*/  IMAD.X R7, R72.reuse, 0x1, R199, P5 ;  /* 0x0000000148077824 */ /* 0x040fe200028e06c7 */
[----:B------:R-:W-:Y:S01]  /*ed80*/  IADD3 R8, P5, PT, R73, R196, RZ ;  /* 0x000000c449087210 */ /* 0x000fe20007fbe0ff */
[----:B------:R-:W-:Y:S01]  /*ed90*/  VIADD R136, R249, 0xf ;  /* 0x0000000ff9887836 */ /* 0x000fe20000000000 */
[----:B------:R-:W-:Y:S01]  /*eda0*/  SHF.R.S32.HI R75, RZ, 0x8, R75 ;  /* 0x00000008ff4b7819 */ /* 0x000fe2000001144b */
[----:B------:R-:W-:Y:S01]  /*edb0*/  @P4 STG.E.U8 desc[UR22][R68.64], R71 ;  /* 0x0000004744004986 */ /* 0x000fe2000c101116 */
[----:B------:R-:W-:Y:S01]  /*edc0*/  F2FP.SATFINITE.E4M3.F32.PACK_AB_MERGE_C R133, R15, R14, RZ ;  /* 0x0000000e0f85723e */ /* 0x000fe200048070ff */
[----:B------:R-:W-:Y:S01]  /*edd0*/  IMAD.X R9, R72, 0x1, R3, P5 ;  /* 0x0000000148097824 */ /* 0x000fe200028e0603 */
[----:B------:R-:W-:Y:S01]  /*ede0*/  ISETP.LT.AND P5, PT, R246, UR12, !P1 ;  /* 0x0000000cf6007c0c */ /* 0x000fe2000cfa1270 */
[----:B------:R3:W-:Y:S01]  /*edf0*/  @P2 STG.E.U8 desc[UR22][R12.64], R75 ;  /* 0x0000004b0c002986 */ /* 0x0007e2000c101116 */
[----:B------:R-:W-:Y:S01]  /*ee00*/  ISETP.LT.AND P4, PT, R245, UR14, !P1 ;  /* 0x0000000ef5007c0c */ /* 0x000fe2000cf81270 */
[----:B------:R-:W4:Y:S01]  /*ee10*/  LDCU UR10, c[0x0][0x398] ;  /* 0x00007300ff0a77ac */ /* 0x000f220008000800 */
[----:B-1----:R-:W-:-:S02]  /*ee20*/  ISETP.LT.AND P2, PT, R242, UR16, !P1 ;  /* 0x00000010f2007c0c */ /* 0x002fc4000cf41270 */
[----:B------:R-:W-:Y:S01]  /*ee30*/  ISETP.LT.AND P1, PT, R241, UR18, !P1 ;  /* 0x00000012f1007c0c */ /* 0x000fe2000cf21270 */
[----:B------:R-:W1:Y:S01]  /*ee40*/  LDCU UR12, c[0x0][0x398] ;  /* 0x00007300ff0c77ac */ /* 0x000e620008000800 */
[C---:B------:R-:W-:Y:S01]  /*ee50*/  IADD3 R10, P0, PT, R73.reuse, R198, RZ ;  /* 0x000000c6490a7210 */ /* 0x040fe20007f1e0ff */
[----:B------:R-:W-:Y:S01]  /*ee60*/  VIADD R73, R73, UR30 ;  /* 0x0000001e49497c36 */ /* 0x000fe20008000000 */
[----:B------:R-:W0:Y:S03]  /*ee70*/  LDCU UR14, c[0x0][0x398] ;  /* 0x00007300ff0e77ac */ /* 0x000e260008000800 */
[----:B------:R-:W-:Y:S01]  /*ee80*/  IMAD.X R11, R72, 0x1, R197, P0 ;  /* 0x00000001480b7824 */ /* 0x000fe200000e06c5 */
[----:B------:R-:W-:Y:S01]  /*ee90*/  ISETP.GE.AND P0, PT, R70, UR4, PT ;  /* 0x0000000446007c0c */ /* 0x000fe2000bf06270 */
[----:B------:R-:W-:Y:S01]  /*eea0*/  VIADD R70, R249, 0xe ;  /* 0x0000000ef9467836 */ /* 0x000fe20000000000 */
[----:B------:R0:W-:Y:S01]  /*eeb0*/  @P5 STG.E.U8 desc[UR22][R4.64], R132 ;  /* 0x0000008404005986 */ /* 0x0001e2000c101116 */
[----:B---3--:R-:W-:Y:S01]  /*eec0*/  SHF.R.S32.HI R12, RZ, 0x1f, R73 ;  /* 0x0000001fff0c7819 */ /* 0x008fe20000011449 */
[C---:B------:R-:W-:Y:S01]  /*eed0*/  VIADD R15, R73.reuse, UR30 ;  /* 0x0000001e490f7c36 */ /* 0x040fe20008000000 */
[----:B------:R-:W3:Y:S01]  /*eee0*/  LDCU UR4, c[0x0][0x39c] ;  /* 0x00007380ff0477ac */ /* 0x000ee20008000800 */
[----:B------:R1:W-:Y:S01]  /*eef0*/  @P4 STG.E.U8 desc[UR22][R6.64], R142 ;  /* 0x0000008e06004986 */ /* 0x0003e2000c101116 */
[----:B------:R-:W-:Y:S01]  /*ef00*/  ISETP.GE.AND P5, PT, R70, UR6, PT ;  /* 0x0000000646007c0c */ /* 0x000fe2000bfa6270 */
[----:B------:R-:W3:Y:S02]  /*ef10*/  LDCU UR6, c[0x0][0x398] ;  /* 0x00007300ff0677ac */ /* 0x000ee40008000800 */
[----:B------:R-:W-:Y:S01]  /*ef20*/  @P2 STG.E.U8 desc[UR22][R8.64], R135 ;  /* 0x0000008708002986 */ /* 0x000fe2000c101116 */
[----:B------:R-:W-:-:S02]  /*ef30*/  IADD3 R74, P2, PT, R73, R2, RZ ;  /* 0x00000002494a7210 */ /* 0x000fc40007f5e0ff */
[----:B------:R-:W-:Y:S01]  /*ef40*/  F2FP.SATFINITE.E4M3.F32.PACK_AB_MERGE_C R145, R145, R144, RZ ;  /* 0x000000909191723e */ /* 0x000fe200048070ff */
[----:B------:R3:W-:Y:S01]  /*ef50*/  @P1 STG.E.U8 desc[UR22][R10.64], R133 ;  /* 0x000000850a001986 */ /* 0x0007e2000c101116 */
[C---:B------:R-:W-:Y:S01]  /*ef60*/  IADD3 R70, P1, PT, R73.reuse, R0, RZ ;  /* 0x0000000049467210 */ /* 0x040fe20007f3e0ff */
[C---:B------:R-:W-:Y:S01]  /*ef70*/  IMAD.X R75, R12.reuse, 0x1, R199, P2 ;  /* 0x000000010c4b7824 */ /* 0x040fe200010e06c7 */
[C---:B0-----:R-:W-:Y:S01]  /*ef80*/  IADD3 R4, P2, PT, R73.reuse, R198, RZ ;  /* 0x000000c649047210 */ /* 0x041fe20007f5e0ff */
[----:B------:R-:W0:Y:S02]  /*ef90*/  LDCU UR16, c[0x0][0x398] ;  /* 0x00007300ff1077ac */ /* 0x000e240008000800 */
[C---:B------:R-:W-:Y:S01]  /*efa0*/  IMAD.X R71, R12.reuse, 0x1, R200, P1 ;  /* 0x000000010c477824 */ /* 0x040fe200008e06c8 */
[----:B------:R-:W-:Y:S01]  /*efb0*/  IADD3 R72, P1, PT, R73, R196, RZ ;  /* 0x000000c449487210 */ /* 0x000fe20007f3e0ff */
[----:B------:R-:W-:Y:S01]  /*efc0*/  IMAD.X R5, R12, 0x1, R197, P2 ;  /* 0x000000010c057824 */ /* 0x000fe200010e06c5 */
[----:B-1----:R-:W-:-:S03]  /*efd0*/  SHF.R.S32.HI R6, RZ, 0x1f, R15 ;  /* 0x0000001fff067819 */ /* 0x002fc6000001140f */
[----:B------:R-:W-:Y:S01]  /*efe0*/  IMAD.X R73, R12, 0x1, R3, P1 ;  /* 0x000000010c497824 */ /* 0x000fe200008e0603 */
[C---:B------:R-:W-:Y:S02]  /*eff0*/  IADD3 R78, P1, PT, R15.reuse, R0, RZ ;  /* 0x000000000f4e7210 */ /* 0x040fe40007f3e0ff */
[C---:B------:R-:W-:Y:S01]  /*f000*/  IADD3 R76, P2, PT, R15.reuse, R2, RZ ;  /* 0x000000020f4c7210 */ /* 0x040fe20007f5e0ff */
[C---:B------:R-:W-:Y:S02]  /*f010*/  VIADD R137, R15.reuse, UR30 ;  /* 0x0000001e0f897c36 */ /* 0x040fe40008000000 */
[C---:B------:R-:W-:Y:S01]  /*f020*/  IMAD.X R79, R6.reuse, 0x1, R200, P1 ;  /* 0x00000001064f7824 */ /* 0x040fe200008e06c8 */
[C---:B------:R-:W-:Y:S01]  /*f030*/  IADD3 R68, P1, PT, R15.reuse, R196, RZ ;  /* 0x000000c40f447210 */ /* 0x040fe20007f3e0ff */
[C---:B------:R-:W-:Y:S01]  /*f040*/  IMAD.X R77, R6.reuse, 0x1, R199, P2 ;  /* 0x00000001064d7824 */ /* 0x040fe200010e06c7 */
[----:B------:R-:W-:Y:S02]  /*f050*/  IADD3 R14, P2, PT, R15, R198, RZ ;  /* 0x000000c60f0e7210 */ /* 0x000fe40007f5e0ff */
[----:B------:R-:W-:Y:S01]  /*f060*/  SHF.R.S32.HI R134, RZ, 0x1f, R137 ;  /* 0x0000001fff867819 */ /* 0x000fe20000011489 */
[C---:B------:R-:W-:Y:S01]  /*f070*/  IMAD.X R69, R6.reuse, 0x1, R3, P1 ;  /* 0x0000000106457824 */ /* 0x040fe200008e0603 */
[C---:B------:R-:W-:Y:S01]  /*f080*/  IADD3 R12, P1, PT, R137.reuse, R0, RZ ;  /* 0x00000000890c7210 */ /* 0x040fe20007f3e0ff */
[----:B------:R-:W-:Y:S01]  /*f090*/  IMAD.X R15, R6, 0x1, R197, P2 ;  /* 0x00000001060f7824 */ /* 0x000fe200010e06c5 */
[----:B---3--:R-:W-:-:S02]  /*f0a0*/  IADD3 R10, P2, PT, R137, R2, RZ ;  /* 0x00000002890a7210 */ /* 0x008fc40007f5e0ff */
[C---:B------:R-:W-:Y:S01]  /*f0b0*/  IADD3 R6, P4, PT, R137.reuse, R198, RZ ;  /* 0x000000c689067210 */ /* 0x040fe20007f9e0ff */
[C---:B------:R-:W-:Y:S01]  /*f0c0*/  IMAD.X R13, R134.reuse, 0x1, R200, P1 ;  /* 0x00000001860d7824 */ /* 0x040fe200008e06c8 */
[----:B------:R-:W-:Y:S01]  /*f0d0*/  IADD3 R8, P1, PT, R137, R196, RZ ;  /* 0x000000c489087210 */ /* 0x000fe20007f3e0ff */
[----:B------:R-:W-:Y:S01]  /*f0e0*/  IMAD.X R11, R134, 0x1, R199, P2 ;  /* 0x00000001860b7824 */ /* 0x000fe200010e06c7 */
[----:B------:R-:W-:Y:S01]  /*f0f0*/  ISETP.LT.AND P2, PT, R246, UR6, !P3 ;  /* 0x00000006f6007c0c */ /* 0x000fe2000df41270 */
[C---:B------:R-:W-:Y:S01]  /*f100*/  IMAD.X R7, R134.reuse, 0x1, R197, P4 ;  /* 0x0000000186077824 */ /* 0x040fe200020e06c5 */
[----:B------:R-:W-:Y:S01]  /*f110*/  ISETP.LT.AND P4, PT, R245, UR9, !P3 ;  /* 0x00000009f5007c0c */ /* 0x000fe2000df81270 */
[----:B------:R-:W-:Y:S01]  /*f120*/  IMAD.X R9, R134, 0x1, R3, P1 ;  /* 0x0000000186097824 */ /* 0x000fe200008e0603 */
[----:B------:R-:W-:Y:S01]  /*f130*/  PRMT R132, R132, 0x9910, RZ ;  /* 0x0000991084847816 */ /* 0x000fe200000000ff */
[----:B------:R-:W1:Y:S01]  /*f140*/  LDCU UR6, c[0x0][0x398] ;  /* 0x00007300ff0677ac */ /* 0x000e620008000800 */
[----:B------:R-:W-:-:S02]  /*f150*/  PRMT R134, R142, 0x9910, RZ ;  /* 0x000099108e867816 */ /* 0x000fc400000000ff */
[----:B------:R-:W-:Y:S01]  /*f160*/  SHF.R.S32.HI R139, RZ, 0x8, R132 ;  /* 0x00000008ff8b7819 */ /* 0x000fe20000011484 */
[----:B------:R-:W-:Y:S01]  /*f170*/  VIADD R132, R137, UR30 ;  /* 0x0000001e89847c36 */ /* 0x000fe20008000000 */
[----:B------:R-:W-:Y:S01]  /*f180*/  SHF.R.S32.HI R137, RZ, 0x8, R134 ;  /* 0x00000008ff897819 */ /* 0x000fe20000011486 */
[----:B------:R-:W3:Y:S02]  /*f190*/  LDCU UR9, c[0x0][0x398] ;  /* 0x00007300ff0977ac */ /* 0x000ee40008000800 */
[----:B------:R-:W-:Y:S04]  /*f1a0*/  @P2 STG.E.U8 desc[UR22][R70.64], R139 ;  /* 0x0000008b46002986 */ /* 0x000fe8000c101116 */
[----:B------:R2:W-:Y:S02]  /*f1b0*/  @P4 STG.E.U8 desc[UR22][R74.64], R137 ;  /* 0x000000894a004986 */ /* 0x0005e4000c101116 */
[----:B--2---:R-:W-:-:S02]  /*f1c0*/  F2FP.SATFINITE.E4M3.F32.PACK_AB_MERGE_C R75, R210, R209, RZ ;  /* 0x000000d1d24b723e */ /* 0x004fc400048070ff */
[----:B------:R-:W2:Y:S04]  /*f1d0*/  LDL.LU R209, [R1+0x38] ;  /* 0x0000380001d17983 */ /* 0x000ea80000300800 */
[----:B------:R-:W2:Y:S01]  /*f1e0*/  LDL.LU R210, [R1+0x3c] ;  /* 0x00003c0001d27983 */ /* 0x000ea20000300800 */
[----:B------:R-:W-:Y:S01]  /*f1f0*/  ISETP.GE.AND P1, PT, R136, UR4, PT ;  /* 0x0000000488007c0c */ /* 0x000fe2000bf26270 */
[----:B------:R-:W0:Y:S01]  /*f200*/  LDCU UR4, c[0x0][0x398] ;  /* 0x00007300ff0477ac */ /* 0x000e220008000800 */
[----:B------:R-:W-:Y:S02]  /*f210*/  SHF.R.S32.HI R134, RZ, 0x1f, R132 ;  /* 0x0000001fff867819 */ /* 0x000fe40000011484 */
[----:B------:R-:W-:Y:S02]  /*f220*/  IADD3 R70, P2, PT, R132, R0, RZ ;  /* 0x0000000084467210 */ /* 0x000fe40007f5e0ff */
[----:B------:R-:W-:-:S02]  /*f230*/  PRMT R135, R135, 0x9910, RZ ;  /* 0x0000991087877816 */ /* 0x000fc400000000ff */
[----:B------:R-:W-:Y:S01]  /*f240*/  PRMT R136, R133, 0x9910, RZ ;  /* 0x0000991085887816 */ /* 0x000fe200000000ff */
[----:B------:R-:W-:Y:S01]  /*f250*/  IMAD.X R71, R134, 0x1, R200, P2 ;  /* 0x0000000186477824 */ /* 0x000fe200010e06c8 */
[----:B----4-:R-:W-:Y:S02]  /*f260*/  ISETP.LT.AND P2, PT, R242, UR10, !P3 ;  /* 0x0000000af2007c0c */ /* 0x010fe4000df41270 */
[----:B-1----:R-:W-:Y:S01]  /*f270*/  ISETP.LT.AND P4, PT, R241, UR6, !P3 ;  /* 0x00000006f1007c0c */ /* 0x002fe2000df81270 */
[----:B------:R-:W-:Y:S01]  /*f280*/  IMAD.MOV.U32 R133, RZ, RZ, R135 ;  /* 0x000000ffff857224 */ /* 0x000fe200078e0087 */
[----:B------:R-:W1:Y:S01]  /*f290*/  LDCU UR10, c[0x0][0x398] ;  /* 0x00007300ff0a77ac */ /* 0x000e620008000800 */
[----:B------:R-:W-:Y:S01]  /*f2a0*/  IMAD.MOV.U32 R135, RZ, RZ, R136 ;  /* 0x000000ffff877224 */ /* 0x000fe200078e0088 */
[----:B------:R-:W4:Y:S01]  /*f2b0*/  LDCU UR6, c[0x0][0x39c] ;  /* 0x00007380ff0677ac */ /* 0x000f220008000800 */
[----:B0-----:R-:W-:Y:S02]  /*f2c0*/  ISETP.LT.AND P3, PT, R246, UR4, !P6 ;  /* 0x00000004f6007c0c */ /* 0x001fe4000f761270 */
[----:B------:R-:W-:Y:S01]  /*f2d0*/  SHF.R.S32.HI R133, RZ, 0x8, R133 ;  /* 0x00000008ff857819 */ /* 0x000fe20000011485 */
[----:B------:R-:W0:Y:S01]  /*f2e0*/  LDCU UR4, c[0x0][0x39c] ;  /* 0x00007380ff0477ac */ /* 0x000e220008000800 */
[----:B------:R-:W-:-:S03]  /*f2f0*/  SHF.R.S32.HI R135, RZ, 0x8, R135 ;  /* 0x00000008ff877819 */ /* 0x000fc60000011487 */
[----:B------:R1:W-:Y:S04]  /*f300*/  @P2 STG.E.U8 desc[UR22][R72.64], R133 ;  /* 0x0000008548002986 */ /* 0x0003e8000c101116 */
[----:B------:R-:W-:Y:S04]  /*f310*/  @P4 STG.E.U8 desc[UR22][R4.64], R135 ;  /* 0x0000008704004986 */ /* 0x000fe8000c101116 */
[----:B------:R2:W-:Y:S01]  /*f320*/  @P3 STG.E.U8 desc[UR22][R78.64], R75 ;  /* 0x0000004b4e003986 */ /* 0x0005e2000c101116 */
[----:B-1----:R-:W-:Y:S02]  /*f330*/  F2FP.SATFINITE.E4M3.F32.PACK_AB_MERGE_C R133, R17, R16, RZ ;  /* 0x000000101185723e */ /* 0x002fe400048070ff */
[----:B------:R-:W-:-:S02]  /*f340*/  PRMT R17, R75, 0x9910, RZ ;  /* 0x000099104b117816 */ /* 0x000fc400000000ff */
[----:B---3--:R-:W-:Y:S01]  /*f350*/  ISETP.LT.AND P4, PT, R245, UR9, !P6 ;  /* 0x00000009f5007c0c */ /* 0x008fe2000f781270 */
[----:B------:R-:W1:Y:S01]  /*f360*/  LDCU UR9, c[0x0][0x398] ;  /* 0x00007300ff0977ac */ /* 0x000e620008000800 */
[----:B------:R-:W-:Y:S02]  /*f370*/  ISETP.LT.AND P3, PT, R242, UR10, !P6 ;  /* 0x0000000af2007c0c */ /* 0x000fe4000f761270 */
[----:B------:R-:W-:Y:S01]  /*f380*/  ISETP.LT.AND P6, PT, R241, UR12, !P6 ;  /* 0x0000000cf1007c0c */ /* 0x000fe2000f7c1270 */
[----:B------:R-:W3:Y:S01]  /*f390*/  LDCU UR10, c[0x0][0x398] ;  /* 0x00007300ff0a77ac */ /* 0x000ee20008000800 */
[----:B------:R-:W-:Y:S01]  /*f3a0*/  F2FP.SATFINITE.E4M3.F32.PACK_AB_MERGE_C R81, R81, R80, RZ ;  /* 0x000000505151723e */ /* 0x000fe200048070ff */
[C---:B------:R-:W-:Y:S01]  /*f3b0*/  VIADD R16, R249.reuse, 0x11 ;  /* 0x00000011f9107836 */ /* 0x040fe20000000000 */
[----:B------:R-:W0:Y:S05]  /*f3c0*/  LDCU UR12, c[0x0][0x398] ;  /* 0x00007300ff0c77ac */ /* 0x000e2a0008000800 */
[----:B------:R-:W-:Y:S01]  /*f3d0*/  @P4 STG.E.U8 desc[UR22][R76.64], R145 ;  /* 0x000000914c004986 */ /* 0x000fe2000c101116 */
[----:B------:R-:W-:Y:S01]  /*f3e0*/  ISETP.LT.AND P4, PT, R246, UR14, !P0 ;  /* 0x0000000ef6007c0c */ /* 0x000fe2000c781270 */
[----:B------:R-:W-:Y:S01]  /*f3f0*/  VIADD R74, R249, 0x10 ;  /* 0x00000010f94a7836 */ /* 0x000fe20000000000 */
[----:B------:R-:W-:Y:S01]  /*f400*/  IADD3 R72, P2, PT, R132, R2, RZ ;  /* 0x0000000284487210 */ /* 0x000fe20007f5e0ff */
[----:B------:R0:W-:Y:S01]  /*f410*/  @P3 STG.E.U8 desc[UR22][R68.64], R81 ;  /* 0x0000005144003986 */ /* 0x0001e2000c101116 */
[----:B----4-:R-:W-:Y:S01]  /*f420*/  ISETP.GE.AND P3, PT, R16, UR6, PT ;  /* 0x0000000610007c0c */ /* 0x010fe2000bf66270 */
[----:B------:R-:W4:Y:S01]  /*f430*/  LDCU UR6, c[0x0][0x398] ;  /* 0x00007300ff0677ac */ /* 0x000f220008000800 */
[----:B--2---:R-:W-:Y:S01]  /*f440*/  F2FP.SATFINITE.E4M3.F32.PACK_AB_MERGE_C R75, R210, R209, RZ ;  /* 0x000000d1d24b723e */ /* 0x004fe200048070ff */
[----:B------:R-:W2:Y:S01]  /*f450*/  LDCU UR14, c[0x0][0x398] ;  /* 0x00007300ff0e77ac */ /* 0x000ea20008000800 */
[----:B------:R-:W2:Y:S04]  /*f460*/  LDL.LU R209, [R1+0x40] ;  /* 0x0000400001d17983 */ /* 0x000ea80000300800 */
[----:B------:R-:W2:Y:S01]  /*f470*/  LDL.LU R210, [R1+0x44] ;  /* 0x0000440001d27983 */ /* 0x000ea20000300800 */
[----:B------:R-:W-:-:S03]  /*f480*/  SHF.R.S32.HI R17, RZ, 0x8, R17 ;  /* 0x00000008ff117819 */ /* 0x000fc60000011411 */
[----:B------:R4:W-:Y:S01]  /*f490*/  @P6 STG.E.U8 desc[UR22][R14.64], R133 ;  /* 0x000000850e006986 */ /* 0x0009e2000c101116 */
[----:B-1----:R-:W-:Y:S01]  /*f4a0*/  ISETP.LT.AND P6, PT, R245, UR9, !P0 ;  /* 0x00000009f5007c0c */ /* 0x002fe2000c7c1270 */
[----:B------:R-:W-:Y:S01]  /*f4b0*/  IMAD.X R73, R134, 0x1, R199, P2 ;  /* 0x0000000186497824 */ /* 0x000fe200010e06c7 */
[----:B------:R-:W-:Y:S02]  /*f4c0*/  IADD3 R4, P2, PT, R132, R196, RZ ;  /* 0x000000c484047210 */ /* 0x000fe40007f5e0ff */
[----:B------:R-:W-:Y:S01]  /*f4d0*/  PRMT R16, R145, 0x9910, RZ ;  /* 0x0000991091107816 */ /* 0x000fe200000000ff */
[----:B------:R1:W-:Y:S01]  /*f4e0*/  @P4 STG.E.U8 desc[UR22][R12.64], R17 ;  /* 0x000000110c004986 */ /* 0x0003e2000c101116 */
[----:B0-----:R-:W-:Y:S01]  /*f4f0*/  PRMT R81, R81, 0x9910, RZ ;  /* 0x0000991051517816 */ /* 0x001fe200000000ff */
[----:B------:R-:W-:Y:S01]  /*f500*/  IMAD.X R5, R134, 0x1, R3, P2 ;  /* 0x0000000186057824 */ /* 0x000fe200010e0603 */
[----:B---3--:R-:W-:Y:S01]  /*f510*/  ISETP.LT.AND P4, PT, R242, UR10, !P0 ;  /* 0x0000000af2007c0c */ /* 0x008fe2000c781270 */
[----:B------:R-:W0:Y:S01]  /*f520*/  LDCU UR9, c[0x0][0x398] ;  /* 0x00007300ff0977ac */ /* 0x000e220008000800 */
[----:B------:R-:W-:-:S02]  /*f530*/  ISETP.GE.AND P2, PT, R74, UR4, PT ;  /* 0x000000044a007c0c */ /* 0x000fc4000bf46270 */
[----:B----4-:R-:W-:Y:S01]  /*f540*/  SHF.R.S32.HI R15, RZ, 0x8, R16 ;  /* 0x00000008ff0f7819 */ /* 0x010fe20000011410 */
[----:B------:R-:W3:Y:S01]  /*f550*/  LDCU UR4, c[0x0][0x39c] ;  /* 0x00007380ff0477ac */ /* 0x000ee20008000800 */
[----:B------:R-:W-:Y:S01]  /*f560*/  IMAD.MOV.U32 R14, RZ, RZ, R81 ;  /* 0x000000ffff0e7224 */ /* 0x000fe200078e0051 */
[----:B------:R-:W-:Y:S02]  /*f570*/  ISETP.LT.AND P0, PT, R241, UR12, !P0 ;  /* 0x0000000cf1007c0c */ /* 0x000fe4000c701270 */
[----:B------:R4:W-:Y:S01]  /*f580*/  @P6 STG.E.U8 desc[UR22][R10.64], R15 ;  /* 0x0000000f0a006986 */ /* 0x0009e2000c101116 */
[----:B------:R-:W-:Y:S01]  /*f590*/  ISETP.LT.AND P6, PT, R246, UR6, !P5 ;  /* 0x00000006f6007c0c */ /* 0x000fe2000efc1270 */
[----:B------:R-:W2:Y:S01]  /*f5a0*/  LDCU UR10, c[0x0][0x398] ;  /* 0x00007300ff0a77ac */ /* 0x000ea20008000800 */
[----:B-1----:R-:W-:Y:S02]  /*f5b0*/  SHF.R.S32.HI R17, RZ, 0x8, R14 ;  /* 0x00000008ff117819 */ /* 0x002fe4000001140e */
[----:B------:R-:W-:Y:S01]  /*f5c0*/  PRMT R69, R133, 0x9910, RZ ;  /* 0x0000991085457816 */ /* 0x000fe200000000ff */
[----:B------:R-:W1:Y:S02]  /*f5d0*/  LDCU UR6, c[0x0][0x398] ;  /* 0x00007300ff0677ac */ /* 0x000e640008000800 */
[----:B------:R-:W-:Y:S01]  /*f5e0*/  @P4 STG.E.U8 desc[UR22][R8.64], R17 ;  /* 0x0000001108004986 */ /* 0x000fe2000c101116 */
[----:B------:R-:W-:Y:S01]  /*f5f0*/  SHF.R.S32.HI R69, RZ, 0x8, R69 ;  /* 0x00000008ff457819 */ /* 0x000fe20000011445 */
[----:B------:R-:W1:Y:S01]  /*f600*/  LDCU UR12, c[0x0][0x398] ;  /* 0x00007300ff0c77ac */ /* 0x000e620008000800 */
[----:B------:R-:W-:Y:S01]  /*f610*/  IADD3 R12, P4, PT, R132, R198, RZ ;  /* 0x000000c6840c7210 */ /* 0x000fe20007f9e0ff */
[----:B----4-:R-:W-:-:S02]  /*f620*/  VIADD R10, R249, 0x12 ;  /* 0x00000012f90a7836 */ /* 0x010fc40000000000 */
[----:B------:R4:W-:Y:S01]  /*f630*/  @P0 STG.E.U8 desc[UR22][R6.64], R69 ;  /* 0x0000004506000986 */ /* 0x0009e2000c101116 */
[----:B--2---:R-:W-:Y:S01]  /*f640*/  ISETP.LT.AND P0, PT, R245, UR14, !P5 ;  /* 0x0000000ef5007c0c */ /* 0x004fe2000ef01270 */
[----:B------:R-:W-:Y:S01]  /*f650*/  IMAD.X R13, R134, 0x1, R197, P4 ;  /* 0x00000001860d7824 */ /* 0x000fe200020e06c5 */
[----:B0-----:R-:W-:Y:S01]  /*f660*/  ISETP.LT.AND P4, PT, R242, UR9, !P5 ;  /* 0x00000009f2007c0c */ /* 0x001fe2000ef81270 */
[----:B------:R-:W-:Y:S01]  /*f670*/  @P6 STG.E.U8 desc[UR22][R70.64], R75 ;  /* 0x0000004b46006986 */ /* 0x000fe2000c101116 */
[----:B---3--:R-:W-:Y:S01]  /*f680*/  ISETP.GE.AND P6, PT, R10, UR4, PT ;  /* 0x000000040a007c0c */ /* 0x008fe2000bfc6270 */
[----:B------:R-:W0:Y:S01]  /*f690*/  LDCU UR4, c[0x0][0x398] ;  /* 0x00007300ff0477ac */ /* 0x000e220008000800 */
[----:B------:R-:W-:Y:S01]  /*f6a0*/  F2FP.SATFINITE.E4M3.F32.PACK_AB_MERGE_C R147, R147, R146, RZ ;  /* 0x000000929393723e */ /* 0x000fe200048070ff */
[----:B------:R-:W-:Y:S01]  /*f6b0*/  VIADD R15, R132, UR30 ;  /* 0x0000001e840f7c36 */ /* 0x000fe20008000000 */
[----:B------:R-:W-:Y:S01]  /*f6c0*/  F2FP.SATFINITE.E4M3.F32.PACK_AB_MERGE_C R83, R83, R82, RZ ;  /* 0x000000525353723e */ /* 0x000fe200048070ff */
[----:B------:R-:W2:Y:S03]  /*f6d0*/  LDCU UR9, c[0x0][0x398] ;  /* 0x00007300ff0977ac */ /* 0x000ea60008000800 */
[----:B------:R-:W-:Y:S01]  /*f6e0*/  SHF.R.S32.HI R14, RZ, 0x1f, R15 ;  /* 0x0000001fff0e7819 */ /* 0x000fe2000001140f */
[----:B------:R-:W-:Y:S01]  /*f6f0*/  @P0 STG.E.U8 desc[UR22][R72.64], R147 ;  /* 0x0000009348000986 */ /* 0x000fe2000c101116 */
[C---:B------:R-:W-:Y:S01]  /*f700*/  IADD3 R10, P0, PT, R15.reuse, R0, RZ ;  /* 0x000000000f0a7210 */ /* 0x040fe20007f1e0ff */
[----:B------:R-:W3:Y:S02]  /*f710*/  LDCU UR14, c[0x0][0x398] ;  /* 0x00007300ff0e77ac */ /* 0x000ee40008000800 */
[----:B------:R3:W-:Y:S01]  /*f720*/  @P4 STG.E.U8 desc[UR22][R4.64], R83 ;  /* 0x0000005304004986 */ /* 0x0007e2000c101116 */
[----:B----4-:R-:W-:Y:S01]  /*f730*/  IADD3 R6, P4, PT, R15, R2, RZ ;  /* 0x000000020f067210 */ /* 0x010fe20007f9e0ff */
[----:B------:R-:W-:Y:S01]  /*f740*/  IMAD.X R11, R14, 0x1, R200, P0 ;  /* 0x000000010e0b7824 */ /* 0x000fe200000e06c8 */
[----:B------:R-:W-:Y:S01]  /*f750*/  ISETP.LT.AND P5, PT, R241, UR10, !P5 ;  /* 0x0000000af1007c0c */ /* 0x000fe2000efa1270 */
[----:B------:R-:W4:Y:S01]  /*f760*/  LDCU UR10, c[0x0][0x398] ;  /* 0x00007300ff0a77ac */ /* 0x000f220008000800 */
[----:B-1----:R-:W-:Y:S01]  /*f770*/  ISETP.LT.AND P0, PT, R246, UR6, !P1 ;  /* 0x00000006f6007c0c */ /* 0x002fe2000cf01270 */
[----:B------:R-:W-:Y:S01]  /*f780*/  IMAD.X R7, R14, 0x1, R199, P4 ;  /* 0x000000010e077824 */ /* 0x000fe200020e06c7 */
[----:B0-----:R-:W-:Y:S01]  /*f790*/  ISETP.LT.AND P4, PT, R245, UR4, !P1 ;  /* 0x00000004f5007c0c */ /* 0x001fe2000cf81270 */
[----:B------:R-:W0:Y:S01]  /*f7a0*/  LDCU UR6, c[0x0][0x398] ;  /* 0x00007300ff0677ac */ /* 0x000e220008000800 */
[----:B------:R-:W-:-:S02]  /*f7b0*/  PRMT R17, R147, 0x9910, RZ ;  /* 0x0000991093117816 */ /* 0x000fc400000000ff */
[----:B---3--:R-:W-:Y:S01]  /*f7c0*/  PRMT R5, R75, 0x9910, RZ ;  /* 0x000099104b057816 */ /* 0x008fe200000000ff */
[----:B------:R-:W1:Y:S01]  /*f7d0*/  LDCU UR4, c[0x0][0x39c] ;  /* 0x00007380ff0477ac */ /* 0x000e620008000800 */
[----:B------:R-:W-:Y:S02]  /*f7e0*/  F2FP.SATFINITE.E4M3.F32.PACK_AB_MERGE_C R69, R19, R18, RZ ;  /* 0x000000121345723e */ /* 0x000fe400048070ff */
[----:B------:R-:W-:Y:S02]  /*f7f0*/  SHF.R.S32.HI R5, RZ, 0x8, R5 ;  /* 0x00000008ff057819 */ /* 0x000fe40000011405 */
[----:B------:R-:W-:Y:S01]  /*f800*/  SHF.R.S32.HI R17, RZ, 0x8, R17 ;  /* 0x00000008ff117819 */ /* 0x000fe20000011411 */
[----:B------:R3:W-:Y:S04]  /*f810*/  @P5 STG.E.U8 desc[UR22][R12.64], R69 ;  /* 0x000000450c005986 */ /* 0x0007e8000c101116 */
[----:B------:R-:W-:Y:S04]  /*f820*/  @P0 STG.E.U8 desc[UR22][R10.64], R5 ;  /* 0x000000050a000986 */ /* 0x000fe8000c101116 */
[----:B------:R0:W-:Y:S01]  /*f830*/  @P4 STG.E.U8 desc[UR22][R6.64], R17 ;  /* 0x0000001106004986 */ /* 0x0001e2000c101116 */
[----:B------:R-:W-:-:S05]  /*f840*/  IADD3 R8, P5, PT, R15, R196, RZ ;  /* 0x000000c40f087210 */ /* 0x000fca0007fbe0ff */
[----:B------:R-:W-:Y:S01]  /*f850*/  IMAD.X R9, R14, 0x1, R3, P5 ;  /* 0x000000010e097824 */ /* 0x000fe200028e0603 */
[----:B--2---:R-:W-:Y:S02]  /*f860*/  ISETP.LT.AND P5, PT, R242, UR9, !P1 ;  /* 0x00000009f2007c0c */ /* 0x004fe4000cfa1270 */
[----:B------:R-:W-:Y:S01]  /*f870*/  PRMT R19, R83, 0x9910, RZ ;  /* 0x0000991053137816 */ /* 0x000fe200000000ff */
[----:B---3--:R-:W-:Y:S01]  /*f880*/  VIADD R13, R15, UR30 ;  /* 0x0000001e0f0d7c36 */ /* 0x008fe20008000000 */
[----:B------:R-:W-:Y:S01]  /*f890*/  PRMT R69, R69, 0x9910, RZ ;  /* 0x0000991045457816 */ /* 0x000fe200000000ff */
[----:B------:R-:W2:Y:S01]  /*f8a0*/  LDCU UR9, c[0x0][0x398] ;  /* 0x00007300ff0977ac */ /* 0x000ea20008000800 */
[----:B------:R-:W-:Y:S02]  /*f8b0*/  SHF.R.S32.HI R19, RZ, 0x8, R19 ;  /* 0x00000008ff137819 */ /* 0x000fe40000011413 */
[----:B----4-:R-:W-:Y:S01]  /*f8c0*/  ISETP.LT.AND P1, PT, R241, UR10, !P1 ;  /* 0x0000000af1007c0c */ /* 0x010fe2000cf21270 */
[----:B------:R-:W3:Y:S01]  /*f8d0*/  LDCU UR10, c[0x0][0x398] ;  /* 0x00007300ff0a77ac */ /* 0x000ee20008000800 */
[----:B------:R-:W-:-:S02]  /*f8e0*/  ISETP.LT.AND P0, PT, R246, UR12, !P2 ;  /* 0x0000000cf6007c0c */ /* 0x000fc4000d701270 */
[----:B------:R-:W-:Y:S01]  /*f8f0*/  IADD3 R4, P4, PT, R15, R198, RZ ;  /* 0x000000c60f047210 */ /* 0x000fe20007f9e0ff */
[----:B------:R4:W-:Y:S01]  /*f900*/  @P5 STG.E.U8 desc[UR22][R8.64], R19 ;  /* 0x0000001308005986 */ /* 0x0009e2000c101116 */
[----:B------:R-:W-:Y:S01]  /*f910*/  IMAD.MOV.U32 R15, RZ, RZ, R69 ;  /* 0x000000ffff0f7224 */ /* 0x000fe200078e0045 */
[----:B------:R-:W-:Y:S01]  /*f920*/  SHF.R.S32.HI R12, RZ, 0x1f, R13 ;  /* 0x0000001fff0c7819 */ /* 0x000fe2000001140d */
[----:B------:R-:W1:Y:S01]  /*f930*/  LDCU UR12, c[0x0][0x398] ;  /* 0x00007300ff0c77ac */ /* 0x000e620008000800 */
[----:B0-----:R-:W-:Y:S01]  /*f940*/  IADD3 R6, P5, PT, R13, R0, RZ ;  /* 0x000000000d067210 */ /* 0x001fe20007fbe0ff */
[----:B------:R-:W-:Y:S01]  /*f950*/  IMAD.X R5, R14, 0x1, R197, P4 ;  /* 0x000000010e057824 */ /* 0x000fe200020e06c5 */
[----:B------:R-:W-:-:S03]  /*f960*/  SHF.R.S32.HI R15, RZ, 0x8, R15 ;  /* 0x00000008ff0f7819 */ /* 0x000fc6000001140f */
[C---:B------:R-:W-:Y:S02]  /*f970*/  IMAD.X R7, R12.reuse, 0x1, R200, P5 ;  /* 0x000000010c077824 */ /* 0x040fe400028e06c8 */
[----:B------:R-:W-:Y:S01]  /*f980*/  @P1 STG.E.U8 desc[UR22][R4.64], R15 ;  /* 0x0000000f04001986 */ /* 0x000fe2000c101116 */
[----:B----4-:R-:W-:Y:S02]  /*f990*/  IADD3 R8, P5, PT, R13, R2, RZ ;  /* 0x000000020d087210 */ /* 0x010fe40007fbe0ff */
[----:B------:R-:W-:Y:S01]  /*f9a0*/  ISETP.LT.AND P1, PT, R245, UR14, !P2 ;  /* 0x0000000ef5007c0c */ /* 0x000fe2000d721270 */
[----:B------:R-:W0:Y:S02]  /*f9b0*/  LDCU UR14, c[0x0][0x398] ;  /* 0x00007300ff0e77ac */ /* 0x000e240008000800 */
[----:B------:R-:W-:Y:S01]  /*f9c0*/  IMAD.X R9, R12, 0x1, R199, P5 ;  /* 0x000000010c097824 */ /* 0x000fe200028e06c7 */
[----:B------:R-:W-:Y:S02]  /*f9d0*/  IADD3 R10, P5, PT, R13, R196, RZ ;  /* 0x000000c40d0a7210 */ /* 0x000fe40007fbe0ff */
[----:B------:R-:W-:-:S02]  /*f9e0*/  F2FP.SATFINITE.E4M3.F32.PACK_AB_MERGE_C R149, R149, R148, RZ ;  /* 0x000000949595723e */ /* 0x000fc400048070ff */
[----:B------:R-:W-:Y:S01]  /*f9f0*/  F2FP.SATFINITE.E4M3.F32.PACK_AB_MERGE_C R85, R85, R84, RZ ;  /* 0x000000545555723e */ /* 0x000fe200048070ff */
[----:B------:R-:W-:Y:S01]  /*fa00*/  IMAD.X R11, R12, 0x1, R3, P5 ;  /* 0x000000010c0b7824 */ /* 0x000fe200028e0603 */
[----:B------:R-:W-:Y:S02]  /*fa10*/  F2FP.SATFINITE.E4M3.F32.PACK_AB_MERGE_C R17, R210, R209, RZ ;  /* 0x000000d1d211723e */ /* 0x000fe400048070ff */
[----:B------:R-:W4:Y:S04]  /*fa20*/  LDL.LU R209, [R1+0x48] ;  /* 0x0000480001d17983 */ /* 0x000f280000300800 */
[----:B------:R-:W4:Y:S04]  /*fa30*/  LDL.LU R210, [R1+0x4c] ;  /* 0x00004c0001d27983 */ /* 0x000f280000300800 */
[----:B------:R0:W-:Y:S01]  /*fa40*/  @P0 STG.E.U8 desc[UR22][R6.64], R17 ;  /* 0x0000001106000986 */ /* 0x0001e2000c101116 */
[----:B------:R-:W-:Y:S01]  /*fa50*/  ISETP.LT.AND P0, PT, R242, UR6, !P2 ;  /* 0x00000006f2007c0c */ /* 0x000fe2000d701270 */
[----:B------:R-:W1:Y:S02]  /*fa60*/  LDCU UR6, c[0x0][0x39c] ;  /* 0x00007380ff0677ac */ /* 0x000e640008000800 */
[----:B------:R-:W-:Y:S01]  /*fa70*/  @P1 STG.E.U8 desc[UR22][R8.64], R149 ;  /* 0x0000009508001986 */ /* 0x000fe2000c101116 */
[----:B0-----:R-:W-:-:S09]  /*fa80*/  PRMT R17, R17, 0x9910, RZ ;  /* 0x0000991011117816 */ /* 0x001fd200000000ff */
[----:B------:R0:W-:Y:S02]  /*fa90*/  @P0 STG.E.U8 desc[UR22][R10.64], R85 ;  /* 0x000000550a000986 */ /* 0x0001e4000c101116 */
[----:B0-----:R-:W-:Y:S01]  /*faa0*/  IMAD.MOV.U32 R11, RZ, RZ, R17 ;  /* 0x000000ffff0b7224 */ /* 0x001fe200078e0011 */
[----:B------:R-:W-:Y:S02]  /*fab0*/  F2FP.SATFINITE.E4M3.F32.PACK_AB_MERGE_C R17, R212, R211, RZ ;  /* 0x000000d3d411723e */ /* 0x000fe400048070ff */
[----:B------:R-:W4:Y:S04]  /*fac0*/  LDL.LU R211, [R1+0x58] ;  /* 0x0000580001d37983 */ /* 0x000f280000300800 */
[----:B------:R-:W4:Y:S01]  /*fad0*/  LDL.LU R212, [R1+0x5c] ;  /* 0x00005c0001d47983 */ /* 0x000f220000300800 */
[----:B------:R-:W-:-:S03]  /*fae0*/  F2FP.SATFINITE.E4M3.F32.PACK_AB_MERGE_C R19, R238, R213, RZ ;  /* 0x000000d5ee13723e */ /* 0x000fc600048070ff */
[----:B------:R-:W4:Y:S04]  /*faf0*/  LDL.LU R213, [R1+0x68] ;  /* 0x0000680001d57983 */ /* 0x000f280000300800 */
[----:B------:R-:W4:Y:S01]  /*fb00*/  LDL.LU R238, [R1+0x6c] ;  /* 0x00006c0001ee7983 */ /* 0x000f220000300800 */
[----:B--2---:R-:W-:Y:S01]  /*fb10*/  ISETP.LT.AND P2, PT, R241, UR9, !P2 ;  /* 0x00000009f1007c0c */ /* 0x004fe2000d741270 */
[----:B------:R-:W0:Y:S01]  /*fb20*/  LDCU UR9, c[0x0][0x398] ;  /* 0x00007300ff0977ac */ /* 0x000e220008000800 */
[C---:B------:R-:W-:Y:S01]  /*fb30*/  IADD3 R4, P5, PT, R13.reuse, R198, RZ ;  /* 0x000000c60d047210 */ /* 0x040fe20007fbe0ff */
[----:B------:R-:W-:Y:S01]  /*fb40*/  VIADD R13, R13, UR30 ;  /* 0x0000001e0d0d7c36 */ /* 0x000fe20008000000 */
[----:B------:R-:W-:-:S03]  /*fb50*/  F2FP.SATFINITE.E4M3.F32.PACK_AB_MERGE_C R21, R21, R20, RZ ;  /* 0x000000141515723e */ /* 0x000fc600048070ff */
[----:B------:R-:W-:Y:S01]  /*fb60*/  IMAD.X R5, R12, 0x1, R197, P5 ;  /* 0x000000010c057824 */ /* 0x000fe200028e06c5 */
[----:B---3--:R-:W-:Y:S02]  /*fb70*/  ISETP.LT.AND P0, PT, R246, UR10, !P3 ;  /* 0x0000000af6007c0c */ /* 0x008fe4000df01270 */
[----:B------:R-:W-:Y:S01]  /*fb80*/  PRMT R15, R149, 0x9910, RZ ;  /* 0x00009910950f7816 */ /* 0x000fe200000000ff */
[----:B------:R-:W-:Y:S01]  /*fb90*/  VIADD R9, R249, 0x15 ;  /* 0x00000015f9097836 */ /* 0x000fe20000000000 */
[----:B-1----:R-:W-:Y:S01]  /*fba0*/  ISETP.LT.AND P1, PT, R245, UR12, !P3 ;  /* 0x0000000cf5007c0c */ /* 0x002fe2000df21270 */
[----:B------:R1:W-:Y:S01]  /*fbb0*/  @P2 STG.E.U8 desc[UR22][R4.64], R21 ;  /* 0x0000001504002986 */ /* 0x0003e2000c101116 */
[----:B------:R-:W-:Y:S01]  /*fbc0*/  SHF.R.S32.HI R12, RZ, 0x1f, R13 ;  /* 0x0000001fff0c7819 */ /* 0x000fe2000001140d */
[----:B------:R-:W-:Y:S01]  /*fbd0*/  VIADD R16, R249, 0x13 ;  /* 0x00000013f9107836 */ /* 0x000fe20000000000 */
[----:B------:R-:W-:Y:S01]  /*fbe0*/  IADD3 R6, P2, PT, R13, R0, RZ ;  /* 0x000000000d067210 */ /* 0x000fe20007f5e0ff */
[----:B------:R-:W2:Y:S01]  /*fbf0*/  LDCU UR10, c[0x0][0x398] ;  /* 0x00007300ff0a77ac */ /* 0x000ea20008000800 */
[----:B------:R-:W-:-:S02]  /*fc00*/  SHF.R.S32.HI R11, RZ, 0x8, R11 ;  /* 0x00000008ff0b7819 */ /* 0x000fc4000001140b */
[----:B------:R-:W-:Y:S01]  /*fc10*/  SHF.R.S32.HI R15, RZ, 0x8, R15 ;  /* 0x00000008ff0f7819 */ /* 0x000fe2000001140f */
[C---:B------:R-:W-:Y:S01]  /*fc20*/  IMAD.X R7, R12.reuse, 0x1, R200, P2 ;  /* 0x000000010c077824 */ /* 0x040fe200010e06c8 */
[----:B------:R-:W-:Y:S01]  /*fc30*/  PRMT R10, R85, 0x9910, RZ ;  /* 0x00009910550a7816 */ /* 0x000fe200000000ff */
[----:B------:R-:W-:Y:S01]  /*fc40*/  VIADD R14, R249, 0x14 ;  /* 0x00000014f90e7836 */ /* 0x000fe20000000000 */
[----:B------:R-:W-:Y:S01]  /*fc50*/  F2FP.SATFINITE.E4M3.F32.PACK_AB_MERGE_C R151, R151, R150, RZ ;  /* 0x000000969797723e */ /* 0x000fe200048070ff */
[----:B------:R-:W3:Y:S01]  /*fc60*/  LDCU UR12, c[0x0][0x398] ;  /* 0x00007300ff0c77ac */ /* 0x000ee20008000800 */
[C---:B-1----:R-:W-:Y:S01]  /*fc70*/  IADD3 R4, P5, PT, R13.reuse, R2, RZ ;  /* 0x000000020d047210 */ /* 0x042fe20007fbe0ff */
[----:B------:R1:W-:Y:S04]  /*fc80*/  @P0 STG.E.U8 desc[UR22][R6.64], R11 ;  /* 0x0000000b06000986 */ /* 0x0003e8000c101116 */
[----:B------:R-:W-:Y:S01]  /*fc90*/  IMAD.X R5, R12, 0x1, R199, P5 ;  /* 0x000000010c057824 */ /* 0x000fe200028e06c7 */
[----:B------:R-:W-:-:S04]  /*fca0*/  IADD3 R8, P5, PT, R13, R196, RZ ;  /* 0x000000c40d087210 */ /* 0x000fc80007fbe0ff */
[----:B------:R2:W-:Y:S01]  /*fcb0*/  @P1 STG.E.U8 desc[UR22][R4.64], R15 ;  /* 0x0000000f04001986 */ /* 0x0005e2000c101116 */
[----:B0-----:R-:W-:Y:S01]  /*fcc0*/  ISETP.LT.AND P1, PT, R242, UR9, !P3 ;  /* 0x00000009f2007c0c */ /* 0x001fe2000df21270 */
[----:B------:R-:W0:Y:S01]  /*fcd0*/  LDCU UR9, c[0x0][0x398] ;  /* 0x00007300ff0977ac */ /* 0x000e220008000800 */
[----:B------:R-:W-:Y:S01]  /*fce0*/  ISETP.GE.AND P0, PT, R9, UR6, PT ;  /* 0x0000000609007c0c */ /* 0x000fe2000bf06270 */
[----:B------:R-:W-:Y:S01]  /*fcf0*/  IMAD.X R9, R12, 0x1, R3, P5 ;  /* 0x000000010c097824 */ /* 0x000fe200028e0603 */
[----:B-1----:R-:W-:Y:S01]  /*fd00*/  SHF.R.S32.HI R11, RZ, 0x8, R10 ;  /* 0x00000008ff0b7819 */ /* 0x002fe2000001140a */
[----:B------:R-:W1:Y:S01]  /*fd10*/  LDCU UR6, c[0x0][0x398] ;  /* 0x00007300ff0677ac */ /* 0x000e620008000800 */
[----:B------:R-:W-:Y:S02]  /*fd20*/  ISETP.GE.AND P4, PT, R16, UR4, PT ;  /* 0x0000000410007c0c */ /* 0x000fe4000bf86270 */
[----:B------:R-:W-:Y:S01]  /*fd30*/  ISETP.LT.AND P3, PT, R241, UR14, !P3 ;  /* 0x0000000ef1007c0c */ /* 0x000fe2000df61270 */
[----:B------:R-:W1:Y:S01]  /*fd40*/  LDCU UR4, c[0x0][0x39c] ;  /* 0x00007380ff0477ac */ /* 0x000e620008000800 */
[----:B--2---:R-:W-:-:S03]  /*fd50*/  PRMT R15, R21, 0x9910, RZ ;  /* 0x00009910150f7816 */ /* 0x004fc600000000ff */
[----:B------:R2:W-:Y:S01]  /*fd60*/  @P1 STG.E.U8 desc[UR22][R8.64], R11 ;  /* 0x0000000b08001986 */ /* 0x0005e2000c101116 */
[C---:B------:R-:W-:Y:S01]  /*fd70*/  IADD3 R4, P1, PT, R13.reuse, R198, RZ ;  /* 0x000000c60d047210 */ /* 0x040fe20007f3e0ff */
[----:B------:R-:W-:Y:S01]  /*fd80*/  VIADD R13, R13, UR30 ;  /* 0x0000001e0d0d7c36 */ /* 0x000fe20008000000 */
[----:B------:R-:W-:Y:S01]  /*fd90*/  SHF.R.S32.HI R15, RZ, 0x8, R15 ;  /* 0x00000008ff0f7819 */ /* 0x000fe2000001140f */
[----:B------:R-:W3:Y:S02]  /*fda0*/  LDCU UR14, c[0x0][0x398] ;  /* 0x00007300ff0e77ac */ /* 0x000ee40008000800 */
[----:B------:R-:W-:Y:S01]  /*fdb0*/  IMAD.X R5, R12, 0x1, R197, P1 ;  /* 0x000000010c057824 */ /* 0x000fe200008e06c5 */
[----:B------:R-:W-:Y:S02]  /*fdc0*/  SHF.R.S32.HI R10, RZ, 0x1f, R13 ;  /* 0x0000001fff0a7819 */ /* 0x000fe4000001140d */
[----:B------:R-:W-:Y:S02]  /*fdd0*/  IADD3 R6, P5, PT, R13, R0, RZ ;  /* 0x000000000d067210 */ /* 0x000fe40007fbe0ff */
[----:B0-----:R-:W-:Y:S01]  /*fde0*/  ISETP.LT.AND P1, PT, R246, UR9, !P6 ;  /* 0x00000009f6007c0c */ /* 0x001fe2000f721270 */
[----:B------:R0:W-:Y:S01]  /*fdf0*/  @P3 STG.E.U8 desc[UR22][R4.64], R15 ;  /* 0x0000000f04003986 */ /* 0x0001e2000c101116 */
[----:B------:R-:W-:Y:S01]  /*fe00*/  ISETP.LT.AND P3, PT, R245, UR10, !P6 ;  /* 0x0000000af5007c0c */ /* 0x000fe2000f761270 */
[----:B------:R-:W-:Y:S01]  /*fe10*/  IMAD.X R7, R10, 0x1, R200, P5 ;  /* 0x000000010a077824 */ /* 0x000fe200028e06c8 */
[----:B-1----:R-:W-:Y:S01]  /*fe20*/  ISETP.GE.AND P2, PT, R14, UR4, PT ;  /* 0x000000040e007c0c */ /* 0x002fe2000bf46270 */
[----:B------:R-:W1:Y:S01]  /*fe30*/  LDCU UR4, c[0x0][0x39c] ;  /* 0x00007380ff0477ac */ /* 0x000e620008000800 */
[----:B--2---:R-:W-:Y:S01]  /*fe40*/  IADD3 R8, P5, PT, R13, R2, RZ ;  /* 0x000000020d087210 */ /* 0x004fe20007fbe0ff */
[----:B------:R-:W2:Y:S04]  /*fe50*/  LDCU UR9, c[0x0][0x398] ;  /* 0x00007300ff0977ac */ /* 0x000ea80008000800 */
[----:B------:R-:W-:Y:S01]  /*fe60*/  IMAD.X R9, R10, 0x1, R199, P5 ;  /* 0x000000010a097824 */ /* 0x000fe200028e06c7 */
[----:B------:R-:W-:Y:S01]  /*fe70*/  ISETP.LT.AND P5, PT, R242, UR6, !P6 ;  /* 0x00000006f2007c0c */ /* 0x000fe2000f7a1270 */
[----:B------:R-:W1:Y:S01]  /*fe80*/  LDCU UR10, c[0x0][0x398] ;  /* 0x00007300ff0a77ac */ /* 0x000e620008000800 */
[----:B------:R-:W-:Y:S01]  /*fe90*/  VIADD R12, R249, 0x16 ;  /* 0x00000016f90c7836 */ /* 0x000fe20000000000 */
[----:B------:R-:W-:Y:S01]  /*fea0*/  F2FP.SATFINITE.E4M3.F32.PACK_AB_MERGE_C R87, R87, R86, RZ ;  /* 0x000000565757723e */ /* 0x000fe200048070ff */
[----:B------:R-:W1:Y:S01]  /*feb0*/  LDCU UR6, c[0x0][0x398] ;  /* 0x00007300ff0677ac */ /* 0x000e620008000800 */
[----:B------:R-:W-:-:S02]  /*fec0*/  F2FP.SATFINITE.E4M3.F32.PACK_AB_MERGE_C R23, R23, R22, RZ ;  /* 0x000000161717723e */ /* 0x000fc400048070ff */
[----:B--2---:R-:W-:Y:S01]  /*fed0*/  ISETP.LT.AND P6, PT, R241, UR9, !P6 ;  /* 0x00000009f1007c0c */ /* 0x004fe2000f7c1270 */
[----:B------:R-:W2:Y:S01]  /*fee0*/  LDCU UR9, c[0x0][0x398] ;  /* 0x00007300ff0977ac */ /* 0x000ea20008000800 */
[----:B0-----:R-:W-:-:S04]  /*fef0*/  PRMT R15, R151, 0x9910, RZ ;  /* 0x00009910970f7816 */ /* 0x001fc800000000ff */
[----:B------:R-:W-:Y:S02]  /*ff00*/  SHF.R.S32.HI R15, RZ, 0x8, R15 ;  /* 0x00000008ff0f7819 */ /* 0x000fe4000001140f */
[----:B------:R-:W-:Y:S02]  /*ff10*/  F2FP.SATFINITE.E4M3.F32.PACK_AB_MERGE_C R153, R153, R152, RZ ;  /* 0x000000989999723e */ /* 0x000fe400048070ff */
[----:B------:R-:W-:Y:S02]  /*ff20*/  F2FP.SATFINITE.E4M3.F32.PACK_AB_MERGE_C R89, R89, R88, RZ ;  /* 0x000000585959723e */ /* 0x000fe400048070ff */
[----:B------:R-:W-:Y:S02]  /*ff30*/  F2FP.SATFINITE.E4M3.F32.PACK_AB_MERGE_C R25, R25, R24, RZ ;  /* 0x000000181919723e */ /* 0x000fe400048070ff */
[----:B------:R-:W-:Y:S02]  /*ff40*/  F2FP.SATFINITE.E4M3.F32.PACK_AB_MERGE_C R155, R155, R154, RZ ;  /* 0x0000009a9b9b723e */ /* 0x000fe400048070ff */
[----:B------:R-:W-:-:S02]  /*ff50*/  F2FP.SATFINITE.E4M3.F32.PACK_AB_MERGE_C R91, R91, R90, RZ ;  /* 0x0000005a5b5b723e */ /* 0x000fc400048070ff */
[----:B----4-:R-:W-:-:S05]  /*ff60*/  F2FP.SATFINITE.E4M3.F32.PACK_AB_MERGE_C R11, R210, R209, RZ ;  /* 0x000000d1d20b723e */ /* 0x010fca00048070ff */
[----:B------:R0:W-:Y:S04]  /*ff70*/  @P1 STG.E.U8 desc[UR22][R6.64], R11 ;  /* 0x0000000b06001986 */ /* 0x0001e8000c101116 */
[----:B------:R4:W-:Y:S01]  /*ff80*/  @P3 STG.E.U8 desc[UR22][R8.64], R151 ;  /* 0x0000009708003986 */ /* 0x0009e2000c101116 */
[C---:B------:R-:W-:Y:S02]  /*ff90*/  IADD3 R4, P3, PT, R13.reuse, R196, RZ ;  /* 0x000000c40d047210 */ /* 0x040fe40007f7e0ff */
[----:B-1----:R-:W-:Y:S01]  /*ffa0*/  ISETP.GE.AND P1, PT, R12, UR4, PT ;  /* 0x000000040c007c0c */ /* 0x002fe2000bf26270 */
[----:B------:R-:W1:Y:S02]  /*ffb0*/  LDCU UR4, c[0x0][0x398] ;  /* 0x00007300ff0477ac */ /* 0x000e640008000800 */
[----:B------:R-:W-:Y:S01]  /*ffc0*/  IMAD.X R5, R10, 0x1, R3, P3 ;  /* 0x000000010a057824 */ /* 0x000fe200018e0603 */
[----:B------:R-:W-:Y:S01]  /*ffd0*/  ISETP.LT.AND P3, PT, R246, UR10, !P4 ;  /* 0x0000000af6007c0c */ /* 0x000fe2000e761270 */
[----:B------:R-:W1:Y:S03]  /*ffe0*/  LDCU UR10, c[0x0][0x398] ;  /* 0x00007300ff0a77ac */ /* 0x000e660008000800 */
[----:B------:R1:W-:Y:S01]  /*fff0*/  @P5 STG.E.U8 desc[UR22][R4.64], R87 ;  /* 0x0000005704005986 */ /* 0x0003e2000c101116 */
[C---:B0-----:R-:W-:Y:S01]  /*10000*/  IADD3 R6, P5, PT, R13.reuse, R198, RZ ;  /* 0x000000c60d067210 */ /* 0x041fe20007fbe0ff */
[----:B------:R-:W-:Y:S01]  /*10010*/  VIADD R13, R13, UR30 ;  /* 0x0000001e0d0d7c36 */ /* 0x000fe20008000000 */
[----:B------:R-:W-:-:S03]  /*10020*/  PRMT R11, R11, 0x9910, RZ ;  /* 0x000099100b0b7816 */ /* 0x000fc600000000ff */
[----:B------:R-:W-:Y:S01]  /*10030*/  IMAD.X R7, R10, 0x1, R197, P5 ;  /* 0x000000010a077824 */ /* 0x000fe200028e06c5 */
[----:B------:R-:W-:Y:S02]  /*10040*/  SHF.R.S32.HI R12, RZ, 0x1f, R13 ;  /* 0x0000001fff0c7819 */ /* 0x000fe4000001140d */
[C---:B----4-:R-:W-:Y:S02]  /*10050*/  IADD3 R8, P5, PT, R13.reuse, R0, RZ ;  /* 0x000000000d087210 */ /* 0x050fe40007fbe0ff */
[----:B------:R-:W-:Y:S01]  /*10060*/  SHF.R.S32.HI R11, RZ, 0x8, R11 ;  /* 0x00000008ff0b7819 */ /* 0x000fe2000001140b */
[----:B------:R0:W-:Y:S02]  /*10070*/  @P6 STG.E.U8 desc[UR22][R6.64], R23 ;  /* 0x0000001706006986 */ /* 0x0001e4000c101116 */
[----:B------:R-:W-:Y:S01]  /*10080*/  IMAD.X R9, R12, 0x1, R200, P5 ;  /* 0x000000010c097824 */ /* 0x000fe200028e06c8 */
[----:B-1----:R-:W-:Y:S02]  /*10090*/  IADD3 R4, P6, PT, R13, R2, RZ ;  /* 0x000000020d047210 */ /* 0x002fe40007fde0ff */
[----:B------:R-:W-:Y:S01]  /*100a0*/  ISETP.LT.AND P5, PT, R245, UR4, !P4 ;  /* 0x00000004f5007c0c */ /* 0x000fe2000e7a1270 */
[----:B------:R-:W1:Y:S01]  /*100b0*/  LDCU UR4, c[0x0][0x39c] ;  /* 0x00007380ff0477ac */ /* 0x000e620008000800 */
[----:B------:R4:W-:Y:S01]  /*100c0*/  @P3 STG.E.U8 desc[UR22][R8.64], R11 ;  /* 0x0000000b08003986 */ /* 0x0009e2000c101116 */
[----:B------:R-:W-:Y:S01]  /*100d0*/  ISETP.LT.AND P3, PT, R242, UR6, !P4 ;  /* 0x00000006f2007c0c */ /* 0x000fe2000e761270 */
[----:B------:R-:W-:Y:S01]  /*100e0*/  IMAD.X R5, R12, 0x1, R199, P6 ;  /* 0x000000010c057824 */ /* 0x000fe200030e06c7 */
[----:B------:R-:W-:Y:S01]  /*100f0*/  PRMT R10, R87, 0x9910, RZ ;  /* 0x00009910570a7816 */ /* 0x000fe200000000ff */
[----:B------:R-:W1:Y:S01]  /*10100*/  LDCU UR6, c[0x0][0x39c] ;  /* 0x00007380ff0677ac */ /* 0x000e620008000800 */
[----:B0-----:R-:W-:-:S05]  /*10110*/  IADD3 R6, P6, PT, R13, R196, RZ ;  /* 0x000000c40d067210 */ /* 0x001fca0007fde0ff */
[----:B------:R-:W-:Y:S01]  /*10120*/  IMAD.X R7, R12, 0x1, R3, P6 ;  /* 0x000000010c077824 */ /* 0x000fe200030e0603 */
[----:B----4-:R-:W-:Y:S01]  /*10130*/  SHF.R.S32.HI R11, RZ, 0x8, R10 ;  /* 0x00000008ff0b7819 */ /* 0x010fe2000001140a */
[----:B------:R0:W-:Y:S01]  /*10140*/  @P5 STG.E.U8 desc[UR22][R4.64], R15 ;  /* 0x0000000f04005986 */ /* 0x0001e2000c101116 */
[----:B--2---:R-:W-:Y:S01]  /*10150*/  ISETP.LT.AND P6, PT, R241, UR9, !P4 ;  /* 0x00000009f1007c0c */ /* 0x004fe2000e7c1270 */
[----:B------:R-:W2:Y:S02]  /*10160*/  LDCU UR9, c[0x0][0x398] ;  /* 0x00007300ff0977ac */ /* 0x000ea40008000800 */
[----:B------:R4:W-:Y:S01]  /*10170*/  @P3 STG.E.U8 desc[UR22][R6.64], R11 ;  /* 0x0000000b06003986 */ /* 0x0009e2000c101116 */
[----:B------:R-:W-:Y:S02]  /*10180*/  IADD3 R8, P3, PT, R13, R198, RZ ;  /* 0x000000c60d087210 */ /* 0x000fe40007f7e0ff */
[----:B------:R-:W-:Y:S01]  /*10190*/  PRMT R10, R23, 0x9910, RZ ;  /* 0x00009910170a7816 */ /* 0x000fe200000000ff */
[----:B------:R-:W-:-:S02]  /*101a0*/  VIADD R13, R13, UR30 ;  /* 0x0000001e0d0d7c36 */ /* 0x000fc40008000000 */
[----:B------:R-:W-:Y:S01]  /*101b0*/  IMAD.X R9, R12, 0x1, R197, P3 ;  /* 0x000000010c097824 */ /* 0x000fe200018e06c5 */
[----:B0-----:R-:W-:Y:S02]  /*101c0*/  SHF.R.S32.HI R15, RZ, 0x8, R10 ;  /* 0x00000008ff0f7819 */ /* 0x001fe4000001140a */
[----:B------:R-:W-:Y:S02]  /*101d0*/  ISETP.LT.AND P4, PT, R246, UR10, !P2 ;  /* 0x0000000af6007c0c */ /* 0x000fe4000d781270 */
[----:B---3--:R-:W-:Y:S01]  /*101e0*/  ISETP.LT.AND P3, PT, R245, UR12, !P2 ;  /* 0x0000000cf5007c0c */ /* 0x008fe2000d761270 */
[----:B------:R0:W-:Y:S01]  /*101f0*/  @P6 STG.E.U8 desc[UR22][R8.64], R15 ;  /* 0x0000000f08006986 */ /* 0x0001e2000c101116 */
[----:B------:R-:W-:Y:S02]  /*10200*/  SHF.R.S32.HI R12, RZ, 0x1f, R13 ;  /* 0x0000001fff0c7819 */ /* 0x000fe4000001140d */
[----:B------:R-:W-:Y:S01]  /*10210*/  IADD3 R4, P5, PT, R13, R0, RZ ;  /* 0x000000000d047210 */ /* 0x000fe20007fbe0ff */
[----:B------:R-:W-:Y:S01]  /*10220*/  VIADD R10, R249, 0x17 ;  /* 0x00000017f90a7836 */ /* 0x000fe20000000000 */
[----:B----4-:R-:W-:Y:S01]  /*10230*/  IADD3 R6, P6, PT, R13, R2, RZ ;  /* 0x000000020d067210 */ /* 0x010fe20007fde0ff */
[----:B------:R-:W-:Y:S01]  /*10240*/  VIADD R11, R249, 0x18 ;  /* 0x00000018f90b7836 */ /* 0x000fe20000000000 */
[----:B------:R-:W3:Y:S01]  /*10250*/  LDCU UR10, c[0x0][0x398] ;  /* 0x00007300ff0a77ac */ /* 0x000ee20008000800 */
[----:B------:R-:W-:-:S02]  /*10260*/  IMAD.X R5, R12, 0x1, R200, P5 ;  /* 0x000000010c057824 */ /* 0x000fc400028e06c8 */
[----:B------:R-:W-:Y:S01]  /*10270*/  IMAD.X R7, R12, 0x1, R199, P6 ;  /* 0x000000010c077824 */ /* 0x000fe200030e06c7 */
[----:B------:R-:W-:Y:S01]  /*10280*/  ISETP.LT.AND P5, PT, R242, UR14, !P2 ;  /* 0x0000000ef2007c0c */ /* 0x000fe2000d7a1270 */
[----:B------:R-:W4:Y:S01]  /*10290*/  LDCU UR12, c[0x0][0x398] ;  /* 0x00007300ff0c77ac */ /* 0x000f220008000800 */
[----:B------:R2:W-:Y:S01]  /*102a0*/  @P4 STG.E.U8 desc[UR22][R4.64], R17 ;  /* 0x0000001104004986 */ /* 0x0005e2000c101116 */
[----:B-1----:R-:W-:Y:S02]  /*102b0*/  ISETP.GE.AND P4, PT, R10, UR4, PT ;  /* 0x000000040a007c0c */ /* 0x002fe4000bf86270 */
[----:B0-----:R-:W-:Y:S01]  /*102c0*/  PRMT R8, R17, 0x9910, RZ ;  /* 0x0000991011087816 */ /* 0x001fe200000000ff */
[----:B------:R0:W-:Y:S01]  /*102d0*/  @P3 STG.E.U8 desc[UR22][R6.64], R153 ;  /* 0x0000009906003986 */ /* 0x0001e2000c101116 */
[----:B------:R-:W-:Y:S01]  /*102e0*/  ISETP.GE.AND P3, PT, R11, UR6, PT ;  /* 0x000000060b007c0c */ /* 0x000fe2000bf66270 */
[----:B------:R-:W1:Y:S01]  /*102f0*/  LDCU UR6, c[0x0][0x398] ;  /* 0x00007300ff0677ac */ /* 0x000e620008000800 */
[----:B------:R-:W-:-:S02]  /*10300*/  IADD3 R10, P6, PT, R13, R196, RZ ;  /* 0x000000c40d0a7210 */ /* 0x000fc40007fde0ff */
[----:B------:R-:W-:Y:S01]  /*10310*/  ISETP.LT.AND P2, PT, R241, UR16, !P2 ;  /* 0x00000010f1007c0c */ /* 0x000fe2000d741270 */
[----:B------:R-:W3:Y:S02]  /*10320*/  LDCU UR4, c[0x0][0x39c] ;  /* 0x00007380ff0477ac */ /* 0x000ee40008000800 */
[----:B------:R-:W-:Y:S01]  /*10330*/  IMAD.X R11, R12, 0x1, R3, P6 ;  /* 0x000000010c0b7824 */ /* 0x000fe200030e0603 */
[C---:B--2---:R-:W-:Y:S01]  /*10340*/  IADD3 R4, P6, PT, R13.reuse, R198, RZ ;  /* 0x000000c60d047210 */ /* 0x044fe20007fde0ff */
[----:B------:R-:W-:Y:S01]  /*10350*/  VIADD R13, R13, UR30 ;  /* 0x0000001e0d0d7c36 */ /* 0x000fe20008000000 */
[----:B------:R-:W-:Y:S01]  /*10360*/  PRMT R15, R153, 0x9910, RZ ;  /* 0x00009910990f7816 */ /* 0x000fe200000000ff */
[----:B------:R-:W2:Y:S01]  /*10370*/  LDCU UR14, c[0x0][0x398] ;  /* 0x00007300ff0e77ac */ /* 0x000ea20008000800 */
[----:B------:R3:W-:Y:S01]  /*10380*/  @P5 STG.E.U8 desc[UR22][R10.64], R89 ;  /* 0x000000590a005986 */ /* 0x0007e2000c101116 */
[----:B------:R-:W-:Y:S01]  /*10390*/  ISETP.LT.AND P5, PT, R246, UR9, !P0 ;  /* 0x00000009f6007c0c */ /* 0x000fe2000c7a1270 */
[----:B------:R-:W-:Y:S01]  /*103a0*/  IMAD.X R5, R12, 0x1, R197, P6 ;  /* 0x000000010c057824 */ /* 0x000fe200030e06c5 */
[----:B------:R-:W-:Y:S01]  /*103b0*/  SHF.R.S32.HI R12, RZ, 0x1f, R13 ;  /* 0x0000001fff0c7819 */ /* 0x000fe2000001140d */
[----:B------:R-:W2:Y:S01]  /*103c0*/  LDCU UR9, c[0x0][0x398] ;  /* 0x00007300ff0977ac */ /* 0x000ea20008000800 */
[----:B0-----:R-:W-:-:S02]  /*103d0*/  IADD3 R6, P6, PT, R13, R0, RZ ;  /* 0x000000000d067210 */ /* 0x001fc40007fde0ff */
[----:B------:R0:W-:Y:S01]  /*103e0*/  @P2 STG.E.U8 desc[UR22][R4.64], R25 ;  /* 0x0000001904002986 */ /* 0x0001e2000c101116 */
[----:B-1----:R-:W-:Y:S01]  /*103f0*/  ISETP.LT.AND P2, PT, R245, UR6, !P0 ;  /* 0x00000006f5007c0c */ /* 0x002fe2000c741270 */
[----:B------:R-:W1:Y:S01]  /*10400*/  LDCU UR6, c[0x0][0x398] ;  /* 0x00007300ff0677ac */ /* 0x000e620008000800 */
[----:B------:R-:W-:Y:S01]  /*10410*/  IMAD.X R7, R12, 0x1, R200, P6 ;  /* 0x000000010c077824 */ /* 0x000fe200030e06c8 */
[----:B---3--:R-:W-:Y:S01]  /*10420*/  SHF.R.S32.HI R11, RZ, 0x8, R8 ;  /* 0x00000008ff0b7819 */ /* 0x008fe20000011408 */
[----:B------:R-:W3:Y:S01]  /*10430*/  LDCU UR16, c[0x0][0x398] ;  /* 0x00007300ff1077ac */ /* 0x000ee20008000800 */
[----:B------:R-:W-:-:S03]  /*10440*/  IADD3 R8, P6, PT, R13, R2, RZ ;  /* 0x000000020d087210 */ /* 0x000fc60007fde0ff */
[----:B------:R1:W-:Y:S01]  /*10450*/  @P5 STG.E.U8 desc[UR22][R6.64], R11 ;  /* 0x0000000b06005986 */ /* 0x0003e2000c101116 */
[----:B------:R-:W-:Y:S01]  /*10460*/  ISETP.LT.AND P5, PT, R242, UR10, !P0 ;  /* 0x0000000af2007c0c */ /* 0x000fe2000c7a1270 */
[C---:B------:R-:W-:Y:S01]  /*10470*/  IMAD.X R9, R12.reuse, 0x1, R199, P6 ;  /* 0x000000010c097824 */ /* 0x040fe200030e06c7 */
[----:B------:R-:W-:Y:S01]  /*10480*/  SHF.R.S32.HI R15, RZ, 0x8, R15 ;  /* 0x00000008ff0f7819 */ /* 0x000fe2000001140f */
[----:B0-----:R-:W-:Y:S01]  /*10490*/  VIADD R5, R249, 0x19 ;  /* 0x00000019f9057836 */ /* 0x001fe20000000000 */
[----:B------:R-:W-:Y:S01]  /*104a0*/  IADD3 R4, P6, PT, R13, R196, RZ ;  /* 0x000000c40d047210 */ /* 0x000fe20007fde0ff */
[----:B------:R-:W0:Y:S01]  /*104b0*/  LDCU UR10, c[0x0][0x398] ;  /* 0x00007300ff0a77ac */ /* 0x000e220008000800 */
[----:B------:R-:W-:Y:S01]  /*104c0*/  PRMT R10, R89, 0x9910, RZ ;  /* 0x00009910590a7816 */ /* 0x000fe200000000ff */
[----:B------:R3:W-:Y:S01]  /*104d0*/  @P2 STG.E.U8 desc[UR22][R8.64], R15 ;  /* 0x0000000f08002986 */ /* 0x0007e2000c101116 */
[----:B------:R-:W-:Y:S01]  /*104e0*/  ISETP.GE.AND P2, PT, R5, UR4, PT ;  /* 0x0000000405007c0c */ /* 0x000fe2000bf46270 */
[----:B------:R-:W-:Y:S01]  /*104f0*/  IMAD.X R5, R12, 0x1, R3, P6 ;  /* 0x000000010c057824 */ /* 0x000fe200030e0603 */
[----:B--2---:R-:W-:Y:S01]  /*10500*/  ISETP.LT.AND P0, PT, R241, UR9, !P0 ;  /* 0x00000009f1007c0c */ /* 0x004fe2000c701270 */
[----:B------:R-:W2:Y:S01]  /*10510*/  LDCU UR9, c[0x0][0x398] ;  /* 0x00007300ff0977ac */ /* 0x000ea20008000800 */
[----:B-1----:R-:W-:-:S02]  /*10520*/  SHF.R.S32.HI R11, RZ, 0x8, R10 ;  /* 0x00000008ff0b7819 */ /* 0x002fc4000001140a */
[----:B------:R-:W-:Y:S01]  /*10530*/  PRMT R7, R25, 0x9910, RZ ;  /* 0x0000991019077816 */ /* 0x000fe200000000ff */
[----:B------:R-:W1:Y:S01]  /*10540*/  LDCU UR4, c[0x0][0x39c] ;  /* 0x00007380ff0477ac */ /* 0x000e620008000800 */
[C---:B------:R-:W-:Y:S01]  /*10550*/  IADD3 R6, P6, PT, R13.reuse, R198, RZ ;  /* 0x000000c60d067210 */ /* 0x040fe20007fde0ff */
[----:B------:R-:W-:Y:S01]  /*10560*/  VIADD R13, R13, UR30 ;  /* 0x0000001e0d0d7c36 */ /* 0x000fe20008000000 */
[----:B------:R0:W-:Y:S01]  /*10570*/  @P5 STG.E.U8 desc[UR22][R4.64], R11 ;  /* 0x0000000b04005986 */ /* 0x0001e2000c101116 */
[----:B------:R-:W-:Y:S01]  /*10580*/  ISETP.LT.AND P5, PT, R246, UR6, !P1 ;  /* 0x00000006f6007c0c */ /* 0x000fe2000cfa1270 */
[----:B------:R-:W1:Y:S01]  /*10590*/  LDCU UR6, c[0x0][0x398] ;  /* 0x00007300ff0677ac */ /* 0x000e620008000800 */
[----:B---3--:R-:W-:Y:S01]  /*105a0*/  SHF.R.S32.HI R15, RZ, 0x8, R7 ;  /* 0x00000008ff0f7819 */ /* 0x008fe20000011407 */
[----:B------:R-:W-:Y:S01]  /*105b0*/  IMAD.X R7, R12, 0x1, R197, P6 ;  /* 0x000000010c077824 */ /* 0x000fe200030e06c5 */
[----:B------:R-:W-:Y:S02]  /*105c0*/  SHF.R.S32.HI R12, RZ, 0x1f, R13 ;  /* 0x0000001fff0c7819 */ /* 0x000fe4000001140d */
[----:B------:R-:W-:-:S02]  /*105d0*/  IADD3 R8, P6, PT, R13, R0, RZ ;  /* 0x000000000d087210 */ /* 0x000fc40007fde0ff */
[----:B------:R-:W-:-:S03]  /*105e0*/  F2FP.SATFINITE.E4M3.F32.PACK_AB_MERGE_C R17, R212, R211, RZ ;  /* 0x000000d3d411723e */ /* 0x000fc600048070ff */
[----:B------:R-:W-:Y:S01]  /*105f0*/  IMAD.X R9, R12, 0x1, R200, P6 ;  /* 0x000000010c097824 */ /* 0x000fe200030e06c8 */
[----:B------:R3:W-:Y:S01]  /*10600*/  @P0 STG.E.U8 desc[UR22][R6.64], R15 ;  /* 0x0000000f06000986 */ /* 0x0007e2000c101116 */
[----:B0-----:R-:W-:Y:S01]  /*10610*/  ISETP.LT.AND P0, PT, R245, UR10, !P1 ;  /* 0x0000000af5007c0c */ /* 0x001fe2000cf01270 */
[----:B------:R-:W0:Y:S02]  /*10620*/  LDCU UR10, c[0x0][0x398] ;  /* 0x00007300ff0a77ac */ /* 0x000e240008000800 */
[----:B------:R-:W-:Y:S01]  /*10630*/  @P5 STG.E.U8 desc[UR22][R8.64], R17 ;  /* 0x0000001108005986 */ /* 0x000fe2000c101116 */
[----:B--2---:R-:W-:Y:S01]  /*10640*/  ISETP.LT.AND P5, PT, R242, UR9, !P1 ;  /* 0x00000009f2007c0c */ /* 0x004fe2000cfa1270 */
[----:B------:R-:W2:Y:S01]  /*10650*/  LDCU UR9, c[0x0][0x398] ;  /* 0x00007300ff0977ac */ /* 0x000ea20008000800 */
[----:B------:R-:W-:-:S05]  /*10660*/  IADD3 R4, P6, PT, R13, R2, RZ ;  /* 0x000000020d047210 */ /* 0x000fca0007fde0ff */
[----:B------:R-:W-:Y:S01]  /*10670*/  IMAD.X R5, R12, 0x1, R199, P6 ;  /* 0x000000010c057824 */ /* 0x000fe200030e06c7 */
[----:B------:R-:W-:Y:S01]  /*10680*/  IADD3 R10, P6, PT, R13, R196, RZ ;  /* 0x000000c40d0a7210 */ /* 0x000fe20007fde0ff */
[----:B---3--:R-:W-:-:S03]  /*10690*/  VIADD R6, R249, 0x1a ;  /* 0x0000001af9067836 */ /* 0x008fc60000000000 */
[----:B------:R3:W-:Y:S01]  /*106a0*/  @P0 STG.E.U8 desc[UR22][R4.64], R155 ;  /* 0x0000009b04000986 */ /* 0x0007e2000c101116 */
[----:B------:R-:W-:Y:S01]  /*106b0*/  IMAD.X R11, R12, 0x1, R3, P6 ;  /* 0x000000010c0b7824 */ /* 0x000fe200030e0603 */
[----:B-1----:R-:W-:Y:S01]  /*106c0*/  ISETP.GE.AND P0, PT, R6, UR4, PT ;  /* 0x0000000406007c0c */ /* 0x002fe2000bf06270 */
[----:B------:R-:W1:Y:S01]  /*106d0*/  LDCU UR4, c[0x0][0x398] ;  /* 0x00007300ff0477ac */ /* 0x000e620008000800 */
[C---:B------:R-:W-:Y:S01]  /*106e0*/  IADD3 R6, P6, PT, R13.reuse, R198, RZ ;  /* 0x000000c60d067210 */ /* 0x040fe20007fde0ff */
[----:B------:R-:W-:Y:S01]  /*106f0*/  VIADD R15, R13, UR30 ;  /* 0x0000001e0d0f7c36 */ /* 0x000fe20008000000 */
[----:B------:R0:W-:Y:S01]  /*10700*/  @P5 STG.E.U8 desc[UR22][R10.64], R91 ;  /* 0x0000005b0a005986 */ /* 0x0001e2000c101116 */
[----:B------:R-:W-:Y:S01]  /*10710*/  ISETP.LT.AND P1, PT, R241, UR6, !P1 ;  /* 0x00000006f1007c0c */ /* 0x000fe2000cf21270 */
[----:B------:R-:W0:Y:S01]  /*10720*/  LDCU UR6, c[0x0][0x398] ;  /* 0x00007300ff0677ac */ /* 0x000e220008000800 */
[----:B--2---:R-:W-:Y:S01]  /*10730*/  ISETP.LT.AND P5, PT, R246, UR9, !P4 ;  /* 0x00000009f6007c0c */ /* 0x004fe2000e7a1270 */
[----:B------:R-:W-:Y:S01]  /*10740*/  IMAD.X R7, R12, 0x1, R197, P6 ;  /* 0x000000010c077824 */ /* 0x000fe200030e06c5 */
[----:B------:R-:W-:Y:S01]  /*10750*/  SHF.R.S32.HI R14, RZ, 0x1f, R15 ;  /* 0x0000001fff0e7819 */ /* 0x000fe2000001140f */
[----:B------:R-:W2:Y:S01]  /*10760*/  LDCU UR9, c[0x0][0x398] ;  /* 0x00007300ff0977ac */ /* 0x000ea20008000800 */
[----:B---3--:R-:W-:-:S02]  /*10770*/  IADD3 R4, P6, PT, R15, R0, RZ ;  /* 0x000000000f047210 */ /* 0x008fc40007fde0ff */
[----:B------:R-:W-:Y:S02]  /*10780*/  PRMT R13, R17, 0x9910, RZ ;  /* 0x00009910110d7816 */ /* 0x000fe400000000ff */
[----:B------:R-:W-:Y:S01]  /*10790*/  F2FP.SATFINITE.E4M3.F32.PACK_AB_MERGE_C R27, R27, R26, RZ ;  /* 0x0000001a1b1b723e */ /* 0x000fe200048070ff */
[----:B------:R-:W-:Y:S01]  /*107a0*/  IMAD.X R5, R14, 0x1, R200, P6 ;  /* 0x000000010e057824 */ /* 0x000fe200030e06c8 */
[----:B------:R-:W-:-:S03]  /*107b0*/  SHF.R.S32.HI R13, RZ, 0x8, R13 ;  /* 0x00000008ff0d7819 */ /* 0x000fc6000001140d */
[----:B------:R3:W-:Y:S01]  /*107c0*/  @P1 STG.E.U8 desc[UR22][R6.64], R27 ;  /* 0x0000001b06001986 */ /* 0x0007e2000c101116 */
[----:B------:R-:W-:-:S03]  /*107d0*/  IADD3 R8, P6, PT, R15, R2, RZ ;  /* 0x000000020f087210 */ /* 0x000fc60007fde0ff */
[----:B------:R2:W-:Y:S01]  /*107e0*/  @P5 STG.E.U8 desc[UR22][R4.64], R13 ;  /* 0x0000000d04005986 */ /* 0x0005e2000c101116 */
[----:B-1----:R-:W-:Y:S02]  /*107f0*/  ISETP.LT.AND P5, PT, R245, UR4, !P4 ;  /* 0x00000004f5007c0c */ /* 0x002fe4000e7a1270 */
[----:B0-----:R-:W-:Y:S02]  /*10800*/  PRMT R91, R91, 0x9910, RZ ;  /* 0x000099105b5b7816 */ /* 0x001fe400000000ff */
[----:B------:R-:W-:Y:S01]  /*10810*/  ISETP.LT.AND P1, PT, R242, UR10, !P4 ;  /* 0x0000000af2007c0c */ /* 0x000fe2000e721270 */
[C---:B------:R-:W-:Y:S01]  /*10820*/  IMAD.X R9, R14.reuse, 0x1, R199, P6 ;  /* 0x000000010e097824 */ /* 0x040fe200030e06c7 */
[----:B------:R-:W-:Y:S01]  /*10830*/  PRMT R11, R155, 0x9910, RZ ;  /* 0x000099109b0b7816 */ /* 0x000fe200000000ff */
[----:B---3--:R-:W-:Y:S01]  /*10840*/  IMAD.MOV.U32 R6, RZ, RZ, R91 ;  /* 0x000000ffff067224 */ /* 0x008fe200078e005b */
[C---:B------:R-:W-:Y:S01]  /*10850*/  IADD3 R10, P6, PT, R15.reuse, R196, RZ ;  /* 0x000000c40f0a7210 */ /* 0x040fe20007fde0ff */
[----:B------:R-:W-:Y:S01]  /*10860*/  VIADD R17, R15, UR30 ;  /* 0x0000001e0f117c36 */ /* 0x000fe20008000000 */
[----:B------:R-:W-:Y:S01]  /*10870*/  SHF.R.S32.HI R7, RZ, 0x8, R11 ;  /* 0x00000008ff077819 */ /* 0x000fe2000001140b */
[----:B------:R-:W0:Y:S01]  /*10880*/  LDCU UR10, c[0x0][0x398] ;  /* 0x00007300ff0a77ac */ /* 0x000e220008000800 */
[----:B--2---:R-:W-:Y:S01]  /*10890*/  SHF.R.S32.HI R13, RZ, 0x8, R6 ;  /* 0x00000008ff0d7819 */ /* 0x004fe20000011406 */
[----:B------:R-:W-:Y:S01]  /*108a0*/  IMAD.X R11, R14, 0x1, R3, P6 ;  /* 0x000000010e0b7824 */ /* 0x000fe200030e0603 */
[----:B------:R-:W-:Y:S01]  /*108b0*/  PRMT R27, R27, 0x9910, RZ ;  /* 0x000099101b1b7816 */ /* 0x000fe200000000ff */
[----:B------:R1:W-:Y:S01]  /*108c0*/  @P5 STG.E.U8 desc[UR22][R8.64], R7 ;  /* 0x0000000708005986 */ /* 0x0003e2000c101116 */
[----:B------:R-:W-:Y:S01]  /*108d0*/  IADD3 R4, P5, PT, R15, R198, RZ ;  /* 0x000000c60f047210 */ /* 0x000fe20007fbe0ff */
[----:B------:R-:W2:Y:S01]  /*108e0*/  LDCU UR4, c[0x0][0x39c] ;  /* 0x00007380ff0477ac */ /* 0x000ea20008000800 */
[----:B------:R-:W-:Y:S01]  /*108f0*/  ISETP.LT.AND P4, PT, R241, UR6, !P4 ;  /* 0x00000006f1007c0c */ /* 0x000fe2000e781270 */
[----:B------:R3:W-:Y:S01]  /*10900*/  @P1 STG.E.U8 desc[UR22][R10.64], R13 ;  /* 0x0000000d0a001986 */ /* 0x0007e2000c101116 */
[----:B------:R-:W-:-:S02]  /*10910*/  ISETP.LT.AND P1, PT, R246, UR9, !P3 ;  /* 0x00000009f6007c0c */ /* 0x000fc4000df21270 */
[----:B------:R-:W-:Y:S02]  /*10920*/  SHF.R.S32.HI R16, RZ, 0x1f, R17 ;  /* 0x0000001fff107819 */ /* 0x000fe40000011411 */
[----:B------:R-:W-:Y:S01]  /*10930*/  IADD3 R6, P6, PT, R17, R0, RZ ;  /* 0x0000000011067210 */ /* 0x000fe20007fde0ff */
[----:B------:R-:W-:Y:S01]  /*10940*/  IMAD.MOV.U32 R15, RZ, RZ, R27 ;  /* 0x000000ffff0f7224 */ /* 0x000fe200078e001b */
[----:B------:R-:W-:Y:S01]  /*10950*/  F2FP.SATFINITE.E4M3.F32.PACK_AB_MERGE_C R157, R157, R156, RZ ;  /* 0x0000009c9d9d723e */ /* 0x000fe200048070ff */
[----:B------:R-:W-:Y:S01]  /*10960*/  IMAD.X R5, R14, 0x1, R197, P5 ;  /* 0x000000010e057824 */ /* 0x000fe200028e06c5 */
[----:B----4-:R-:W-:Y:S01]  /*10970*/  ISETP.LT.AND P5, PT, R245, UR12, !P3 ;  /* 0x0000000cf5007c0c */ /* 0x010fe2000dfa1270 */
[C---:B-1----:R-:W-:Y:S01]  /*10980*/  IMAD.X R7, R16.reuse, 0x1, R200, P6 ;  /* 0x0000000110077824 */ /* 0x042fe200030e06c8 */
[----:B------:R-:W-:Y:S01]  /*10990*/  IADD3 R8, P6, PT, R17, R2, RZ ;  /* 0x0000000211087210 */ /* 0x000fe20007fde0ff */
[----:B---3--:R-:W-:Y:S01]  /*109a0*/  VIADD R10, R249, 0x1b ;  /* 0x0000001bf90a7836 */ /* 0x008fe20000000000 */
[----:B------:R-:W-:Y:S01]  /*109b0*/  SHF.R.S32.HI R15, RZ, 0x8, R15 ;  /* 0x00000008ff0f7819 */ /* 0x000fe2000001140f */
[----:B------:R-:W1:Y:S02]  /*109c0*/  LDCU UR6, c[0x0][0x39c] ;  /* 0x00007380ff0677ac */ /* 0x000e640008000800 */
[----:B------:R-:W-:-:S02]  /*109d0*/  IMAD.X R9, R16, 0x1, R199, P6 ;  /* 0x0000000110097824 */ /* 0x000fc400030e06c7 */
[----:B------:R-:W-:Y:S01]  /*109e0*/  @P4 STG.E.U8 desc[UR22][R4.64], R15 ;  /* 0x0000000f04004986 */ /* 0x000fe2000c101116 */
[----:B--2---:R-:W-:Y:S01]  /*109f0*/  ISETP.GE.AND P4, PT, R10, UR4, PT ;  /* 0x000000040a007c0c */ /* 0x004fe2000bf86270 */
[----:B------:R-:W2:Y:S02]  /*10a00*/  LDCU UR4, c[0x0][0x398] ;  /* 0x00007300ff0477ac */ /* 0x000ea40008000800 */
[----:B------:R3:W-:Y:S01]  /*10a10*/  @P1 STG.E.U8 desc[UR22][R6.64], R19 ;  /* 0x0000001306001986 */ /* 0x0007e2000c101116 */
[----:B0-----:R-:W-:Y:S01]  /*10a20*/  ISETP.LT.AND P1, PT, R242, UR10, !P3 ;  /* 0x0000000af2007c0c */ /* 0x001fe2000df21270 */
[----:B------:R-:W0:Y:S02]  /*10a30*/  LDCU UR9, c[0x0][0x398] ;  /* 0x00007300ff0977ac */ /* 0x000e240008000800 */
[----:B------:R-:W-:Y:S01]  /*10a40*/  @P5 STG.E.U8 desc[UR22][R8.64], R157 ;  /* 0x0000009d08005986 */ /* 0x000fe2000c101116 */
[----:B------:R-:W-:Y:S02]  /*10a50*/  IADD3 R10, P5, PT, R17, R196, RZ ;  /* 0x000000c4110a7210 */ /* 0x000fe40007fbe0ff */
[----:B------:R-:W-:Y:S01]  /*10a60*/  F2FP.SATFINITE.E4M3.F32.PACK_AB_MERGE_C R93, R93, R92, RZ ;  /* 0x0000005c5d5d723e */ /* 0x000fe200048070ff */
[----:B------:R-:W-:Y:S01]  /*10a70*/  VIADD R13, R249, 0x1c ;  /* 0x0000001cf90d7836 */ /* 0x000fe20000000000 */
[----:B------:R-:W-:Y:S01]  /*10a80*/  IADD3 R12, P6, PT, R17, R198, RZ ;  /* 0x000000c6110c7210 */ /* 0x000fe20007fde0ff */
[----:B------:R-:W-:Y:S01]  /*10a90*/  IMAD.X R11, R16, 0x1, R3, P5 ;  /* 0x00000001100b7824 */ /* 0x000fe200028e0603 */
[----:B------:R-:W-:Y:S01]  /*10aa0*/  F2FP.SATFINITE.E4M3.F32.PACK_AB_MERGE_C R29, R29, R28, RZ ;  /* 0x0000001c1d1d723e */ /* 0x000fe200048070ff */
[----:B------:R-:W4:Y:S01]  /*10ab0*/  LDCU UR10, c[0x0][0x398] ;  /* 0x00007300ff0a77ac */ /* 0x000f220008000800 */
[----:B---3--:R-:W-:-:S02]  /*10ac0*/  PRMT R19, R19, 0x9910, RZ ;  /* 0x0000991013137816 */ /* 0x008fc400000000ff */
[----:B------:R3:W-:Y:S01]  /*10ad0*/  @P1 STG.E.U8 desc[UR22][R10.64], R93 ;  /* 0x0000005d0a001986 */ /* 0x0007e2000c101116 */
[----:B------:R-:W0:Y:S02]  /*10ae0*/  LDCU UR12, c[0x0][0x398] ;  /* 0x00007300ff0c77ac */ /* 0x000e240008000800 */
[----:B---3--:R-:W-:Y:S01]  /*10af0*/  IMAD.MOV.U32 R11, RZ, RZ, R19 ;  /* 0x000000ffff0b7224 */ /* 0x008fe200078e0013 */
[----:B------:R-:W-:Y:S02]  /*10b00*/  F2FP.SATFINITE.E4M3.F32.PACK_AB_MERGE_C R19, R238, R213, RZ ;  /* 0x000000d5ee13723e */ /* 0x000fe400048070ff */
[----:B------:R-:W3:Y:S04]  /*10b10*/  LDL.LU R213, [R1+0x70] ;  /* 0x0000700001d57983 */ /* 0x000ee80000300800 */
[----:B------:R-:W3:Y:S01]  /*10b20*/  LDL.LU R238, [R1+0x74] ;  /* 0x0000740001ee7983 */ /* 0x000ee20000300800 */
[----:B------:R-:W-:Y:S01]  /*10b30*/  ISETP.LT.AND P3, PT, R241, UR14, !P3 ;  /* 0x0000000ef1007c0c */ /* 0x000fe2000df61270 */
[----:B------:R-:W-:Y:S01]  /*10b40*/  VIADD R17, R17, UR30 ;  /* 0x0000001e11117c36 */ /* 0x000fe20008000000 */
[----:B-1----:R-:W-:Y:S01]  /*10b50*/  ISETP.GE.AND P5, PT, R13, UR6, PT ;  /* 0x000000060d007c0c */ /* 0x002fe2000bfa6270 */
[----:B------:R-:W-:Y:S01]  /*10b60*/  IMAD.X R13, R16, 0x1, R197, P6 ;  /* 0x00000001100d7824 */ /* 0x000fe200030e06c5 */
[----:B------:R-:W1:Y:S02]  /*10b70*/  LDCU UR6, c[0x0][0x398] ;  /* 0x00007300ff0677ac */ /* 0x000e640008000800 */
[----:B------:R-:W-:-:S02]  /*10b80*/  SHF.R.S32.HI R14, RZ, 0x1f, R17 ;  /* 0x0000001fff0e7819 */ /* 0x000fc40000011411 */
[----:B------:R-:W-:Y:S01]  /*10b90*/  IADD3 R4, P6, PT, R17, R0, RZ ;  /* 0x0000000011047210 */ /* 0x000fe20007fde0ff */
[----:B------:R-:W1:Y:S01]  /*10ba0*/  LDCU UR14, c[0x0][0x398] ;  /* 0x00007300ff0e77ac */ /* 0x000e620008000800 */
[----:B0-----:R-:W-:-:S03]  /*10bb0*/  ISETP.LT.AND P1, PT, R245, UR9, !P2 ;  /* 0x00000009f5007c0c */ /* 0x001fc6000d721270 */
[----:B------:R0:W-:Y:S01]  /*10bc0*/  @P3 STG.E.U8 desc[UR22][R12.64], R29 ;  /* 0x0000001d0c003986 */ /* 0x0001e2000c101116 */
[----:B--2---:R-:W-:Y:S01]  /*10bd0*/  ISETP.LT.AND P3, PT, R246, UR4, !P2 ;  /* 0x00000004f6007c0c */ /* 0x004fe2000d761270 */
[C---:B------:R-:W-:Y:S01]  /*10be0*/  IMAD.X R5, R14.reuse, 0x1, R200, P6 ;  /* 0x000000010e057824 */ /* 0x040fe200030e06c8 */
[----:B------:R-:W-:Y:S01]  /*10bf0*/  IADD3 R6, P6, PT, R17, R2, RZ ;  /* 0x0000000211067210 */ /* 0x000fe20007fde0ff */
[----:B------:R-:W2:Y:S01]  /*10c00*/  LDCU UR9, c[0x0][0x398] ;  /* 0x00007300ff0977ac */ /* 0x000ea20008000800 */
[----:B------:R-:W-:Y:S02]  /*10c10*/  PRMT R15, R157, 0x9910, RZ ;  /* 0x000099109d0f7816 */ /* 0x000fe400000000ff */
[----:B------:R-:W-:Y:S01]  /*10c20*/  SHF.R.S32.HI R11, RZ, 0x8, R11 ;  /* 0x00000008ff0b7819 */ /* 0x000fe2000001140b */
[C---:B------:R-:W-:Y:S01]  /*10c30*/  IMAD.X R7, R14.reuse, 0x1, R199, P6 ;  /* 0x000000010e077824 */ /* 0x040fe200030e06c7 */
[C---:B------:R-:W-:Y:S01]  /*10c40*/  IADD3 R8, P6, PT, R17.reuse, R196, RZ ;  /* 0x000000c411087210 */ /* 0x040fe20007fde0ff */
[----:B------:R-:W2:Y:S01]  /*10c50*/  LDCU UR4, c[0x0][0x39c] ;  /* 0x00007380ff0477ac */ /* 0x000ea20008000800 */
[----:B------:R-:W-:Y:S01]  /*10c60*/  SHF.R.S32.HI R15, RZ, 0x8, R15 ;  /* 0x00000008ff0f7819 */ /* 0x000fe2000001140f */
[----:B0-----:R-:W-:Y:S01]  /*10c70*/  VIADD R13, R17, UR30 ;  /* 0x0000001e110d7c36 */ /* 0x001fe20008000000 */
[----:B------:R-:W-:Y:S01]  /*10c80*/  PRMT R29, R29, 0x9910, RZ ;  /* 0x000099101d1d7816 */ /* 0x000fe200000000ff */
[----:B------:R0:W-:Y:S01]  /*10c90*/  @P3 STG.E.U8 desc[UR22][R4.64], R11 ;  /* 0x0000000b04003986 */ /* 0x0001e2000c101116 */
[----:B------:R-:W-:-:S03]  /*10ca0*/  IMAD.X R9, R14, 0x1, R3, P6 ;  /* 0x000000010e097824 */ /* 0x000fc600030e0603 */
[----:B------:R2:W-:Y:S01]  /*10cb0*/  @P1 STG.E.U8 desc[UR22][R6.64], R15 ;  /* 0x0000000f06001986 */ /* 0x0005e2000c101116 */
[----:B-1----:R-:W-:Y:S01]  /*10cc0*/  ISETP.LT.AND P1, PT, R242, UR6, !P2 ;  /* 0x00000006f2007c0c */ /* 0x002fe2000d721270 */
[----:B------:R-:W1:Y:S01]  /*10cd0*/  LDCU UR6, c[0x0][0x39c] ;  /* 0x00007380ff0677ac */ /* 0x000e620008000800 */
[----:B----4-:R-:W-:Y:S02]  /*10ce0*/  ISETP.LT.AND P2, PT, R241, UR10, !P2 ;  /* 0x0000000af1007c0c */ /* 0x010fe4000d741270 */
[----:B------:R-:W-:Y:S01]  /*10cf0*/  ISETP.LT.AND P3, PT, R246, UR12, !P0 ;  /* 0x0000000cf6007c0c */ /* 0x000fe2000c761270 */
[----:B------:R-:W4:Y:S01]  /*10d00*/  LDCU UR10, c[0x0][0x398] ;  /* 0x00007300ff0a77ac */ /* 0x000f220008000800 */
[----:B0-----:R-:W-:Y:S01]  /*10d10*/  IADD3 R4, P6, PT, R17, R198, RZ ;  /* 0x000000c611047210 */ /* 0x001fe20007fde0ff */
[----:B------:R-:W-:Y:S01]  /*10d20*/  IMAD.MOV.U32 R17, RZ, RZ, R29 ;  /* 0x000000ffff117224 */ /* 0x000fe200078e001d */
[----:B------:R-:W-:Y:S02]  /*10d30*/  PRMT R10, R93, 0x9910, RZ ;  /* 0x000099105d0a7816 */ /* 0x000fe400000000ff */
[----:B------:R-:W-:Y:S01]  /*10d40*/  SHF.R.S32.HI R12, RZ, 0x1f, R13 ;  /* 0x0000001fff0c7819 */ /* 0x000fe2000001140d */
[----:B------:R-:W-:Y:S01]  /*10d50*/  IMAD.X R5, R14, 0x1, R197, P6 ;  /* 0x000000010e057824 */ /* 0x000fe200030e06c5 */
[----:B--2---:R-:W-:Y:S01]  /*10d60*/  IADD3 R6, P6, PT, R13, R0, RZ ;  /* 0x000000000d067210 */ /* 0x004fe20007fde0ff */
[----:B------:R-:W-:Y:S01]  /*10d70*/  VIADD R11, R249, 0x1d ;  /* 0x0000001df90b7836 */ /* 0x000fe20000000000 */
[----:B------:R-:W-:Y:S01]  /*10d80*/  SHF.R.S32.HI R15, RZ, 0x8, R10 ;  /* 0x00000008ff0f7819 */ /* 0x000fe2000001140a */
[----:B------:R-:W0:Y:S01]  /*10d90*/  LDCU UR12, c[0x0][0x398] ;  /* 0x00007300ff0c77ac */ /* 0x000e220008000800 */
[----:B------:R-:W-:Y:S01]  /*10da0*/  SHF.R.S32.HI R17, RZ, 0x8, R17 ;  /* 0x00000008ff117819 */ /* 0x000fe20000011411 */
[----:B------:R-:W-:-:S02]  /*10db0*/  IMAD.X R7, R12, 0x1, R200, P6 ;  /* 0x000000010c077824 */ /* 0x000fc400030e06c8 */
[----:B------:R2:W-:Y:S04]  /*10dc0*/  @P1 STG.E.U8 desc[UR22][R8.64], R15 ;  /* 0x0000000f08001986 */ /* 0x0005e8000c101116 */
[----:B------:R0:W-:Y:S04]  /*10dd0*/  @P2 STG.E.U8 desc[UR22][R4.64], R17 ;  /* 0x0000001104002986 */ /* 0x0001e8000c101116 */
[----:B------:R0:W-:Y:S01]  /*10de0*/  @P3 STG.E.U8 desc[UR22][R6.64], R19 ;  /* 0x0000001306003986 */ /* 0x0001e2000c101116 */
[----:B------:R-:W-:Y:S01]  /*10df0*/  ISETP.LT.AND P3, PT, R245, UR9, !P0 ;  /* 0x00000009f5007c0c */ /* 0x000fe2000c761270 */
[----:B------:R-:W4:Y:S01]  /*10e00*/  LDCU UR9, c[0x0][0x398] ;  /* 0x00007300ff0977ac */ /* 0x000f220008000800 */
[----:B------:R-:W-:-:S02]  /*10e10*/  IADD3 R10, P6, PT, R13, R2, RZ ;  /* 0x000000020d0a7210 */ /* 0x000fc40007fde0ff */
[----:B------:R-:W-:Y:S02]  /*10e20*/  ISETP.LT.AND P2, PT, R242, UR14, !P0 ;  /* 0x0000000ef2007c0c */ /* 0x000fe4000c741270 */
[----:B------:R-:W-:Y:S02]  /*10e30*/  F2FP.SATFINITE.E4M3.F32.PACK_AB_MERGE_C R159, R159, R158, RZ ;  /* 0x0000009e9f9f723e */ /* 0x000fe400048070ff */
[----:B------:R-:W-:Y:S01]  /*10e40*/  F2FP.SATFINITE.E4M3.F32.PACK_AB_MERGE_C R95, R95, R94, RZ ;  /* 0x0000005e5f5f723e */ /* 0x000fe200048070ff */
[----:B--2---:R-:W-:Y:S01]  /*10e50*/  VIADD R15, R13, UR30 ;  /* 0x0000001e0d0f7c36 */ /* 0x004fe20008000000 */
[----:B------:R-:W-:Y:S01]  /*10e60*/  ISETP.GE.AND P1, PT, R11, UR4, PT ;  /* 0x000000040b007c0c */ /* 0x000fe2000bf26270 */
[C---:B------:R-:W-:Y:S01]  /*10e70*/  IMAD.X R11, R12.reuse, 0x1, R199, P6 ;  /* 0x000000010c0b7824 */ /* 0x040fe200030e06c7 */
[----:B0-----:R-:W-:Y:S01]  /*10e80*/  IADD3 R4, P6, PT, R13, R196, RZ ;  /* 0x000000c40d047210 */ /* 0x001fe20007fde0ff */
[----:B------:R-:W-:Y:S01]  /*10e90*/  VIADD R6, R249, 0x1e ;  /* 0x0000001ef9067836 */ /* 0x000fe20000000000 */
[----:B------:R-:W0:Y:S02]  /*10ea0*/  LDCU UR4, c[0x0][0x398] ;  /* 0x00007300ff0477ac */ /* 0x000e240008000800 */
[----:B------:R-:W-:Y:S01]  /*10eb0*/  @P3 STG.E.U8 desc[UR22][R10.64], R159 ;  /* 0x0000009f0a003986 */ /* 0x000fe2000c101116 */
[----:B------:R-:W-:Y:S01]  /*10ec0*/  IMAD.X R5, R12, 0x1, R3, P6 ;  /* 0x000000010c057824 */ /* 0x000fe200030e0603 */
[----:B-1----:R-:W-:Y:S01]  /*10ed0*/  ISETP.GE.AND P3, PT, R6, UR6, PT ;  /* 0x0000000606007c0c */ /* 0x002fe2000bf66270 */
[----:B------:R-:W1:Y:S01]  /*10ee0*/  LDCU UR6, c[0x0][0x398] ;  /* 0x00007300ff0677ac */ /* 0x000e620008000800 */
[----:B------:R-:W-:-:S02]  /*10ef0*/  IADD3 R6, P6, PT, R13, R198, RZ ;  /* 0x000000c60d067210 */ /* 0x000fc40007fde0ff */
[----:B------:R2:W-:Y:S01]  /*10f00*/  @P2 STG.E.U8 desc[UR22][R4.64], R95 ;  /* 0x0000005f04002986 */ /* 0x0005e2000c101116 */
[----:B----4-:R-:W-:Y:S01]  /*10f10*/  ISETP.LT.AND P0, PT, R241, UR9, !P0 ;  /* 0x00000009f1007c0c */ /* 0x010fe2000c701270 */
[----:B------:R-:W4:Y:S01]  /*10f20*/  LDCU UR9, c[0x0][0x398] ;  /* 0x00007300ff0977ac */ /* 0x000f220008000800 */
[----:B------:R-:W-:Y:S01]  /*10f30*/  ISETP.LT.AND P2, PT, R246, UR10, !P4 ;  /* 0x0000000af6007c0c */ /* 0x000fe2000e741270 */
[----:B------:R-:W-:Y:S01]  /*10f40*/  IMAD.X R7, R12, 0x1, R197, P6 ;  /* 0x000000010c077824 */ /* 0x000fe200030e06c5 */
[----:B------:R-:W-:Y:S01]  /*10f50*/  SHF.R.S32.HI R14, RZ, 0x1f, R15 ;  /* 0x0000001fff0e7819 */ /* 0x000fe2000001140f */
[----:B------:R-:W4:Y:S01]  /*10f60*/  LDCU UR10, c[0x0][0x398] ;  /* 0x00007300ff0a77ac */ /* 0x000f220008000800 */
[----:B------:R-:W-:Y:S02]  /*10f70*/  IADD3 R8, P6, PT, R15, R0, RZ ;  /* 0x000000000f087210 */ /* 0x000fe40007fde0ff */
[----:B------:R-:W-:Y:S01]  /*10f80*/  PRMT R13, R19, 0x9910, RZ ;  /* 0x00009910130d7816 */ /* 0x000fe200000000ff */
[----:B------:R-:W3:Y:S01]  /*10f90*/  LDCU UR14, c[0x0][0x398] ;  /* 0x00007300ff0e77ac */ /* 0x000ee20008000800 */
[----:B------:R-:W-:Y:S01]  /*10fa0*/  F2FP.SATFINITE.E4M3.F32.PACK_AB_MERGE_C R31, R31, R30, RZ ;  /* 0x0000001e1f1f723e */ /* 0x000fe200048070ff */
[----:B------:R-:W-:Y:S01]  /*10fb0*/  IMAD.X R9, R14, 0x1, R200, P6 ;  /* 0x000000010e097824 */ /* 0x000fe200030e06c8 */
[----:B------:R-:W-:-:S02]  /*10fc0*/  SHF.R.S32.HI R13, RZ, 0x8, R13 ;  /* 0x00000008ff0d7819 */ /* 0x000fc4000001140d */
[----:B--2---:R-:W-:Y:S01]  /*10fd0*/  IADD3 R4, P6, PT, R15, R2, RZ ;  /* 0x000000020f047210 */ /* 0x004fe20007fde0ff */
[----:B------:R-:W-:Y:S01]  /*10fe0*/  @P0 STG.E.U8 desc[UR22][R6.64], R31 ;  /* 0x0000001f06000986 */ /* 0x000fe2000c101116 */
[----:B-1----:R-:W-:Y:S01]  /*10ff0*/  ISETP.LT.AND P0, PT, R242, UR6, !P4 ;  /* 0x00000006f2007c0c */ /* 0x002fe2000e701270 */
[----:B------:R-:W1:Y:S02]  /*11000*/  LDCU UR6, c[0x0][0x398] ;  /* 0x00007300ff0677ac */ /* 0x000e640008000800 */
[----:B------:R2:W-:Y:S01]  /*11010*/  @P2 STG.E.U8 desc[UR22][R8.64], R13 ;  /* 0x0000000d08002986 */ /* 0x0005e2000c101116 */
[----:B0-----:R-:W-:Y:S01]  /*11020*/  ISETP.LT.AND P2, PT, R245, UR4, !P4 ;  /* 0x00000004f5007c0c */ /* 0x001fe2000e741270 */
[----:B------:R-:W-:Y:S01]  /*11030*/  IMAD.X R5, R14, 0x1, R199, P6 ;  /* 0x000000010e057824 */ /* 0x000fe200030e06c7 */
[----:B------:R-:W-:Y:S01]  /*11040*/  PRMT R11, R159, 0x9910, RZ ;  /* 0x000099109f0b7816 */ /* 0x000fe200000000ff */
[----:B------:R-:W0:Y:S01]  /*11050*/  LDCU UR4, c[0x0][0x39c] ;  /* 0x00007380ff0477ac */ /* 0x000e220008000800 */
[----:B------:R-:W-:-:S02]  /*11060*/  IADD3 R10, P6, PT, R15, R196, RZ ;  /* 0x000000c40f0a7210 */ /* 0x000fc40007fde0ff */
[----:B------:R-:W-:-:S04]  /*11070*/  PRMT R17, R95, 0x9910, RZ ;  /* 0x000099105f117816 */ /* 0x000fc800000000ff */
[----:B------:R-:W-:Y:S02]  /*11080*/  SHF.R.S32.HI R17, RZ, 0x8, R17 ;  /* 0x00000008ff117819 */ /* 0x000fe40000011411 */
[----:B--2---:R-:W-:Y:S01]  /*11090*/  SHF.R.S32.HI R9, RZ, 0x8, R11 ;  /* 0x00000008ff097819 */ /* 0x004fe2000001140b */
[----:B------:R-:W-:-:S04]  /*110a0*/  IMAD.X R11, R14, 0x1, R3, P6 ;  /* 0x000000010e0b7824 */ /* 0x000fc800030e0603 */
[----:B------:R2:W-:Y:S04]  /*110b0*/  @P2 STG.E.U8 desc[UR22][R4.64], R9 ;  /* 0x0000000904002986 */ /* 0x0005e8000c101116 */
[----:B------:R0:W-:Y:S01]  /*110c0*/  @P0 STG.E.U8 desc[UR22][R10.64], R17 ;  /* 0x000000110a000986 */ /* 0x0001e2000c101116 */
[----:B------:R-:W-:Y:S01]  /*110d0*/  PRMT R31, R31, 0x9910, RZ ;  /* 0x000099101f1f7816 */ /* 0x000fe200000000ff */
[----:B------:R-:W-:Y:S01]  /*110e0*/  VIADD R13, R15, UR30 ;  /* 0x0000001e0f0d7c36 */ /* 0x000fe20008000000 */
[----:B----4-:R-:W-:Y:S01]  /*110f0*/  ISETP.LT.AND P0, PT, R241, UR9, !P4 ;  /* 0x00000009f1007c0c */ /* 0x010fe2000e701270 */
[----:B------:R-:W-:Y:S01]  /*11100*/  VIADD R8, R249, 0x1f ;  /* 0x0000001ff9087836 */ /* 0x000fe20000000000 */
[----:B------:R-:W-:Y:S01]  /*11110*/  ISETP.LT.AND P2, PT, R246, UR10, !P5 ;  /* 0x0000000af6007c0c */ /* 0x000fe2000ef41270 */
[----:B------:R-:W4:Y:S01]  /*11120*/  LDCU UR9, c[0x0][0x398] ;  /* 0x00007300ff0977ac */ /* 0x000f220008000800 */
[----:B------:R-:W-:Y:S01]  /*11130*/  IADD3 R6, P4, PT, R15, R198, RZ ;  /* 0x000000c60f067210 */ /* 0x000fe20007f9e0ff */
[----:B------:R-:W-:Y:S01]  /*11140*/  IMAD.MOV.U32 R15, RZ, RZ, R31 ;  /* 0x000000ffff0f7224 */ /* 0x000fe200078e001f */
[----:B------:R-:W-:Y:S01]  /*11150*/  SHF.R.S32.HI R12, RZ, 0x1f, R13 ;  /* 0x0000001fff0c7819 */ /* 0x000fe2000001140d */
[----:B------:R-:W3:Y:S01]  /*11160*/  LDCU UR10, c[0x0][0x398] ;  /* 0x00007300ff0a77ac */ /* 0x000ee20008000800 */
[----:B--2---:R-:W-:Y:S01]  /*11170*/  IADD3 R4, P6, PT, R13, R0, RZ ;  /* 0x000000000d047210 */ /* 0x004fe20007fde0ff */
[----:B------:R-:W-:Y:S01]  /*11180*/  IMAD.X R7, R14, 0x1, R197, P4 ;  /* 0x000000010e077824 */ /* 0x000fe200020e06c5 */
[----:B------:R-:W-:-:S03]  /*11190*/  SHF.R.S32.HI R15, RZ, 0x8, R15 ;  /* 0x00000008ff0f7819 */ /* 0x000fc6000001140f */
[----:B------:R-:W-:Y:S01]  /*111a0*/  IMAD.X R5, R12, 0x1, R200, P6 ;  /* 0x000000010c057824 */ /* 0x000fe200030e06c8 */
[----:B0-----:R-:W-:Y:S01]  /*111b0*/  ISETP.GE.AND P4, PT, R8, UR4, PT ;  /* 0x0000000408007c0c */ /* 0x001fe2000bf86270 */
[----:B------:R-:W-:Y:S01]  /*111c0*/  @P0 STG.E.U8 desc[UR22][R6.64], R15 ;  /* 0x0000000f06000986 */ /* 0x000fe2000c101116 */
[----:B------:R-:W-:Y:S01]  /*111d0*/  IADD3 R8, P6, PT, R13, R2, RZ ;  /* 0x000000020d087210 */ /* 0x000fe20007fde0ff */
[----:B------:R-:W0:Y:S01]  /*111e0*/  LDCU UR4, c[0x0][0x39c] ;  /* 0x00007380ff0477ac */ /* 0x000e220008000800 */
[----:B-1----:R-:W-:-:S03]  /*111f0*/  ISETP.LT.AND P0, PT, R242, UR6, !P5 ;  /* 0x00000006f2007c0c */ /* 0x002fc6000ef01270 */
[C---:B------:R-:W-:Y:S01]  /*11200*/  IMAD.X R9, R12.reuse, 0x1, R199, P6 ;  /* 0x000000010c097824 */ /* 0x040fe200030e06c7 */
[----:B------:R-:W-:Y:S01]  /*11210*/  IADD3 R10, P6, PT, R13, R196, RZ ;  /* 0x000000c40d0a7210 */ /* 0x000fe20007fde0ff */
[----:B------:R-:W1:Y:S01]  /*11220*/  LDCU UR6, c[0x0][0x39c] ;  /* 0x00007380ff0677ac */ /* 0x000e620008000800 */
[----:B------:R-:W-:Y:S02]  /*11230*/  F2FP.SATFINITE.E4M3.F32.PACK_AB_MERGE_C R161, R161, R160, RZ ;  /* 0x000000a0a1a1723e */ /* 0x000fe400048070ff */
[----:B------:R-:W-:Y:S01]  /*11240*/  F2FP.SATFINITE.E4M3.F32.PACK_AB_MERGE_C R97, R97, R96, RZ ;  /* 0x000000606161723e */ /* 0x000fe200048070ff */
[----:B------:R-:W-:Y:S01]  /*11250*/  IMAD.X R11, R12, 0x1, R3, P6 ;  /* 0x000000010c0b7824 */ /* 0x000fe200030e0603 */
[----:B---3--:R-:W-:Y:S02]  /*11260*/  F2FP.SATFINITE.E4M3.F32.PACK_AB_MERGE_C R17, R238, R213, RZ ;  /* 0x000000d5ee11723e */ /* 0x008fe400048070ff */
[----:B------:R-:W2:Y:S04]  /*11270*/  LDL.LU R213, [R1+0x78] ;  /* 0x0000780001d57983 */ /* 0x000ea80000300800 */
[----:B------:R-:W2:Y:S04]  /*11280*/  LDL.LU R238, [R1+0x7c] ;  /* 0x00007c0001ee7983 */ /* 0x000ea80000300800 */
[----:B------:R3:W-:Y:S01]  /*11290*/  @P2 STG.E.U8 desc[UR22][R4.64], R17 ;  /* 0x0000001104002986 */ /* 0x0007e2000c101116 */
[----:B------:R-:W-:Y:S01]  /*112a0*/  ISETP.LT.AND P2, PT, R245, UR12, !P5 ;  /* 0x0000000cf5007c0c */ /* 0x000fe2000ef41270 */
[----:B------:R-:W0:Y:S01]  /*112b0*/  LDCU UR12, c[0x0][0x398] ;  /* 0x00007300ff0c77ac */ /* 0x000e220008000800 */
[----:B---3--:R-:W-:-:S11]  /*112c0*/  PRMT R17, R17, 0x9910, RZ ;  /* 0x0000991011117816 */ /* 0x008fd600000000ff */
[----:B------:R-:W-:Y:S04]  /*112d0*/  @P2 STG.E.U8 desc[UR22][R8.64], R161 ;  /* 0x000000a108002986 */ /* 0x000fe8000c101116 */
[----:B------:R3:W-:Y:S02]  /*112e0*/  @P0 STG.E.U8 desc[UR22][R10.64], R97 ;  /* 0x000000610a000986 */ /* 0x0007e4000c101116 */
[----:B---3--:R-:W-:Y:S01]  /*112f0*/  IMAD.MOV.U32 R11, RZ, RZ, R17 ;  /* 0x000000ffff0b7224 */ /* 0x008fe200078e0011 */
[----:B------:R-:W-:Y:S02]  /*11300*/  F2FP.SATFINITE.E4M3.F32.PACK_AB_MERGE_C R17, R215, R214, RZ ;  /* 0x000000d6d711723e */ /* 0x000fe400048070ff */
[----:B------:R-:W3:Y:S04]  /*11310*/  LDL.LU R214, [R1+0x88] ;  /* 0x0000880001d67983 */ /* 0x000ee80000300800 */
[----:B------:R-:W3:Y:S01]  /*11320*/  LDL.LU R215, [R1+0x8c] ;  /* 0x00008c0001d77983 */ /* 0x000ee20000300800 */
[----:B------:R-:W-:-:S03]  /*11330*/  F2FP.SATFINITE.E4M3.F32.PACK_AB_MERGE_C R19, R202, R201, RZ ;  /* 0x000000c9ca13723e */ /* 0x000fc600048070ff */
[----:B------:R-:W3:Y:S04]  /*11340*/  LDL.LU R201, [R1+0x98] ;  /* 0x0000980001c97983 */ /* 0x000ee80000300800 */
[----:B------:R-:W3:Y:S01]  /*11350*/  LDL.LU R202, [R1+0x9c] ;  /* 0x00009c0001ca7983 */ /* 0x000ee20000300800 */
[----:B------:R-:W-:Y:S01]  /*11360*/  ISETP.LT.AND P5, PT, R241, UR14, !P5 ;  /* 0x0000000ef1007c0c */ /* 0x000fe2000efa1270 */
[----:B------:R-:W0:Y:S01]  /*11370*/  LDCU UR14, c[0x0][0x398] ;  /* 0x00007300ff0e77ac */ /* 0x000e220008000800 */
[----:B------:R-:W-:Y:S02]  /*11380*/  IADD3 R4, P6, PT, R13, R198, RZ ;  /* 0x000000c60d047210 */ /* 0x000fe40007fde0ff */
[----:B------:R-:W-:-:S03]  /*11390*/  F2FP.SATFINITE.E4M3.F32.PACK_AB_MERGE_C R33, R33, R32, RZ ;  /* 0x000000202121723e */ /* 0x000fc600048070ff */
[----:B------:R-:W-:Y:S02]  /*113a0*/  IMAD.X R5, R12, 0x1, R197, P6 ;  /* 0x000000010c057824 */ /* 0x000fe400030e06c5 */
[----:B------:R-:W-:Y:S01]  /*113b0*/  VIADD R13, R13, UR30 ;  /* 0x0000001e0d0d7c36 */ /* 0x000fe20008000000 */
[----:B----4-:R-:W-:Y:S02]  /*113c0*/  ISETP.LT.AND P0, PT, R246, UR9, !P1 ;  /* 0x00000009f6007c0c */ /* 0x010fe4000cf01270 */
[----:B------:R-:W-:Y:S01]  /*113d0*/  PRMT R15, R161, 0x9910, RZ ;  /* 0x00009910a10f7816 */ /* 0x000fe200000000ff */
[----:B------:R4:W-:Y:S01]  /*113e0*/  @P5 STG.E.U8 desc[UR22][R4.64], R33 ;  /* 0x0000002104005986 */ /* 0x0009e2000c101116 */
[----:B------:R-:W-:Y:S01]  /*113f0*/  ISETP.LT.AND P5, PT, R245, UR10, !P1 ;  /* 0x0000000af5007c0c */ /* 0x000fe2000cfa1270 */
[----:B------:R-:W-:Y:S01]  /*11400*/  VIADD R9, R249, 0x21 ;  /* 0x00000021f9097836 */ /* 0x000fe20000000000 */
[----:B------:R-:W-:Y:S01]  /*11410*/  SHF.R.S32.HI R12, RZ, 0x1f, R13 ;  /* 0x0000001fff0c7819 */ /* 0x000fe2000001140d */
[----:B------:R-:W0:Y:S01]  /*11420*/  LDCU UR9, c[0x0][0x398] ;  /* 0x00007300ff0977ac */ /* 0x000e220008000800 */
[----:B------:R-:W-:-:S02]  /*11430*/  IADD3 R6, P2, PT, R13, R0, RZ ;  /* 0x000000000d067210 */ /* 0x000fc40007f5e0ff */
[----:B------:R-:W-:Y:S01]  /*11440*/  SHF.R.S32.HI R11, RZ, 0x8, R11 ;  /* 0x00000008ff0b7819 */ /* 0x000fe2000001140b */
[----:B------:R-:W1:Y:S01]  /*11450*/  LDCU UR10, c[0x0][0x398] ;  /* 0x00007300ff0a77ac */ /* 0x000e620008000800 */
[----:B----4-:R-:W-:Y:S01]  /*11460*/  IADD3 R4, P6, PT, R13, R2, RZ ;  /* 0x000000020d047210 */ /* 0x010fe20007fde0ff */
[----:B------:R-:W-:Y:S01]  /*11470*/  IMAD.X R7, R12, 0x1, R200, P2 ;  /* 0x000000010c077824 */ /* 0x000fe200010e06c8 */
[----:B------:R-:W-:-:S03]  /*11480*/  SHF.R.S32.HI R15, RZ, 0x8, R15 ;  /* 0x00000008ff0f7819 */ /* 0x000fc6000001140f */
[----:B------:R-:W-:Y:S01]  /*11490*/  IMAD.X R5, R12, 0x1, R199, P6 ;  /* 0x000000010c057824 */ /* 0x000fe200030e06c7 */
[----:B------:R-:W-:Y:S04]  /*114a0*/  @P0 STG.E.U8 desc[UR22][R6.64], R11 ;  /* 0x0000000b06000986 */ /* 0x000fe8000c101116 */
[----:B------:R4:W-:Y:S01]  /*114b0*/  @P5 STG.E.U8 desc[UR22][R4.64], R15 ;  /* 0x0000000f04005986 */ /* 0x0009e2000c101116 */
[----:B------:R-:W-:Y:S02]  /*114c0*/  IADD3 R8, P5, PT, R13, R196, RZ ;  /* 0x000000c40d087210 */ /* 0x000fe40007fbe0ff */
[----:B0-----:R-:W-:Y:S01]  /*114d0*/  ISETP.LT.AND P6, PT, R242, UR12, !P1 ;  /* 0x0000000cf2007c0c */ /* 0x001fe2000cfc1270 */
[----:B------:R-:W-:Y:S01]  /*114e0*/  VIADD R14, R249, 0x20 ;  /* 0x00000020f90e7836 */ /* 0x000fe20000000000 */
[----:B-1----:R-:W-:Y:S01]  /*114f0*/  ISETP.GE.AND P0, PT, R9, UR6, PT ;  /* 0x0000000609007c0c */ /* 0x002fe2000bf06270 */
[----:B------:R-:W-:Y:S01]  /*11500*/  IMAD.X R9, R12, 0x1, R3, P5 ;  /* 0x000000010c097824 */ /* 0x000fe200028e0603 */
[----:B------:R-:W-:Y:S01]  /*11510*/  ISETP.LT.AND P5, PT, R241, UR14, !P1 ;  /* 0x0000000ef1007c0c */ /* 0x000fe2000cfa1270 */
[----:B------:R-:W0:Y:S01]  /*11520*/  LDCU UR6, c[0x0][0x398] ;  /* 0x00007300ff0677ac */ /* 0x000e220008000800 */
[----:B------:R-:W-:-:S02]  /*11530*/  PRMT R10, R97, 0x9910, RZ ;  /* 0x00009910610a7816 */ /* 0x000fc400000000ff */
[----:B----4-:R-:W-:Y:S02]  /*11540*/  IADD3 R4, P1, PT, R13, R198, RZ ;  /* 0x000000c60d047210 */ /* 0x010fe40007f3e0ff */
[----:B------:R-:W-:Y:S01]  /*11550*/  PRMT R15, R33, 0x9910, RZ ;  /* 0x00009910210f7816 */ /* 0x000fe200000000ff */
[----:B------:R-:W-:Y:S01]  /*11560*/  VIADD R13, R13, UR30 ;  /* 0x0000001e0d0d7c36 */ /* 0x000fe20008000000 */
[----:B------:R-:W-:Y:S01]  /*11570*/  SHF.R.S32.HI R11, RZ, 0x8, R10 ;  /* 0x00000008ff0b7819 */ /* 0x000fe2000001140a */
[----:B------:R-:W-:Y:S01]  /*11580*/  IMAD.X R5, R12, 0x1, R197, P1 ;  /* 0x000000010c057824 */ /* 0x000fe200008e06c5 */
[----:B------:R-:W-:Y:S01]  /*11590*/  SHF.R.S32.HI R15, RZ, 0x8, R15 ;  /* 0x00000008ff0f7819 */ /* 0x000fe2000001140f */
[----:B------:R-:W1:Y:S01]  /*115a0*/  LDCU UR12, c[0x0][0x398] ;  /* 0x00007300ff0c77ac */ /* 0x000e620008000800 */
[----:B------:R-:W-:Y:S01]  /*115b0*/  SHF.R.S32.HI R10, RZ, 0x1f, R13 ;  /* 0x0000001fff0a7819 */ /* 0x000fe2000001140d */
[----:B------:R4:W-:Y:S01]  /*115c0*/  @P6 STG.E.U8 desc[UR22][R8.64], R11 ;  /* 0x0000000b08006986 */ /* 0x0009e2000c101116 */
[----:B------:R-:W-:Y:S01]  /*115d0*/  IADD3 R6, P6, PT, R13, R0, RZ ;  /* 0x000000000d067210 */ /* 0x000fe20007fde0ff */
[----:B------:R-:W1:Y:S01]  /*115e0*/  LDCU UR14, c[0x0][0x398] ;  /* 0x00007300ff0e77ac */ /* 0x000e620008000800 */
[----:B------:R-:W-:Y:S01]  /*115f0*/  ISETP.LT.AND P1, PT, R246, UR9, !P3 ;  /* 0x00000009f6007c0c */ /* 0x000fe2000df21270 */
[----:B------:R0:W-:Y:S01]  /*11600*/  @P5 STG.E.U8 desc[UR22][R4.64], R15 ;  /* 0x0000000f04005986 */ /* 0x0001e2000c101116 */
[----:B------:R-:W-:Y:S01]  /*11610*/  ISETP.GE.AND P2, PT, R14, UR4, PT ;  /* 0x000000040e007c0c */ /* 0x000fe2000bf46270 */
[----:B------:R-:W1:Y:S01]  /*11620*/  LDCU UR4, c[0x0][0x39c] ;  /* 0x00007380ff0477ac */ /* 0x000e620008000800 */
[----:B------:R-:W-:Y:S01]  /*11630*/  ISETP.LT.AND P5, PT, R245, UR10, !P3 ;  /* 0x0000000af5007c0c */ /* 0x000fe2000dfa1270 */
[----:B------:R-:W-:Y:S01]  /*11640*/  IMAD.X R7, R10, 0x1, R200, P6 ;  /* 0x000000010a077824 */ /* 0x000fe200030e06c8 */
[----:B------:R-:W1:Y:S01]  /*11650*/  LDCU UR9, c[0x0][0x398] ;  /* 0x00007300ff0977ac */ /* 0x000e620008000800 */
[----:B----4-:R-:W-:-:S02]  /*11660*/  IADD3 R8, P6, PT, R13, R2, RZ ;  /* 0x000000020d087210 */ /* 0x010fc40007fde0ff */
[----:B------:R-:W-:Y:S01]  /*11670*/  F2FP.SATFINITE.E4M3.F32.PACK_AB_MERGE_C R163, R163, R162, RZ ;  /* 0x000000a2a3a3723e */ /* 0x000fe200048070ff */
[----:B------:R-:W-:Y:S01]  /*11680*/  VIADD R12, R249, 0x22 ;  /* 0x00000022f90c7836 */ /* 0x000fe20000000000 */
[----:B------:R-:W4:Y:S01]  /*11690*/  LDCU UR10, c[0x0][0x398] ;  /* 0x00007300ff0a77ac */ /* 0x000f220008000800 */
[----:B------:R-:W-:Y:S01]  /*116a0*/  IMAD.X R9, R10, 0x1, R199, P6 ;  /* 0x000000010a097824 */ /* 0x000fe200030e06c7 */
[----:B0-----:R-:W-:Y:S02]  /*116b0*/  ISETP.LT.AND P6, PT, R242, UR6, !P3 ;  /* 0x00000006f2007c0c */ /* 0x001fe4000dfc1270 */
[----:B------:R-:W-:Y:S01]  /*116c0*/  F2FP.SATFINITE.E4M3.F32.PACK_AB_MERGE_C R99, R99, R98, RZ ;  /* 0x000000626363723e */ /* 0x000fe200048070ff */
[----:B------:R-:W0:Y:S01]  /*116d0*/  LDCU UR6, c[0x0][0x398] ;  /* 0x00007300ff0677ac */ /* 0x000e220008000800 */
[----:B-1----:R-:W-:Y:S01]  /*116e0*/  ISETP.LT.AND P3, PT, R241, UR9, !P3 ;  /* 0x00000009f1007c0c */ /* 0x002fe2000df61270 */
[----:B------:R-:W1:Y:S01]  /*116f0*/  LDCU UR9, c[0x0][0x398] ;  /* 0x00007300ff0977ac */ /* 0x000e620008000800 */
[----:B------:R-:W-:-:S02]  /*11700*/  F2FP.SATFINITE.E4M3.F32.PACK_AB_MERGE_C R35, R35, R34, RZ ;  /* 0x000000222323723e */ /* 0x000fc400048070ff */
[----:B------:R-:W-:-:S04]  /*11710*/  PRMT R15, R163, 0x9910, RZ ;  /* 0x00009910a30f7816 */ /* 0x000fc800000000ff */
[----:B------:R-:W-:Y:S02]  /*11720*/  SHF.R.S32.HI R15, RZ, 0x8, R15 ;  /* 0x00000008ff0f7819 */ /* 0x000fe4000001140f */
[----:B------:R-:W-:Y:S02]  /*11730*/  F2FP.SATFINITE.E4M3.F32.PACK_AB_MERGE_C R165, R165, R164, RZ ;  /* 0x000000a4a5a5723e */ /* 0x000fe400048070ff */
[----:B------:R-:W-:Y:S02]  /*11740*/  F2FP.SATFINITE.E4M3.F32.PACK_AB_MERGE_C R101, R101, R100, RZ ;  /* 0x000000646565723e */ /* 0x000fe400048070ff */
[----:B------:R-:W-:Y:S02]  /*11750*/  F2FP.SATFINITE.E4M3.F32.PACK_AB_MERGE_C R37, R37, R36, RZ ;  /* 0x000000242525723e */ /* 0x000fe400048070ff */
[----:B------:R-:W-:Y:S02]  /*11760*/  F2FP.SATFINITE.E4M3.F32.PACK_AB_MERGE_C R167, R167, R166, RZ ;  /* 0x000000a6a7a7723e */ /* 0x000fe400048070ff */
[----:B------:R-:W-:-:S02]  /*11770*/  F2FP.SATFINITE.E4M3.F32.PACK_AB_MERGE_C R103, R103, R102, RZ ;  /* 0x000000666767723e */ /* 0x000fc400048070ff */
[----:B--2---:R-:W-:-:S05]  /*11780*/  F2FP.SATFINITE.E4M3.F32.PACK_AB_MERGE_C R11, R238, R213, RZ ;  /* 0x000000d5ee0b723e */ /* 0x004fca00048070ff */
[----:B------:R2:W-:Y:S04]  /*11790*/  @P1 STG.E.U8 desc[UR22][R6.64], R11 ;  /* 0x0000000b06001986 */ /* 0x0005e8000c101116 */
[----:B------:R0:W-:Y:S01]  /*117a0*/  @P5 STG.E.U8 desc[UR22][R8.64], R163 ;  /* 0x000000a308005986 */ /* 0x0001e2000c101116 */
[----:B------:R-:W-:Y:S02]  /*117b0*/  IADD3 R4, P5, PT, R13, R196, RZ ;  /* 0x000000c40d047210 */ /* 0x000fe40007fbe0ff */
[----:B------:R-:W-:Y:S01]  /*117c0*/  ISETP.GE.AND P1, PT, R12, UR4, PT ;  /* 0x000000040c007c0c */ /* 0x000fe2000bf26270 */
[----:B------:R-:W1:Y:S02]  /*117d0*/  LDCU UR4, c[0x0][0x398] ;  /* 0x00007300ff0477ac */ /* 0x000e640008000800 */
[----:B------:R-:W-:-:S05]  /*117e0*/  IMAD.X R5, R10, 0x1, R3, P5 ;  /* 0x000000010a057824 */ /* 0x000fca00028e0603 */
[----:B------:R1:W-:Y:S01]  /*117f0*/  @P6 STG.E.U8 desc[UR22][R4.64], R99 ;  /* 0x0000006304006986 */ /* 0x0003e2000c101116 */
[C---:B--2---:R-:W-:Y:S01]  /*11800*/  IADD3 R6, P6, PT, R13.reuse, R198, RZ ;  /* 0x000000c60d067210 */ /* 0x044fe20007fde0ff */
[----:B------:R-:W-:-:S04]  /*11810*/  VIADD R13, R13, UR30 ;  /* 0x0000001e0d0d7c36 */ /* 0x000fc80008000000 */
[----:B------:R-:W-:Y:S01]  /*11820*/  IMAD.X R7, R10, 0x1, R197, P6 ;  /* 0x000000010a077824 */ /* 0x000fe200030e06c5 */
[----:B------:R-:W-:Y:S02]  /*11830*/  SHF.R.S32.HI R12, RZ, 0x1f, R13 ;  /* 0x0000001fff0c7819 */ /* 0x000fe4000001140d */
[C---:B0-----:R-:W-:Y:S02]  /*11840*/  IADD3 R8, P6, PT, R13.reuse, R0, RZ ;  /* 0x000000000d087210 */ /* 0x041fe40007fde0ff */
[----:B----4-:R-:W-:Y:S01]  /*11850*/  ISETP.LT.AND P5, PT, R246, UR10, !P4 ;  /* 0x0000000af6007c0c */ /* 0x010fe2000e7a1270 */
[----:B------:R0:W-:Y:S02]  /*11860*/  @P3 STG.E.U8 desc[UR22][R6.64], R35 ;  /* 0x0000002306003986 */ /* 0x0001e4000c101116 */
[----:B------:R-:W-:Y:S01]  /*11870*/  IMAD.X R9, R12, 0x1, R200, P6 ;  /* 0x000000010c097824 */ /* 0x000fe200030e06c8 */
[----:B-1----:R-:W-:Y:S01]  /*11880*/  IADD3 R4, P6, PT, R13, R2, RZ ;  /* 0x000000020d047210 */ /* 0x002fe20007fde0ff */
[----:B------:R-:W1:Y:S01]  /*11890*/  LDCU UR10, c[0x0][0x398] ;  /* 0x00007300ff0a77ac */ /* 0x000e620008000800 */
[----:B------:R-:W-:-:S02]  /*118a0*/  PRMT R11, R11, 0x9910, RZ ;  /* 0x000099100b0b7816 */ /* 0x000fc400000000ff */
[----:B------:R-:W-:Y:S01]  /*118b0*/  ISETP.LT.AND P3, PT, R245, UR4, !P4 ;  /* 0x00000004f5007c0c */ /* 0x000fe2000e761270 */
[----:B------:R-:W-:Y:S01]  /*118c0*/  IMAD.X R5, R12, 0x1, R199, P6 ;  /* 0x000000010c057824 */ /* 0x000fe200030e06c7 */
[----:B------:R-:W-:Y:S01]  /*118d0*/  SHF.R.S32.HI R11, RZ, 0x8, R11 ;  /* 0x00000008ff0b7819 */ /* 0x000fe2000001140b */
[----:B------:R-:W2:Y:S01]  /*118e0*/  LDCU UR4, c[0x0][0x39c] ;  /* 0x00007380ff0477ac */ /* 0x000ea20008000800 */
[----:B0-----:R-:W-:-:S03]  /*118f0*/  IADD3 R6, P6, PT, R13, R196, RZ ;  /* 0x000000c40d067210 */ /* 0x001fc60007fde0ff */
[----:B------:R0:W-:Y:S01]  /*11900*/  @P5 STG.E.U8 desc[UR22][R8.64], R11 ;  /* 0x0000000b08005986 */ /* 0x0001e2000c101116 */
[----:B------:R-:W-:Y:S01]  /*11910*/  ISETP.LT.AND P5, PT, R242, UR6, !P4 ;  /* 0x00000006f2007c0c */ /* 0x000fe2000e7a1270 */
[----:B------:R-:W4:Y:S01]  /*11920*/  LDCU UR6, c[0x0][0x39c] ;  /* 0x00007380ff0677ac */ /* 0x000f220008000800 */
[----:B------:R-:W-:Y:S01]  /*11930*/  PRMT R10, R99, 0x9910, RZ ;  /* 0x00009910630a7816 */ /* 0x000fe200000000ff */
[----:B------:R-:W-:Y:S01]  /*11940*/  IMAD.X R7, R12, 0x1, R3, P6 ;  /* 0x000000010c077824 */ /* 0x000fe200030e0603 */
[----:B------:R-:W-:Y:S01]  /*11950*/  ISETP.LT.AND P6, PT, R241, UR9, !P4 ;  /* 0x00000009f1007c0c */ /* 0x000fe2000e7c1270 */
[----:B------:R1:W-:Y:S01]  /*11960*/  @P3 STG.E.U8 desc[UR22][R4.64], R15 ;  /* 0x0000000f04003986 */ /* 0x0003e2000c101116 */
[----:B------:R-:W2:Y:S01]  /*11970*/  LDCU UR9, c[0x0][0x398] ;  /* 0x00007300ff0977ac */ /* 0x000ea20008000800 */
[----:B0-----:R-:W-:Y:S02]  /*11980*/  SHF.R.S32.HI R11, RZ, 0x8, R10 ;  /* 0x00000008ff0b7819 */ /* 0x001fe4000001140a */
[----:B------:R-:W-:-:S02]  /*11990*/  IADD3 R8, P3, PT, R13, R198, RZ ;  /* 0x000000c60d087210 */ /* 0x000fc40007f7e0ff */
[----:B------:R-:W-:Y:S01]  /*119a0*/  PRMT R10, R35, 0x9910, RZ ;  /* 0x00009910230a7816 */ /* 0x000fe200000000ff */
[----:B------:R-:W-:Y:S02]  /*119b0*/  VIADD R13, R13, UR30 ;  /* 0x0000001e0d0d7c36 */ /* 0x000fe40008000000 */
[----:B------:R-:W-:Y:S01]  /*119c0*/  IMAD.X R9, R12, 0x1, R197, P3 ;  /* 0x000000010c097824 */ /* 0x000fe200018e06c5 */
[----:B-1----:R-:W-:Y:S02]  /*119d0*/  SHF.R.S32.HI R15, RZ, 0x8, R10 ;  /* 0x00000008ff0f7819 */ /* 0x002fe4000001140a */
[----:B------:R-:W-:Y:S01]  /*119e0*/  ISETP.LT.AND P4, PT, R246, UR10, !P2 ;  /* 0x0000000af6007c0c */ /* 0x000fe2000d781270 */
[----:B------:R0:W-:Y:S01]  /*119f0*/  @P5 STG.E.U8 desc[UR22][R6.64], R11 ;  /* 0x0000000b06005986 */ /* 0x0001e2000c101116 */
[----:B------:R-:W-:Y:S02]  /*11a00*/  ISETP.LT.AND P3, PT, R245, UR12, !P2 ;  /* 0x0000000cf5007c0c */ /* 0x000fe4000d761270 */
[----:B------:R-:W-:Y:S01]  /*11a10*/  SHF.R.S32.HI R12, RZ, 0x1f, R13 ;  /* 0x0000001fff0c7819 */ /* 0x000fe2000001140d */
[----:B------:R-:W-:Y:S01]  /*11a20*/  @P6 STG.E.U8 desc[UR22][R8.64], R15 ;  /* 0x0000000f08006986 */ /* 0x000fe2000c101116 */
[----:B------:R-:W-:Y:S01]  /*11a30*/  IADD3 R4, P5, PT, R13, R0, RZ ;  /* 0x000000000d047210 */ /* 0x000fe20007fbe0ff */
[----:B------:R-:W-:Y:S01]  /*11a40*/  VIADD R10, R249, 0x23 ;  /* 0x00000023f90a7836 */ /* 0x000fe20000000000 */
[----:B------:R-:W1:Y:S01]  /*11a50*/  LDCU UR10, c[0x0][0x398] ;  /* 0x00007300ff0a77ac */ /* 0x000e620008000800 */
[----:B------:R-:W-:Y:S01]  /*11a60*/  F2FP.SATFINITE.E4M3.F32.PACK_AB_MERGE_C R39, R39, R38, RZ ;  /* 0x000000262727723e */ /* 0x000fe200048070ff */
[----:B------:R-:W1:Y:S01]  /*11a70*/  LDCU UR12, c[0x0][0x398] ;  /* 0x00007300ff0c77ac */ /* 0x000e620008000800 */
[----:B0-----:R-:W-:Y:S01]  /*11a80*/  IADD3 R6, P6, PT, R13, R2, RZ ;  /* 0x000000020d067210 */ /* 0x001fe20007fde0ff */
[----:B------:R-:W-:-:S02]  /*11a90*/  IMAD.X R5, R12, 0x1, R200, P5 ;  /* 0x000000010c057824 */ /* 0x000fc400028e06c8 */
[----:B------:R-:W-:Y:S02]  /*11aa0*/  VIADD R11, R249, 0x24 ;  /* 0x00000024f90b7836 */ /* 0x000fe40000000000 */
[----:B------:R-:W-:Y:S01]  /*11ab0*/  IMAD.X R7, R12, 0x1, R199, P6 ;  /* 0x000000010c077824 */ /* 0x000fe200030e06c7 */
[----:B------:R-:W-:Y:S01]  /*11ac0*/  ISETP.LT.AND P5, PT, R242, UR14, !P2 ;  /* 0x0000000ef2007c0c */ /* 0x000fe2000d7a1270 */
[----:B------:R0:W-:Y:S01]  /*11ad0*/  @P4 STG.E.U8 desc[UR22][R4.64], R17 ;  /* 0x0000001104004986 */ /* 0x0001e2000c101116 */
[----:B--2---:R-:W-:Y:S01]  /*11ae0*/  ISETP.GE.AND P4, PT, R10, UR4, PT ;  /* 0x000000040a007c0c */ /* 0x004fe2000bf86270 */
[----:B------:R-:W2:Y:S02]  /*11af0*/  LDCU UR4, c[0x0][0x39c] ;  /* 0x00007380ff0477ac */ /* 0x000ea40008000800 */
[----:B------:R1:W-:Y:S01]  /*11b00*/  @P3 STG.E.U8 desc[UR22][R6.64], R165 ;  /* 0x000000a506003986 */ /* 0x0003e2000c101116 */
[----:B----4-:R-:W-:Y:S01]  /*11b10*/  ISETP.GE.AND P3, PT, R11, UR6, PT ;  /* 0x000000060b007c0c */ /* 0x010fe2000bf66270 */
[----:B------:R-:W4:Y:S01]  /*11b20*/  LDCU UR6, c[0x0][0x398] ;  /* 0x00007300ff0677ac */ /* 0x000f220008000800 */
[----:B------:R-:W-:-:S02]  /*11b30*/  IADD3 R10, P6, PT, R13, R196, RZ ;  /* 0x000000c40d0a7210 */ /* 0x000fc40007fde0ff */
[----:B------:R-:W-:Y:S01]  /*11b40*/  ISETP.LT.AND P2, PT, R241, UR16, !P2 ;  /* 0x00000010f1007c0c */ /* 0x000fe2000d741270 */
[----:B------:R-:W2:Y:S02]  /*11b50*/  LDCU UR14, c[0x0][0x398] ;  /* 0x00007300ff0e77ac */ /* 0x000ea40008000800 */
[----:B------:R-:W-:Y:S01]  /*11b60*/  IMAD.X R11, R12, 0x1, R3, P6 ;  /* 0x000000010c0b7824 */ /* 0x000fe200030e0603 */
[C---:B0-----:R-:W-:Y:S01]  /*11b70*/  IADD3 R4, P6, PT, R13.reuse, R198, RZ ;  /* 0x000000c60d047210 */ /* 0x041fe20007fde0ff */
[----:B------:R-:W-:Y:S01]  /*11b80*/  VIADD R13, R13, UR30 ;  /* 0x0000001e0d0d7c36 */ /* 0x000fe20008000000 */
[----:B------:R-:W-:Y:S01]  /*11b90*/  PRMT R8, R17, 0x9910, RZ ;  /* 0x0000991011087816 */ /* 0x000fe200000000ff */
[----:B------:R-:W0:Y:S01]  /*11ba0*/  LDCU UR16, c[0x0][0x398] ;  /* 0x00007300ff1077ac */ /* 0x000e220008000800 */
[----:B------:R2:W-:Y:S01]  /*11bb0*/  @P5 STG.E.U8 desc[UR22][R10.64], R101 ;  /* 0x000000650a005986 */ /* 0x0005e2000c101116 */
[----:B------:R-:W-:Y:S01]  /*11bc0*/  ISETP.LT.AND P5, PT, R246, UR9, !P0 ;  /* 0x00000009f6007c0c */ /* 0x000fe2000c7a1270 */
[----:B------:R-:W-:Y:S01]  /*11bd0*/  IMAD.X R5, R12, 0x1, R197, P6 ;  /* 0x000000010c057824 */ /* 0x000fe200030e06c5 */
[----:B------:R-:W-:Y:S01]  /*11be0*/  SHF.R.S32.HI R12, RZ, 0x1f, R13 ;  /* 0x0000001fff0c7819 */ /* 0x000fe2000001140d */
[----:B------:R-:W0:Y:S01]  /*11bf0*/  LDCU UR9, c[0x0][0x398] ;  /* 0x00007300ff0977ac */ /* 0x000e220008000800 */
[----:B-1----:R-:W-:-:S02]  /*11c00*/  IADD3 R6, P6, PT, R13, R0, RZ ;  /* 0x000000000d067210 */ /* 0x002fc40007fde0ff */
[----:B------:R1:W-:Y:S01]  /*11c10*/  @P2 STG.E.U8 desc[UR22][R4.64], R37 ;  /* 0x0000002504002986 */ /* 0x0003e2000c101116 */
[----:B----4-:R-:W-:Y:S01]  /*11c20*/  ISETP.LT.AND P2, PT, R245, UR6, !P0 ;  /* 0x00000006f5007c0c */ /* 0x010fe2000c741270 */
[----:B------:R-:W4:Y:S01]  /*11c30*/  LDCU UR6, c[0x0][0x398] ;  /* 0x00007300ff0677ac */ /* 0x000f220008000800 */
[----:B------:R-:W-:Y:S01]  /*11c40*/  IMAD.X R7, R12, 0x1, R200, P6 ;  /* 0x000000010c077824 */ /* 0x000fe200030e06c8 */
[----:B--2---:R-:W-:Y:S02]  /*11c50*/  SHF.R.S32.HI R11, RZ, 0x8, R8 ;  /* 0x00000008ff0b7819 */ /* 0x004fe40000011408 */
[----:B------:R-:W-:Y:S02]  /*11c60*/  IADD3 R8, P6, PT, R13, R2, RZ ;  /* 0x000000020d087210 */ /* 0x000fe40007fde0ff */
[----:B------:R-:W-:Y:S01]  /*11c70*/  PRMT R15, R165, 0x9910, RZ ;  /* 0x00009910a50f7816 */ /* 0x000fe200000000ff */
[----:B------:R2:W-:Y:S01]  /*11c80*/  @P5 STG.E.U8 desc[UR22][R6.64], R11 ;  /* 0x0000000b06005986 */ /* 0x0005e2000c101116 */
[----:B------:R-:W-:Y:S01]  /*11c90*/  ISETP.LT.AND P5, PT, R242, UR10, !P0 ;  /* 0x0000000af2007c0c */ /* 0x000fe2000c7a1270 */
[C---:B------:R-:W-:Y:S01]  /*11ca0*/  IMAD.X R9, R12.reuse, 0x1, R199, P6 ;  /* 0x000000010c097824 */ /* 0x040fe200030e06c7 */
[----:B------:R-:W-:Y:S01]  /*11cb0*/  SHF.R.S32.HI R15, RZ, 0x8, R15 ;  /* 0x00000008ff0f7819 */ /* 0x000fe2000001140f */
[----:B-1----:R-:W-:Y:S01]  /*11cc0*/  VIADD R5, R249, 0x25 ;  /* 0x00000025f9057836 */ /* 0x002fe20000000000 */
[----:B------:R-:W-:Y:S01]  /*11cd0*/  IADD3 R4, P6, PT, R13, R196, RZ ;  /* 0x000000c40d047210 */ /* 0x000fe20007fde0ff */
[----:B------:R-:W1:Y:S01]  /*11ce0*/  LDCU UR10, c[0x0][0x398] ;  /* 0x00007300ff0a77ac */ /* 0x000e620008000800 */
[----:B------:R-:W-:Y:S01]  /*11cf0*/  PRMT R10, R101, 0x9910, RZ ;  /* 0x00009910650a7816 */ /* 0x000fe200000000ff */
[----:B------:R3:W-:Y:S01]  /*11d00*/  @P2 STG.E.U8 desc[UR22][R8.64], R15 ;  /* 0x0000000f08002986 */ /* 0x0007e2000c101116 */
[----:B------:R-:W-:Y:S01]  /*11d10*/  ISETP.GE.AND P2, PT, R5, UR4, PT ;  /* 0x0000000405007c0c */ /* 0x000fe2000bf46270 */
[----:B------:R-:W-:Y:S01]  /*11d20*/  IMAD.X R5, R12, 0x1, R3, P6 ;  /* 0x000000010c057824 */ /* 0x000fe200030e0603 */
[----:B0-----:R-:W-:Y:S01]  /*11d30*/  ISETP.LT.AND P0, PT, R241, UR9, !P0 ;  /* 0x00000009f1007c0c */ /* 0x001fe2000c701270 */
[----:B------:R-:W0:Y:S01]  /*11d40*/  LDCU UR9, c[0x0][0x398] ;  /* 0x00007300ff0977ac */ /* 0x000e220008000800 */
[----:B--2---:R-:W-:-:S02]  /*11d50*/  SHF.R.S32.HI R11, RZ, 0x8, R10 ;  /* 0x00000008ff0b7819 */ /* 0x004fc4000001140a */
[----:B------:R-:W-:Y:S01]  /*11d60*/  PRMT R7, R37, 0x9910, RZ ;  /* 0x0000991025077816 */ /* 0x000fe200000000ff */
[----:B------:R-:W2:Y:S01]  /*11d70*/  LDCU UR4, c[0x0][0x39c] ;  /* 0x00007380ff0477ac */ /* 0x000ea20008000800 */
[C---:B------:R-:W-:Y:S01]  /*11d80*/  IADD3 R6, P6, PT, R13.reuse, R198, RZ ;  /* 0x000000c60d067210 */ /* 0x040fe20007fde0ff */
[----:B------:R-:W-:Y:S01]  /*11d90*/  VIADD R13, R13, UR30 ;  /* 0x0000001e0d0d7c36 */ /* 0x000fe20008000000 */
[----:B------:R0:W-:Y:S01]  /*11da0*/  @P5 STG.E.U8 desc[UR22][R4.64], R11 ;  /* 0x0000000b04005986 */ /* 0x0001e2000c101116 */
[----:B----4-:R-:W-:Y:S01]  /*11db0*/  ISETP.LT.AND P5, PT, R246, UR6, !P1 ;  /* 0x00000006f6007c0c */ /* 0x010fe2000cfa1270 */
[----:B------:R-:W4:Y:S01]  /*11dc0*/  LDCU UR6, c[0x0][0x398] ;  /* 0x00007300ff0677ac */ /* 0x000f220008000800 */
[----:B---3--:R-:W-:Y:S01]  /*11dd0*/  SHF.R.S32.HI R15, RZ, 0x8, R7 ;  /* 0x00000008ff0f7819 */ /* 0x008fe20000011407 */
[----:B------:R-:W-:Y:S01]  /*11de0*/  IMAD.X R7, R12, 0x1, R197, P6 ;  /* 0x000000010c077824 */ /* 0x000fe200030e06c5 */
[----:B------:R-:W-:Y:S02]  /*11df0*/  SHF.R.S32.HI R12, RZ, 0x1f, R13 ;  /* 0x0000001fff0c7819 */ /* 0x000fe4000001140d */
[----:B------:R-:W-:-:S02]  /*11e00*/  IADD3 R8, P6, PT, R13, R0, RZ ;  /* 0x000000000d087210 */ /* 0x000fc40007fde0ff */
[----:B------:R-:W-:-:S03]  /*11e10*/  F2FP.SATFINITE.E4M3.F32.PACK_AB_MERGE_C R17, R215, R214, RZ ;  /* 0x000000d6d711723e */ /* 0x000fc600048070ff */
[----:B------:R-:W-:Y:S01]  /*11e20*/  IMAD.X R9, R12, 0x1, R200, P6 ;  /* 0x000000010c097824 */ /* 0x000fe200030e06c8 */
[----:B------:R3:W-:Y:S01]  /*11e30*/  @P0 STG.E.U8 desc[UR22][R6.64], R15 ;  /* 0x0000000f06000986 */ /* 0x0007e2000c101116 */
[----:B-1----:R-:W-:Y:S01]  /*11e40*/  ISETP.LT.AND P0, PT, R245, UR10, !P1 ;  /* 0x0000000af5007c0c */ /* 0x002fe2000cf01270 */
[----:B------:R-:W1:Y:S02]  /*11e50*/  LDCU UR10, c[0x0][0x398] ;  /* 0x00007300ff0a77ac */ /* 0x000e640008000800 */
[----:B------:R-:W-:Y:S01]  /*11e60*/  @P5 STG.E.U8 desc[UR22][R8.64], R17 ;  /* 0x0000001108005986 */ /* 0x000fe2000c101116 */
[----:B0-----:R-:W-:Y:S01]  /*11e70*/  ISETP.LT.AND P5, PT, R242, UR9, !P1 ;  /* 0x00000009f2007c0c */ /* 0x001fe2000cfa1270 */
[----:B------:R-:W0:Y:S01]  /*11e80*/  LDCU UR9, c[0x0][0x398] ;  /* 0x00007300ff0977ac */ /* 0x000e220008000800 */
[----:B------:R-:W-:-:S05]  /*11e90*/  IADD3 R4, P6, PT, R13, R2, RZ ;  /* 0x000000020d047210 */ /* 0x000fca0007fde0ff */
[----:B------:R-:W-:Y:S01]  /*11ea0*/  IMAD.X R5, R12, 0x1, R199, P6 ;  /* 0x000000010c057824 */ /* 0x000fe200030e06c7 */
[----:B------:R-:W-:Y:S01]  /*11eb0*/  IADD3 R10, P6, PT, R13, R196, RZ ;  /* 0x000000c40d0a7210 */ /* 0x000fe20007fde0ff */
[----:B---3--:R-:W-:-:S03]  /*11ec0*/  VIADD R6, R249, 0x26 ;  /* 0x00000026f9067836 */ /* 0x008fc60000000000 */
[----:B------:R3:W-:Y:S01]  /*11ed0*/  @P0 STG.E.U8 desc[UR22][R4.64], R167 ;  /* 0x000000a704000986 */ /* 0x0007e2000c101116 */
[----:B------:R-:W-:Y:S01]  /*11ee0*/  IMAD.X R11, R12, 0x1, R3, P6 ;  /* 0x000000010c0b7824 */ /* 0x000fe200030e0603 */
[----:B--2---:R-:W-:Y:S01]  /*11ef0*/  ISETP.GE.AND P0, PT, R6, UR4, PT ;  /* 0x0000000406007c0c */ /* 0x004fe2000bf06270 */
[----:B------:R-:W2:Y:S01]  /*11f00*/  LDCU UR4, c[0x0][0x398] ;  /* 0x00007300ff0477ac */ /* 0x000ea20008000800 */
[C---:B------:R-:W-:Y:S01]  /*11f10*/  IADD3 R6, P6, PT, R13.reuse, R198, RZ ;  /* 0x000000c60d067210 */ /* 0x040fe20007fde0ff */
[----:B------:R-:W-:Y:S01]  /*11f20*/  VIADD R15, R13, UR30 ;  /* 0x0000001e0d0f7c36 */ /* 0x000fe20008000000 */
[----:B------:R1:W-:Y:S01]  /*11f30*/  @P5 STG.E.U8 desc[UR22][R10.64], R103 ;  /* 0x000000670a005986 */ /* 0x0003e2000c101116 */
[----:B----4-:R-:W-:Y:S01]  /*11f40*/  ISETP.LT.AND P1, PT, R241, UR6, !P1 ;  /* 0x00000006f1007c0c */ /* 0x010fe2000cf21270 */
[----:B------:R-:W4:Y:S01]  /*11f50*/  LDCU UR6, c[0x0][0x398] ;  /* 0x00007300ff0677ac */ /* 0x000f220008000800 */
[----:B0-----:R-:W-:Y:S01]  /*11f60*/  ISETP.LT.AND P5, PT, R246, UR9, !P4 ;  /* 0x00000009f6007c0c */ /* 0x001fe2000e7a1270 */
[----:B------:R-:W-:Y:S01]  /*11f70*/  IMAD.X R7, R12, 0x1, R197, P6 ;  /* 0x000000010c077824 */ /* 0x000fe200030e06c5 */
[----:B------:R-:W-:Y:S01]  /*11f80*/  SHF.R.S32.HI R14, RZ, 0x1f, R15 ;  /* 0x0000001fff0e7819 */ /* 0x000fe2000001140f */
[----:B------:R-:W0:Y:S01]  /*11f90*/  LDCU UR9, c[0x0][0x398] ;  /* 0x00007300ff0977ac */ /* 0x000e220008000800 */
[----:B---3--:R-:W-:-:S02]  /*11fa0*/  IADD3 R4, P6, PT, R15, R0, RZ ;  /* 0x000000000f047210 */ /* 0x008fc40007fde0ff */
[----:B------:R-:W-:-:S03]  /*11fb0*/  PRMT R13, R17, 0x9910, RZ ;  /* 0x00009910110d7816 */ /* 0x000fc600000000ff */
[----:B------:R-:W-:Y:S01]  /*11fc0*/  IMAD.X R5, R14, 0x1, R200, P6 ;  /* 0x000000010e057824 */ /* 0x000fe200030e06c8 */
[----:B------:R-:W-:Y:S01]  /*11fd0*/  SHF.R.S32.HI R13, RZ, 0x8, R13 ;  /* 0x00000008ff0d7819 */ /* 0x000fe2000001140d */
[----:B------:R3:W-:Y:S01]  /*11fe0*/  @P1 STG.E.U8 desc[UR22][R6.64], R39 ;  /* 0x0000002706001986 */ /* 0x0007e2000c101116 */
[----:B------:R-:W-:-:S03]  /*11ff0*/  IADD3 R8, P6, PT, R15, R2, RZ ;  /* 0x000000020f087210 */ /* 0x000fc60007fde0ff */
[----:B------:R0:W-:Y:S01]  /*12000*/  @P5 STG.E.U8 desc[UR22][R4.64], R13 ;  /* 0x0000000d04005986 */ /* 0x0001e2000c101116 */
[----:B--2---:R-:W-:Y:S02]  /*12010*/  ISETP.LT.AND P5, PT, R245, UR4, !P4 ;  /* 0x00000004f5007c0c */ /* 0x004fe4000e7a1270 */
[----:B-1----:R-:W-:Y:S02]  /*12020*/  PRMT R103, R103, 0x9910, RZ ;  /* 0x0000991067677816 */ /* 0x002fe400000000ff */
[----:B------:R-:W-:Y:S01]  /*12030*/  ISETP.LT.AND P1, PT, R242, UR10, !P4 ;  /* 0x0000000af2007c0c */ /* 0x000fe2000e721270 */
[C---:B------:R-:W-:Y:S01]  /*12040*/  IMAD.X R9, R14.reuse, 0x1, R199, P6 ;  /* 0x000000010e097824 */ /* 0x040fe200030e06c7 */
[----:B------:R-:W-:Y:S01]  /*12050*/  PRMT R11, R167, 0x9910, RZ ;  /* 0x00009910a70b7816 */ /* 0x000fe200000000ff */
[----:B---3--:R-:W-:Y:S01]  /*12060*/  IMAD.MOV.U32 R6, RZ, RZ, R103 ;  /* 0x000000ffff067224 */ /* 0x008fe200078e0067 */
[C---:B------:R-:W-:Y:S01]  /*12070*/  IADD3 R10, P6, PT, R15.reuse, R196, RZ ;  /* 0x000000c40f0a7210 */ /* 0x040fe20007fde0ff */
[----:B------:R-:W-:Y:S01]  /*12080*/  VIADD R17, R15, UR30 ;  /* 0x0000001e0f117c36 */ /* 0x000fe20008000000 */
[----:B------:R-:W-:Y:S01]  /*12090*/  SHF.R.S32.HI R7, RZ, 0x8, R11 ;  /* 0x00000008ff077819 */ /* 0x000fe2000001140b */
[----:B------:R-:W1:Y:S01]  /*120a0*/  LDCU UR10, c[0x0][0x398] ;  /* 0x00007300ff0a77ac */ /* 0x000e620008000800 */
[----:B0-----:R-:W-:Y:S01]  /*120b0*/  SHF.R.S32.HI R13, RZ, 0x8, R6 ;  /* 0x00000008ff0d7819 */ /* 0x001fe20000011406 */
[----:B------:R-:W-:Y:S01]  /*120c0*/  IMAD.X R11, R14, 0x1, R3, P6 ;  /* 0x000000010e0b7824 */ /* 0x000fe200030e0603 */
[----:B------:R-:W-:Y:S01]  /*120d0*/  PRMT R39, R39, 0x9910, RZ ;  /* 0x0000991027277816 */ /* 0x000fe200000000ff */
[----:B------:R0:W-:Y:S01]  /*120e0*/  @P5 STG.E.U8 desc[UR22][R8.64], R7 ;  /* 0x0000000708005986 */ /* 0x0001e2000c101116 */
[----:B------:R-:W-:Y:S01]  /*120f0*/  IADD3 R4, P5, PT, R15, R198, RZ ;  /* 0x000000c60f047210 */ /* 0x000fe20007fbe0ff */
[----:B------:R-:W2:Y:S01]  /*12100*/  LDCU UR4, c[0x0][0x39c] ;  /* 0x00007380ff0477ac */ /* 0x000ea20008000800 */
[----:B----4-:R-:W-:Y:S01]  /*12110*/  ISETP.LT.AND P4, PT, R241, UR6, !P4 ;  /* 0x00000006f1007c0c */ /* 0x010fe2000e781270 */
[----:B------:R3:W-:Y:S01]  /*12120*/  @P1 STG.E.U8 desc[UR22][R10.64], R13 ;  /* 0x0000000d0a001986 */ /* 0x0007e2000c101116 */
[----:B------:R-:W-:-:S02]  /*12130*/  ISETP.LT.AND P1, PT, R246, UR9, !P3 ;  /* 0x00000009f6007c0c */ /* 0x000fc4000df21270 */
[----:B------:R-:W-:Y:S02]  /*12140*/  SHF.R.S32.HI R16, RZ, 0x1f, R17 ;  /* 0x0000001fff107819 */ /* 0x000fe40000011411 */
[----:B------:R-:W-:Y:S01]  /*12150*/  IADD3 R6, P6, PT, R17, R0, RZ ;  /* 0x0000000011067210 */ /* 0x000fe20007fde0ff */
[----:B------:R-:W-:Y:S01]  /*12160*/  IMAD.MOV.U32 R15, RZ, RZ, R39 ;  /* 0x000000ffff0f7224 */ /* 0x000fe200078e0027 */
[----:B------:R-:W-:Y:S01]  /*12170*/  F2FP.SATFINITE.E4M3.F32.PACK_AB_MERGE_C R169, R169, R168, RZ ;  /* 0x000000a8a9a9723e */ /* 0x000fe200048070ff */
[----:B------:R-:W-:Y:S01]  /*12180*/  IMAD.X R5, R14, 0x1, R197, P5 ;  /* 0x000000010e057824 */ /* 0x000fe200028e06c5 */
[----:B------:R-:W-:Y:S01]  /*12190*/  ISETP.LT.AND P5, PT, R245, UR12, !P3 ;  /* 0x0000000cf5007c0c */ /* 0x000fe2000dfa1270 */
[C---:B0-----:R-:W-:Y:S01]  /*121a0*/  IMAD.X R7, R16.reuse, 0x1, R200, P6 ;  /* 0x0000000110077824 */ /* 0x041fe200030e06c8 */
[----:B------:R-:W-:Y:S01]  /*121b0*/  IADD3 R8, P6, PT, R17, R2, RZ ;  /* 0x0000000211087210 */ /* 0x000fe20007fde0ff */
[----:B---3--:R-:W-:Y:S01]  /*121c0*/  VIADD R10, R249, 0x27 ;  /* 0x00000027f90a7836 */ /* 0x008fe20000000000 */
[----:B------:R-:W-:Y:S01]  /*121d0*/  SHF.R.S32.HI R15, RZ, 0x8, R15 ;  /* 0x00000008ff0f7819 */ /* 0x000fe2000001140f */
[----:B------:R-:W0:Y:S02]  /*121e0*/  LDCU UR6, c[0x0][0x39c] ;  /* 0x00007380ff0677ac */ /* 0x000e240008000800 */
[----:B------:R-:W-:-:S02]  /*121f0*/  IMAD.X R9, R16, 0x1, R199, P6 ;  /* 0x0000000110097824 */ /* 0x000fc400030e06c7 */
[----:B------:R-:W-:Y:S01]  /*12200*/  @P4 STG.E.U8 desc[UR22][R4.64], R15 ;  /* 0x0000000f04004986 */ /* 0x000fe2000c101116 */
[----:B--2---:R-:W-:Y:S01]  /*12210*/  ISETP.GE.AND P4, PT, R10, UR4, PT ;  /* 0x000000040a007c0c */ /* 0x004fe2000bf86270 */
[----:B------:R-:W2:Y:S02]  /*12220*/  LDCU UR4, c[0x0][0x398] ;  /* 0x00007300ff0477ac */ /* 0x000ea40008000800 */
[----:B------:R3:W-:Y:S01]  /*12230*/  @P1 STG.E.U8 desc[UR22][R6.64], R19 ;  /* 0x0000001306001986 */ /* 0x0007e2000c101116 */
[----:B-1----:R-:W-:Y:S01]  /*12240*/  ISETP.LT.AND P1, PT, R242, UR10, !P3 ;  /* 0x0000000af2007c0c */ /* 0x002fe2000df21270 */
[----:B------:R-:W1:Y:S02]  /*12250*/  LDCU UR9, c[0x0][0x398] ;  /* 0x00007300ff0977ac */ /* 0x000e640008000800 */
        /* <DEDUP_REMOVED lines=17> */
[----:B0-----:R-:W-:Y:S01]  /*12370*/  ISETP.GE.AND P5, PT, R13, UR6, PT ;  /* 0x000000060d007c0c */ /* 0x001fe2000bfa6270 */
[----:B------:R-:W-:Y:S01]  /*12380*/  IMAD.X R13, R16, 0x1, R197, P6 ;  /* 0x00000001100d7824 */ /* 0x000fe200030e06c5 */
[----:B------:R-:W0:Y:S02]  /*12390*/  LDCU UR6, c[0x0][0x398] ;  /* 0x00007300ff0677ac */ /* 0x000e240008000800 */
[----:B------:R-:W-:-:S02]  /*123a0*/  SHF.R.S32.HI R14, RZ, 0x1f, R17 ;  /* 0x0000001fff0e7819 */ /* 0x000fc40000011411 */
[----:B------:R-:W-:Y:S01]  /*123b0*/  IADD3 R4, P6, PT, R17, R0, RZ ;  /* 0x0000000011047210 */ /* 0x000fe20007fde0ff */
[----:B------:R-:W0:Y:S01]  /*123c0*/  LDCU UR14, c[0x0][0x398] ;  /* 0x00007300ff0e77ac */ /* 0x000e220008000800 */
[----:B-1----:R-:W-:-:S03]  /*123d0*/  ISETP.LT.AND P1, PT, R245, UR9, !P2 ;  /* 0x00000009f5007c0c */ /* 0x002fc6000d721270 */
        /* <DEDUP_REMOVED lines=11> */
[----:B-1----:R-:W-:Y:S01]  /*12490*/  VIADD R13, R17, UR30 ;  /* 0x0000001e110d7c36 */ /* 0x002fe20008000000 */
[----:B------:R-:W-:Y:S01]  /*124a0*/  PRMT R41, R41, 0x9910, RZ ;  /* 0x0000991029297816 */ /* 0x000fe200000000ff */
[----:B------:R1:W-:Y:S01]  /*124b0*/  @P3 STG.E.U8 desc[UR22][R4.64], R11 ;  /* 0x0000000b04003986 */ /* 0x0003e2000c101116 */
[----:B------:R-:W-:-:S03]  /*124c0*/  IMAD.X R9, R14, 0x1, R3, P6 ;  /* 0x000000010e097824 */ /* 0x000fc600030e0603 */
[----:B------:R2:W-:Y:S01]  /*124d0*/  @P1 STG.E.U8 desc[UR22][R6.64], R15 ;  /* 0x0000000f06001986 */ /* 0x0005e2000c101116 */
[----:B0-----:R-:W-:Y:S01]  /*124e0*/  ISETP.LT.AND P1, PT, R242, UR6, !P2 ;  /* 0x00000006f2007c0c */ /* 0x001fe2000d721270 */
[----:B------:R-:W0:Y:S01]  /*124f0*/  LDCU UR6, c[0x0][0x39c] ;  /* 0x00007380ff0677ac */ /* 0x000e220008000800 */
[----:B----4-:R-:W-:Y:S02]  /*12500*/  ISETP.LT.AND P2, PT, R241, UR10, !P2 ;  /* 0x0000000af1007c0c */ /* 0x010fe4000d741270 */
[----:B------:R-:W-:Y:S01]  /*12510*/  ISETP.LT.AND P3, PT, R246, UR12, !P0 ;  /* 0x0000000cf6007c0c */ /* 0x000fe2000c761270 */
[----:B------:R-:W4:Y:S01]  /*12520*/  LDCU UR10, c[0x0][0x398] ;  /* 0x00007300ff0a77ac */ /* 0x000f220008000800 */
[----:B-1----:R-:W-:Y:S01]  /*12530*/  IADD3 R4, P6, PT, R17, R198, RZ ;  /* 0x000000c611047210 */ /* 0x002fe20007fde0ff */
[----:B------:R-:W-:Y:S01]  /*12540*/  IMAD.MOV.U32 R17, RZ, RZ, R41 ;  /* 0x000000ffff117224 */ /* 0x000fe200078e0029 */
[----:B------:R-:W-:Y:S02]  /*12550*/  PRMT R10, R105, 0x9910, RZ ;  /* 0x00009910690a7816 */ /* 0x000fe400000000ff */
[----:B------:R-:W-:Y:S01]  /*12560*/  SHF.R.S32.HI R12, RZ, 0x1f, R13 ;  /* 0x0000001fff0c7819 */ /* 0x000fe2000001140d */
[----:B------:R-:W-:Y:S01]  /*12570*/  IMAD.X R5, R14, 0x1, R197, P6 ;  /* 0x000000010e057824 */ /* 0x000fe200030e06c5 */
[----:B--2---:R-:W-:Y:S01]  /*12580*/  IADD3 R6, P6, PT, R13, R0, RZ ;  /* 0x000000000d067210 */ /* 0x004fe20007fde0ff */
[----:B------:R-:W-:Y:S01]  /*12590*/  VIADD R11, R249, 0x29 ;  /* 0x00000029f90b7836 */ /* 0x000fe20000000000 */
[----:B------:R-:W-:Y:S01]  /*125a0*/  SHF.R.S32.HI R15, RZ, 0x8, R10 ;  /* 0x00000008ff0f7819 */ /* 0x000fe2000001140a */
[----:B------:R-:W1:Y:S01]  /*125b0*/  LDCU UR12, c[0x0][0x398] ;  /* 0x00007300ff0c77ac */ /* 0x000e620008000800 */
[----:B------:R-:W-:Y:S01]  /*125c0*/  SHF.R.S32.HI R17, RZ, 0x8, R17 ;  /* 0x00000008ff117819 */ /* 0x000fe20000011411 */
[----:B------:R-:W-:-:S02]  /*125d0*/  IMAD.X R7, R12, 0x1, R200, P6 ;  /* 0x000000010c077824 */ /* 0x000fc400030e06c8 */
[----:B------:R2:W-:Y:S04]  /*125e0*/  @P1 STG.E.U8 desc[UR22][R8.64], R15 ;  /* 0x0000000f08001986 */ /* 0x0005e8000c101116 */
[----:B------:R0:W-:Y:S04]  /*125f0*/  @P2 STG.E.U8 desc[UR22][R4.64], R17 ;  /* 0x0000001104002986 */ /* 0x0001e8000c101116 */
[----:B------:R0:W-:Y:S01]  /*12600*/  @P3 STG.E.U8 desc[UR22][R6.64], R19 ;  /* 0x0000001306003986 */ /* 0x0001e2000c101116 */
[----:B------:R-:W-:Y:S01]  /*12610*/  ISETP.LT.AND P3, PT, R245, UR9, !P0 ;  /* 0x00000009f5007c0c */ /* 0x000fe2000c761270 */
[----:B------:R-:W1:Y:S01]  /*12620*/  LDCU UR9, c[0x0][0x398] ;  /* 0x00007300ff0977ac */ /* 0x000e620008000800 */
        /* <DEDUP_REMOVED lines=12> */
[----:B------:R-:W-:Y:S01]  /*126f0*/  ISETP.GE.AND P3, PT, R6, UR6, PT ;  /* 0x0000000606007c0c */ /* 0x000fe2000bf66270 */
[----:B------:R-:W2:Y:S01]  /*12700*/  LDCU UR6, c[0x0][0x398] ;  /* 0x00007300ff0677ac */ /* 0x000ea20008000800 */
[----:B------:R-:W-:-:S02]  /*12710*/  IADD3 R6, P6, PT, R13, R198, RZ ;  /* 0x000000c60d067210 */ /* 0x000fc40007fde0ff */
[----:B------:R0:W-:Y:S01]  /*12720*/  @P2 STG.E.U8 desc[UR22][R4.64], R107 ;  /* 0x0000006b04002986 */ /* 0x0001e2000c101116 */
[----:B-1----:R-:W-:Y:S01]  /*12730*/  ISETP.LT.AND P0, PT, R241, UR9, !P0 ;  /* 0x00000009f1007c0c */ /* 0x002fe2000c701270 */
[----:B------:R-:W1:Y:S01]  /*12740*/  LDCU UR9, c[0x0][0x398] ;  /* 0x00007300ff0977ac */ /* 0x000e620008000800 */
[----:B----4-:R-:W-:Y:S01]  /*12750*/  ISETP.LT.AND P2, PT, R246, UR10, !P4 ;  /* 0x0000000af6007c0c */ /* 0x010fe2000e741270 */
[----:B------:R-:W-:Y:S01]  /*12760*/  IMAD.X R7, R12, 0x1, R197, P6 ;  /* 0x000000010c077824 */ /* 0x000fe200030e06c5 */
[----:B------:R-:W-:Y:S01]  /*12770*/  SHF.R.S32.HI R14, RZ, 0x1f, R15 ;  /* 0x0000001fff0e7819 */ /* 0x000fe2000001140f */
[----:B------:R-:W4:Y:S01]  /*12780*/  LDCU UR10, c[0x0][0x398] ;  /* 0x00007300ff0a77ac */ /* 0x000f220008000800 */
[----:B------:R-:W-:Y:S02]  /*12790*/  IADD3 R8, P6, PT, R15, R0, RZ ;  /* 0x000000000f087210 */ /* 0x000fe40007fde0ff */
[----:B------:R-:W-:Y:S01]  /*127a0*/  PRMT R13, R19, 0x9910, RZ ;  /* 0x00009910130d7816 */ /* 0x000fe200000000ff */
[----:B------:R-:W1:Y:S01]  /*127b0*/  LDCU UR14, c[0x0][0x398] ;  /* 0x00007300ff0e77ac */ /* 0x000e620008000800 */
[----:B------:R-:W-:Y:S01]  /*127c0*/  F2FP.SATFINITE.E4M3.F32.PACK_AB_MERGE_C R43, R43, R42, RZ ;  /* 0x0000002a2b2b723e */ /* 0x000fe200048070ff */
[----:B------:R-:W-:Y:S01]  /*127d0*/  IMAD.X R9, R14, 0x1, R200, P6 ;  /* 0x000000010e097824 */ /* 0x000fe200030e06c8 */
[----:B------:R-:W-:-:S02]  /*127e0*/  SHF.R.S32.HI R13, RZ, 0x8, R13 ;  /* 0x00000008ff0d7819 */ /* 0x000fc4000001140d */
[----:B0-----:R-:W-:Y:S01]  /*127f0*/  IADD3 R4, P6, PT, R15, R2, RZ ;  /* 0x000000020f047210 */ /* 0x001fe20007fde0ff */
[----:B------:R-:W-:Y:S01]  /*12800*/  @P0 STG.E.U8 desc[UR22][R6.64], R43 ;  /* 0x0000002b06000986 */ /* 0x000fe2000c101116 */
[----:B--2---:R-:W-:Y:S01]  /*12810*/  ISETP.LT.AND P0, PT, R242, UR6, !P4 ;  /* 0x00000006f2007c0c */ /* 0x004fe2000e701270 */
[----:B------:R-:W0:Y:S02]  /*12820*/  LDCU UR6, c[0x0][0x398] ;  /* 0x00007300ff0677ac */ /* 0x000e240008000800 */
[----:B------:R2:W-:Y:S01]  /*12830*/  @P2 STG.E.U8 desc[UR22][R8.64], R13 ;  /* 0x0000000d08002986 */ /* 0x0005e2000c101116 */
[----:B------:R-:W-:Y:S01]  /*12840*/  ISETP.LT.AND P2, PT, R245, UR4, !P4 ;  /* 0x00000004f5007c0c */ /* 0x000fe2000e741270 */
        /* <DEDUP_REMOVED lines=12> */
[----:B-1----:R-:W-:Y:S01]  /*12910*/  ISETP.LT.AND P0, PT, R241, UR9, !P4 ;  /* 0x00000009f1007c0c */ /* 0x002fe2000e701270 */
[----:B------:R-:W-:Y:S01]  /*12920*/  VIADD R8, R249, 0x2b ;  /* 0x0000002bf9087836 */ /* 0x000fe20000000000 */
[----:B----4-:R-:W-:Y:S01]  /*12930*/  ISETP.LT.AND P2, PT, R246, UR10, !P5 ;  /* 0x0000000af6007c0c */ /* 0x010fe2000ef41270 */
[----:B------:R-:W1:Y:S01]  /*12940*/  LDCU UR9, c[0x0][0x398] ;  /* 0x00007300ff0977ac */ /* 0x000e620008000800 */
[----:B------:R-:W-:Y:S01]  /*12950*/  IADD3 R6, P4, PT, R15, R198, RZ ;  /* 0x000000c60f067210 */ /* 0x000fe20007f9e0ff */
[----:B------:R-:W-:Y:S01]  /*12960*/  IMAD.MOV.U32 R15, RZ, RZ, R43 ;  /* 0x000000ffff0f7224 */ /* 0x000fe200078e002b */
[----:B------:R-:W-:Y:S01]  /*12970*/  SHF.R.S32.HI R12, RZ, 0x1f, R13 ;  /* 0x0000001fff0c7819 */ /* 0x000fe2000001140d */
[----:B------:R-:W4:Y:S01]  /*12980*/  LDCU UR10, c[0x0][0x398] ;  /* 0x00007300ff0a77ac */ /* 0x000f220008000800 */
        /* <DEDUP_REMOVED lines=8> */
[----:B------:R-:W-:-:S03]  /*12a10*/  ISETP.LT.AND P0, PT, R242, UR6, !P5 ;  /* 0x00000006f2007c0c */ /* 0x000fc6000ef01270 */
[C---:B------:R-:W-:Y:S01]  /*12a20*/  IMAD.X R9, R12.reuse, 0x1, R199, P6 ;  /* 0x000000010c097824 */ /* 0x040fe200030e06c7 */
[----:B------:R-:W-:Y:S01]  /*12a30*/  IADD3 R10, P6, PT, R13, R196, RZ ;  /* 0x000000c40d0a7210 */ /* 0x000fe20007fde0ff */
[----:B------:R-:W2:Y:S01]  /*12a40*/  LDCU UR6, c[0x0][0x39c] ;  /* 0x00007380ff0677ac */ /* 0x000ea20008000800 */
[----:B------:R-:W-:Y:S02]  /*12a50*/  F2FP.SATFINITE.E4M3.F32.PACK_AB_MERGE_C R173, R173, R172, RZ ;  /* 0x000000acadad723e */ /* 0x000fe400048070ff */
[----:B------:R-:W-:Y:S01]  /*12a60*/  F2FP.SATFINITE.E4M3.F32.PACK_AB_MERGE_C R109, R109, R108, RZ ;  /* 0x0000006c6d6d723e */ /* 0x000fe200048070ff */
[----:B------:R-:W-:Y:S01]  /*12a70*/  IMAD.X R11, R12, 0x1, R3, P6 ;  /* 0x000000010c0b7824 */ /* 0x000fe200030e0603 */
[----:B---3--:R-:W-:Y:S02]  /*12a80*/  F2FP.SATFINITE.E4M3.F32.PACK_AB_MERGE_C R17, R202, R201, RZ ;  /* 0x000000c9ca11723e */ /* 0x008fe400048070ff */
[----:B------:R-:W3:Y:S04]  /*12a90*/  LDL.LU R201, [R1+0xa8] ;  /* 0x0000a80001c97983 */ /* 0x000ee80000300800 */
[----:B------:R-:W3:Y:S04]  /*12aa0*/  LDL.LU R202, [R1+0xac] ;  /* 0x0000ac0001ca7983 */ /* 0x000ee80000300800 */
[----:B------:R0:W-:Y:S01]  /*12ab0*/  @P2 STG.E.U8 desc[UR22][R4.64], R17 ;  /* 0x0000001104002986 */ /* 0x0001e2000c101116 */
[----:B------:R-:W-:Y:S01]  /*12ac0*/  ISETP.LT.AND P2, PT, R245, UR12, !P5 ;  /* 0x0000000cf5007c0c */ /* 0x000fe2000ef41270 */
[----:B------:R-:W1:Y:S01]  /*12ad0*/  LDCU UR12, c[0x0][0x398] ;  /* 0x00007300ff0c77ac */ /* 0x000e620008000800 */
[----:B0-----:R-:W-:-:S11]  /*12ae0*/  PRMT R17, R17, 0x9910, RZ ;  /* 0x0000991011117816 */ /* 0x001fd600000000ff */
[----:B------:R-:W-:Y:S04]  /*12af0*/  @P2 STG.E.U8 desc[UR22][R8.64], R173 ;  /* 0x000000ad08002986 */ /* 0x000fe8000c101116 */
[----:B------:R0:W-:Y:S02]  /*12b00*/  @P0 STG.E.U8 desc[UR22][R10.64], R109 ;  /* 0x0000006d0a000986 */ /* 0x0001e4000c101116 */
[----:B0-----:R-:W-:Y:S01]  /*12b10*/  IMAD.MOV.U32 R11, RZ, RZ, R17 ;  /* 0x000000ffff0b7224 */ /* 0x001fe200078e0011 */
        /* <DEDUP_REMOVED lines=12> */
[----:B-1----:R-:W-:Y:S02]  /*12be0*/  ISETP.LT.AND P0, PT, R246, UR9, !P1 ;  /* 0x00000009f6007c0c */ /* 0x002fe4000cf01270 */
[----:B------:R-:W-:Y:S01]  /*12bf0*/  PRMT R15, R173, 0x9910, RZ ;  /* 0x00009910ad0f7816 */ /* 0x000fe200000000ff */
[----:B------:R1:W-:Y:S01]  /*12c00*/  @P5 STG.E.U8 desc[UR22][R4.64], R45 ;  /* 0x0000002d04005986 */ /* 0x0003e2000c101116 */
[----:B----4-:R-:W-:Y:S01]  /*12c10*/  ISETP.LT.AND P5, PT, R245, UR10, !P1 ;  /* 0x0000000af5007c0c */ /* 0x010fe2000cfa1270 */
[----:B------:R-:W-:Y:S01]  /*12c20*/  VIADD R9, R249, 0x2d ;  /* 0x0000002df9097836 */ /* 0x000fe20000000000 */
[----:B------:R-:W-:Y:S01]  /*12c30*/  SHF.R.S32.HI R12, RZ, 0x1f, R13 ;  /* 0x0000001fff0c7819 */ /* 0x000fe2000001140d */
[----:B------:R-:W4:Y:S01]  /*12c40*/  LDCU UR9, c[0x0][0x398] ;  /* 0x00007300ff0977ac */ /* 0x000f220008000800 */
[----:B------:R-:W-:-:S02]  /*12c50*/  IADD3 R6, P2, PT, R13, R0, RZ ;  /* 0x000000000d067210 */ /* 0x000fc40007f5e0ff */
[----:B------:R-:W-:Y:S01]  /*12c60*/  SHF.R.S32.HI R11, RZ, 0x8, R11 ;  /* 0x00000008ff0b7819 */ /* 0x000fe2000001140b */
[----:B------:R-:W0:Y:S01]  /*12c70*/  LDCU UR10, c[0x0][0x398] ;  /* 0x00007300ff0a77ac */ /* 0x000e220008000800 */
[----:B-1----:R-:W-:Y:S01]  /*12c80*/  IADD3 R4, P6, PT, R13, R2, RZ ;  /* 0x000000020d047210 */ /* 0x002fe20007fde0ff */
[----:B------:R-:W-:Y:S01]  /*12c90*/  IMAD.X R7, R12, 0x1, R200, P2 ;  /* 0x000000010c077824 */ /* 0x000fe200010e06c8 */
[----:B------:R-:W-:-:S03]  /*12ca0*/  SHF.R.S32.HI R15, RZ, 0x8, R15 ;  /* 0x00000008ff0f7819 */ /* 0x000fc6000001140f */
[----:B------:R-:W-:Y:S01]  /*12cb0*/  IMAD.X R5, R12, 0x1, R199, P6 ;  /* 0x000000010c057824 */ /* 0x000fe200030e06c7 */
[----:B------:R-:W-:Y:S04]  /*12cc0*/  @P0 STG.E.U8 desc[UR22][R6.64], R11 ;  /* 0x0000000b06000986 */ /* 0x000fe8000c101116 */
[----:B------:R1:W-:Y:S01]  /*12cd0*/  @P5 STG.E.U8 desc[UR22][R4.64], R15 ;  /* 0x0000000f04005986 */ /* 0x0003e2000c101116 */
[----:B------:R-:W-:Y:S02]  /*12ce0*/  IADD3 R8, P5, PT, R13, R196, RZ ;  /* 0x000000c40d087210 */ /* 0x000fe40007fbe0ff */
[----:B------:R-:W-:Y:S01]  /*12cf0*/  ISETP.LT.AND P6, PT, R242, UR12, !P1 ;  /* 0x0000000cf2007c0c */ /* 0x000fe2000cfc1270 */
[----:B------:R-:W-:Y:S01]  /*12d00*/  VIADD R14, R249, 0x2c ;  /* 0x0000002cf90e7836 */ /* 0x000fe20000000000 */
[----:B--2---:R-:W-:Y:S01]  /*12d10*/  ISETP.GE.AND P0, PT, R9, UR6, PT ;  /* 0x0000000609007c0c */ /* 0x004fe2000bf06270 */
[----:B------:R-:W-:Y:S01]  /*12d20*/  IMAD.X R9, R12, 0x1, R3, P5 ;  /* 0x000000010c097824 */ /* 0x000fe200028e0603 */
[----:B0-----:R-:W-:Y:S01]  /*12d30*/  ISETP.LT.AND P5, PT, R241, UR14, !P1 ;  /* 0x0000000ef1007c0c */ /* 0x001fe2000cfa1270 */
[----:B------:R-:W0:Y:S01]  /*12d40*/  LDCU UR6, c[0x0][0x398] ;  /* 0x00007300ff0677ac */ /* 0x000e220008000800 */
[----:B------:R-:W-:-:S02]  /*12d50*/  PRMT R10, R109, 0x9910, RZ ;  /* 0x000099106d0a7816 */ /* 0x000fc400000000ff */
[----:B-1----:R-:W-:Y:S02]  /*12d60*/  IADD3 R4, P1, PT, R13, R198, RZ ;  /* 0x000000c60d047210 */ /* 0x002fe40007f3e0ff */
        /* <DEDUP_REMOVED lines=10> */
[----:B----4-:R-:W-:Y:S01]  /*12e10*/  ISETP.LT.AND P1, PT, R246, UR9, !P3 ;  /* 0x00000009f6007c0c */ /* 0x010fe2000df21270 */
[----:B------:R4:W-:Y:S01]  /*12e20*/  @P5 STG.E.U8 desc[UR22][R4.64], R15 ;  /* 0x0000000f04005986 */ /* 0x0009e2000c101116 */
[----:B------:R-:W-:Y:S01]  /*12e30*/  ISETP.GE.AND P2, PT, R14, UR4, PT ;  /* 0x000000040e007c0c */ /* 0x000fe2000bf46270 */
[----:B------:R-:W1:Y:S01]  /*12e40*/  LDCU UR4, c[0x0][0x39c] ;  /* 0x00007380ff0477ac */ /* 0x000e620008000800 */
[----:B------:R-:W-:Y:S01]  /*12e50*/  ISETP.LT.AND P5, PT, R245, UR10, !P3 ;  /* 0x0000000af5007c0c */ /* 0x000fe2000dfa1270 */
[----:B------:R-:W-:Y:S01]  /*12e60*/  IMAD.X R7, R10, 0x1, R200, P6 ;  /* 0x000000010a077824 */ /* 0x000fe200030e06c8 */
[----:B------:R-:W1:Y:S01]  /*12e70*/  LDCU UR9, c[0x0][0x398] ;  /* 0x00007300ff0977ac */ /* 0x000e620008000800 */
[----:B--2---:R-:W-:-:S02]  /*12e80*/  IADD3 R8, P6, PT, R13, R2, RZ ;  /* 0x000000020d087210 */ /* 0x004fc40007fde0ff */
[----:B------:R-:W-:Y:S01]  /*12e90*/  F2FP.SATFINITE.E4M3.F32.PACK_AB_MERGE_C R175, R175, R174, RZ ;  /* 0x000000aeafaf723e */ /* 0x000fe200048070ff */
[----:B------:R-:W-:Y:S01]  /*12ea0*/  VIADD R12, R249, 0x2e ;  /* 0x0000002ef90c7836 */ /* 0x000fe20000000000 */
[----:B------:R-:W2:Y:S01]  /*12eb0*/  LDCU UR10, c[0x0][0x398] ;  /* 0x00007300ff0a77ac */ /* 0x000ea20008000800 */
[----:B------:R-:W-:Y:S01]  /*12ec0*/  IMAD.X R9, R10, 0x1, R199, P6 ;  /* 0x000000010a097824 */ /* 0x000fe200030e06c7 */
[----:B0-----:R-:W-:Y:S02]  /*12ed0*/  ISETP.LT.AND P6, PT, R242, UR6, !P3 ;  /* 0x00000006f2007c0c */ /* 0x001fe4000dfc1270 */
[----:B------:R-:W-:Y:S01]  /*12ee0*/  F2FP.SATFINITE.E4M3.F32.PACK_AB_MERGE_C R111, R111, R110, RZ ;  /* 0x0000006e6f6f723e */ /* 0x000fe200048070ff */
[----:B------:R-:W0:Y:S01]  /*12ef0*/  LDCU UR6, c[0x0][0x398] ;  /* 0x00007300ff0677ac */ /* 0x000e220008000800 */
[----:B-1----:R-:W-:Y:S01]  /*12f00*/  ISETP.LT.AND P3, PT, R241, UR9, !P3 ;  /* 0x00000009f1007c0c */ /* 0x002fe2000df61270 */
[----:B------:R-:W1:Y:S01]  /*12f10*/  LDCU UR9, c[0x0][0x398] ;  /* 0x00007300ff0977ac */ /* 0x000e620008000800 */
[----:B------:R-:W-:-:S02]  /*12f20*/  F2FP.SATFINITE.E4M3.F32.PACK_AB_MERGE_C R47, R47, R46, RZ ;  /* 0x0000002e2f2f723e */ /* 0x000fc400048070ff */
[----:B----4-:R-:W-:-:S04]  /*12f30*/  PRMT R15, R175, 0x9910, RZ ;  /* 0x00009910af0f7816 */ /* 0x010fc800000000ff */
[----:B------:R-:W-:Y:S02]  /*12f40*/  SHF.R.S32.HI R15, RZ, 0x8, R15 ;  /* 0x00000008ff0f7819 */ /* 0x000fe4000001140f */
[----:B------:R-:W-:Y:S02]  /*12f50*/  F2FP.SATFINITE.E4M3.F32.PACK_AB_MERGE_C R177, R177, R176, RZ ;  /* 0x000000b0b1b1723e */ /* 0x000fe400048070ff */
[----:B------:R-:W-:Y:S02]  /*12f60*/  F2FP.SATFINITE.E4M3.F32.PACK_AB_MERGE_C R113, R113, R112, RZ ;  /* 0x000000707171723e */ /* 0x000fe400048070ff */
[----:B------:R-:W-:Y:S02]  /*12f70*/  F2FP.SATFINITE.E4M3.F32.PACK_AB_MERGE_C R49, R49, R48, RZ ;  /* 0x000000303131723e */ /* 0x000fe400048070ff */
[----:B------:R-:W-:Y:S02]  /*12f80*/  F2FP.SATFINITE.E4M3.F32.PACK_AB_MERGE_C R179, R179, R178, RZ ;  /* 0x000000b2b3b3723e */ /* 0x000fe400048070ff */
[----:B------:R-:W-:-:S02]  /*12f90*/  F2FP.SATFINITE.E4M3.F32.PACK_AB_MERGE_C R115, R115, R114, RZ ;  /* 0x000000727373723e */ /* 0x000fc400048070ff */
[----:B---3--:R-:W-:-:S05]  /*12fa0*/  F2FP.SATFINITE.E4M3.F32.PACK_AB_MERGE_C R11, R202, R201, RZ ;  /* 0x000000c9ca0b723e */ /* 0x008fca00048070ff */
[----:B------:R3:W-:Y:S04]  /*12fb0*/  @P1 STG.E.U8 desc[UR22][R6.64], R11 ;  /* 0x0000000b06001986 */ /* 0x0007e8000c101116 */
[----:B------:R4:W-:Y:S01]  /*12fc0*/  @P5 STG.E.U8 desc[UR22][R8.64], R175 ;  /* 0x000000af08005986 */ /* 0x0009e2000c101116 */
[----:B------:R-:W-:Y:S02]  /*12fd0*/  IADD3 R4, P5, PT, R13, R196, RZ ;  /* 0x000000c40d047210 */ /* 0x000fe40007fbe0ff */
[----:B------:R-:W-:Y:S01]  /*12fe0*/  ISETP.GE.AND P1, PT, R12, UR4, PT ;  /* 0x000000040c007c0c */ /* 0x000fe2000bf26270 */
[----:B------:R-:W0:Y:S02]  /*12ff0*/  LDCU UR4, c[0x0][0x398] ;  /* 0x00007300ff0477ac */ /* 0x000e240008000800 */
[----:B------:R-:W-:-:S05]  /*13000*/  IMAD.X R5, R10, 0x1, R3, P5 ;  /* 0x000000010a057824 */ /* 0x000fca00028e0603 */
[----:B------:R0:W-:Y:S01]  /*13010*/  @P6 STG.E.U8 desc[UR22][R4.64], R111 ;  /* 0x0000006f04006986 */ /* 0x0001e2000c101116 */
[C---:B---3--:R-:W-:Y:S01]  /*13020*/  IADD3 R6, P6, PT, R13.reuse, R198, RZ ;  /* 0x000000c60d067210 */ /* 0x048fe20007fde0ff */
[----:B------:R-:W-:-:S04]  /*13030*/  VIADD R13, R13, UR30 ;  /* 0x0000001e0d0d7c36 */ /* 0x000fc80008000000 */
[----:B------:R-:W-:Y:S01]  /*13040*/  IMAD.X R7, R10, 0x1, R197, P6 ;  /* 0x000000010a077824 */ /* 0x000fe200030e06c5 */
[----:B------:R-:W-:Y:S02]  /*13050*/  SHF.R.S32.HI R12, RZ, 0x1f, R13 ;  /* 0x0000001fff0c7819 */ /* 0x000fe4000001140d */
[C---:B----4-:R-:W-:Y:S02]  /*13060*/  IADD3 R8, P6, PT, R13.reuse, R0, RZ ;  /* 0x000000000d087210 */ /* 0x050fe40007fde0ff */
[----:B--2---:R-:W-:Y:S01]  /*13070*/  ISETP.LT.AND P5, PT, R246, UR10, !P4 ;  /* 0x0000000af6007c0c */ /* 0x004fe2000e7a1270 */
[----:B------:R2:W-:Y:S02]  /*13080*/  @P3 STG.E.U8 desc[UR22][R6.64], R47 ;  /* 0x0000002f06003986 */ /* 0x0005e4000c101116 */
[----:B------:R-:W-:Y:S01]  /*13090*/  IMAD.X R9, R12, 0x1, R200, P6 ;  /* 0x000000010c097824 */ /* 0x000fe200030e06c8 */
[----:B0-----:R-:W-:Y:S01]  /*130a0*/  IADD3 R4, P6, PT, R13, R2, RZ ;  /* 0x000000020d047210 */ /* 0x001fe20007fde0ff */
[----:B------:R-:W0:Y:S01]  /*130b0*/  LDCU UR10, c[0x0][0x398] ;  /* 0x00007300ff0a77ac */ /* 0x000e220008000800 */
[----:B------:R-:W-:-:S02]  /*130c0*/  PRMT R11, R11, 0x9910, RZ ;  /* 0x000099100b0b7816 */ /* 0x000fc400000000ff */
[----:B------:R-:W-:Y:S01]  /*130d0*/  ISETP.LT.AND P3, PT, R245, UR4, !P4 ;  /* 0x00000004f5007c0c */ /* 0x000fe2000e761270 */
[----:B------:R-:W-:Y:S01]  /*130e0*/  IMAD.X R5, R12, 0x1, R199, P6 ;  /* 0x000000010c057824 */ /* 0x000fe200030e06c7 */
[----:B------:R-:W-:Y:S01]  /*130f0*/  SHF.R.S32.HI R11, RZ, 0x8, R11 ;  /* 0x00000008ff0b7819 */ /* 0x000fe2000001140b */
[----:B------:R-:W3:Y:S01]  /*13100*/  LDCU UR4, c[0x0][0x39c] ;  /* 0x00007380ff0477ac */ /* 0x000ee20008000800 */
[----:B--2---:R-:W-:-:S03]  /*13110*/  IADD3 R6, P6, PT, R13, R196, RZ ;  /* 0x000000c40d067210 */ /* 0x004fc60007fde0ff */
[----:B------:R2:W-:Y:S01]  /*13120*/  @P5 STG.E.U8 desc[UR22][R8.64], R11 ;  /* 0x0000000b08005986 */ /* 0x0005e2000c101116 */
[----:B------:R-:W-:Y:S01]  /*13130*/  ISETP.LT.AND P5, PT, R242, UR6, !P4 ;  /* 0x00000006f2007c0c */ /* 0x000fe2000e7a1270 */
[----:B------:R-:W4:Y:S01]  /*13140*/  LDCU UR6, c[0x0][0x39c] ;  /* 0x00007380ff0677ac */ /* 0x000f220008000800 */
[----:B------:R-:W-:Y:S01]  /*13150*/  PRMT R10, R111, 0x9910, RZ ;  /* 0x000099106f0a7816 */ /* 0x000fe200000000ff */
[----:B------:R-:W-:Y:S01]  /*13160*/  IMAD.X R7, R12, 0x1, R3, P6 ;  /* 0x000000010c077824 */ /* 0x000fe200030e0603 */
[----:B-1----:R-:W-:Y:S01]  /*13170*/  ISETP.LT.AND P6, PT, R241, UR9, !P4 ;  /* 0x00000009f1007c0c */ /* 0x002fe2000e7c1270 */
[----:B------:R1:W-:Y:S01]  /*13180*/  @P3 STG.E.U8 desc[UR22][R4.64], R15 ;  /* 0x0000000f04003986 */ /* 0x0003e2000c101116 */
[----:B------:R-:W3:Y:S01]  /*13190*/  LDCU UR9, c[0x0][0x398] ;  /* 0x00007300ff0977ac */ /* 0x000ee20008000800 */
[----:B--2---:R-:W-:Y:S02]  /*131a0*/  SHF.R.S32.HI R11, RZ, 0x8, R10 ;  /* 0x00000008ff0b7819 */ /* 0x004fe4000001140a */
[----:B------:R-:W-:-:S02]  /*131b0*/  IADD3 R8, P3, PT, R13, R198, RZ ;  /* 0x000000c60d087210 */ /* 0x000fc40007f7e0ff */
[----:B------:R-:W-:Y:S01]  /*131c0*/  PRMT R10, R47, 0x9910, RZ ;  /* 0x000099102f0a7816 */ /* 0x000fe200000000ff */
[----:B------:R-:W-:Y:S02]  /*131d0*/  VIADD R13, R13, UR30 ;  /* 0x0000001e0d0d7c36 */ /* 0x000fe40008000000 */
[----:B------:R-:W-:Y:S01]  /*131e0*/  IMAD.X R9, R12, 0x1, R197, P3 ;  /* 0x000000010c097824 */ /* 0x000fe200018e06c5 */
[----:B-1----:R-:W-:Y:S02]  /*131f0*/  SHF.R.S32.HI R15, RZ, 0x8, R10 ;  /* 0x00000008ff0f7819 */ /* 0x002fe4000001140a */
[----:B0-----:R-:W-:Y:S01]  /*13200*/  ISETP.LT.AND P4, PT, R246, UR10, !P2 ;  /* 0x0000000af6007c0c */ /* 0x001fe2000d781270 */
[----:B------:R0:W-:Y:S01]  /*13210*/  @P5 STG.E.U8 desc[UR22][R6.64], R11 ;  /* 0x0000000b06005986 */ /* 0x0001e2000c101116 */
[----:B------:R-:W-:Y:S02]  /*13220*/  ISETP.LT.AND P3, PT, R245, UR12, !P2 ;  /* 0x0000000cf5007c0c */ /* 0x000fe4000d761270 */
[----:B------:R-:W-:Y:S01]  /*13230*/  SHF.R.S32.HI R12, RZ, 0x1f, R13 ;  /* 0x0000001fff0c7819 */ /* 0x000fe2000001140d */
[----:B------:R-:W-:Y:S01]  /*13240*/  @P6 STG.E.U8 desc[UR22][R8.64], R15 ;  /* 0x0000000f08006986 */ /* 0x000fe2000c101116 */
[----:B------:R-:W-:Y:S01]  /*13250*/  IADD3 R4, P5, PT, R13, R0, RZ ;  /* 0x000000000d047210 */ /* 0x000fe20007fbe0ff */
[----:B------:R-:W-:Y:S01]  /*13260*/  VIADD R10, R249, 0x2f ;  /* 0x0000002ff90a7836 */ /* 0x000fe20000000000 */
[----:B------:R-:W1:Y:S01]  /*13270*/  LDCU UR10, c[0x0][0x398] ;  /* 0x00007300ff0a77ac */ /* 0x000e620008000800 */
[----:B------:R-:W-:-:S02]  /*13280*/  F2FP.SATFINITE.E4M3.F32.PACK_AB_MERGE_C R51, R51, R50, RZ ;  /* 0x000000323333723e */ /* 0x000fc400048070ff */
[----:B------:R-:W-:Y:S01]  /*13290*/  F2FP.SATFINITE.E4M3.F32.PACK_AB_MERGE_C R181, R181, R180, RZ ;  /* 0x000000b4b5b5723e */ /* 0x000fe200048070ff */
[----:B------:R-:W2:Y:S01]  /*132a0*/  LDCU UR12, c[0x0][0x398] ;  /* 0x00007300ff0c77ac */ /* 0x000ea20008000800 */
[----:B0-----:R-:W-:Y:S01]  /*132b0*/  IADD3 R6, P6, PT, R13, R2, RZ ;  /* 0x000000020d067210 */ /* 0x001fe20007fde0ff */
[C---:B------:R-:W-:Y:S02]  /*132c0*/  IMAD.X R5, R12.reuse, 0x1, R200, P5 ;  /* 0x000000010c057824 */ /* 0x040fe400028e06c8 */
[----:B------:R-:W-:Y:S02]  /*132d0*/  VIADD R11, R249, 0x30 ;  /* 0x00000030f90b7836 */ /* 0x000fe40000000000 */
[----:B------:R-:W-:Y:S01]  /*132e0*/  IMAD.X R7, R12, 0x1, R199, P6 ;  /* 0x000000010c077824 */ /* 0x000fe200030e06c7 */
[----:B------:R-:W-:Y:S01]  /*132f0*/  ISETP.LT.AND P5, PT, R242, UR14, !P2 ;  /* 0x0000000ef2007c0c */ /* 0x000fe2000d7a1270 */
[----:B------:R0:W-:Y:S01]  /*13300*/  @P4 STG.E.U8 desc[UR22][R4.64], R17 ;  /* 0x0000001104004986 */ /* 0x0001e2000c101116 */
[----:B---3--:R-:W-:Y:S01]  /*13310*/  ISETP.GE.AND P4, PT, R10, UR4, PT ;  /* 0x000000040a007c0c */ /* 0x008fe2000bf86270 */
[----:B------:R-:W3:Y:S02]  /*13320*/  LDCU UR4, c[0x0][0x39c] ;  /* 0x00007380ff0477ac */ /* 0x000ee40008000800 */
[----:B------:R1:W-:Y:S01]  /*13330*/  @P3 STG.E.U8 desc[UR22][R6.64], R177 ;  /* 0x000000b106003986 */ /* 0x0003e2000c101116 */
[----:B----4-:R-:W-:Y:S01]  /*13340*/  ISETP.GE.AND P3, PT, R11, UR6, PT ;  /* 0x000000060b007c0c */ /* 0x010fe2000bf66270 */
[----:B------:R-:W4:Y:S01]  /*13350*/  LDCU UR6, c[0x0][0x398] ;  /* 0x00007300ff0677ac */ /* 0x000f220008000800 */
[----:B------:R-:W-:-:S02]  /*13360*/  IADD3 R10, P6, PT, R13, R196, RZ ;  /* 0x000000c40d0a7210 */ /* 0x000fc40007fde0ff */
[----:B------:R-:W-:-:S03]  /*13370*/  ISETP.LT.AND P2, PT, R241, UR16, !P2 ;  /* 0x00000010f1007c0c */ /* 0x000fc6000d741270 */
[----:B------:R-:W-:Y:S01]  /*13380*/  IMAD.X R11, R12, 0x1, R3, P6 ;  /* 0x000000010c0b7824 */ /* 0x000fe200030e0603 */
[C---:B0-----:R-:W-:Y:S01]  /*13390*/  IADD3 R4, P6, PT, R13.reuse, R198, RZ ;  /* 0x000000c60d047210 */ /* 0x041fe20007fde0ff */
[----:B------:R-:W-:-:S03]  /*133a0*/  VIADD R13, R13, UR30 ;  /* 0x0000001e0d0d7c36 */ /* 0x000fc60008000000 */
[----:B------:R0:W-:Y:S01]  /*133b0*/  @P5 STG.E.U8 desc[UR22][R10.64], R113 ;  /* 0x000000710a005986 */ /* 0x0001e2000c101116 */
[----:B------:R-:W-:Y:S01]  /*133c0*/  ISETP.LT.AND P5, PT, R246, UR9, !P0 ;  /* 0x00000009f6007c0c */ /* 0x000fe2000c7a1270 */
[----:B------:R-:W-:Y:S01]  /*133d0*/  IMAD.X R5, R12, 0x1, R197, P6 ;  /* 0x000000010c057824 */ /* 0x000fe200030e06c5 */
[----:B------:R-:W-:Y:S01]  /*133e0*/  SHF.R.S32.HI R12, RZ, 0x1f, R13 ;  /* 0x0000001fff0c7819 */ /* 0x000fe2000001140d */
[----:B------:R-:W2:Y:S01]  /*133f0*/  LDCU UR9, c[0x0][0x398] ;  /* 0x00007300ff0977ac */ /* 0x000ea20008000800 */
[----:B-1----:R-:W-:Y:S02]  /*13400*/  IADD3 R6, P6, PT, R13, R0, RZ ;  /* 0x000000000d067210 */ /* 0x002fe40007fde0ff */
[----:B------:R-:W-:Y:S01]  /*13410*/  PRMT R8, R17, 0x9910, RZ ;  /* 0x0000991011087816 */ /* 0x000fe200000000ff */
[----:B------:R1:W-:Y:S01]  /*13420*/  @P2 STG.E.U8 desc[UR22][R4.64], R49 ;  /* 0x0000003104002986 */ /* 0x0003e2000c101116 */
[----:B----4-:R-:W-:Y:S01]  /*13430*/  ISETP.LT.AND P2, PT, R245, UR6, !P0 ;  /* 0x00000006f5007c0c */ /* 0x010fe2000c741270 */
[----:B------:R-:W-:Y:S01]  /*13440*/  IMAD.X R7, R12, 0x1, R200, P6 ;  /* 0x000000010c077824 */ /* 0x000fe200030e06c8 */
[----:B------:R-:W4:Y:S01]  /*13450*/  LDCU UR6, c[0x0][0x398] ;  /* 0x00007300ff0677ac */ /* 0x000f220008000800 */
[----:B0-----:R-:W-:-:S02]  /*13460*/  SHF.R.S32.HI R11, RZ, 0x8, R8 ;  /* 0x00000008ff0b7819 */ /* 0x001fc40000011408 */
        /* <DEDUP_REMOVED lines=11> */
[----:B---3--:R-:W-:Y:S01]  /*13520*/  ISETP.GE.AND P2, PT, R5, UR4, PT ;  /* 0x0000000405007c0c */ /* 0x008fe2000bf46270 */
[----:B------:R-:W-:Y:S01]  /*13530*/  IMAD.X R5, R12, 0x1, R3, P6 ;  /* 0x000000010c057824 */ /* 0x000fe200030e0603 */
[----:B--2---:R-:W-:Y:S01]  /*13540*/  ISETP.LT.AND P0, PT, R241, UR9, !P0 ;  /* 0x00000009f1007c0c */ /* 0x004fe2000c701270 */
[----:B------:R-:W2:Y:S01]  /*13550*/  LDCU UR9, c[0x0][0x398] ;  /* 0x00007300ff0977ac */ /* 0x000ea20008000800 */
[----:B0-----:R-:W-:-:S02]  /*13560*/  SHF.R.S32.HI R11, RZ, 0x8, R10 ;  /* 0x00000008ff0b7819 */ /* 0x001fc4000001140a */
[----:B------:R-:W-:Y:S01]  /*13570*/  PRMT R7, R49, 0x9910, RZ ;  /* 0x0000991031077816 */ /* 0x000fe200000000ff */
[----:B------:R-:W0:Y:S01]  /*13580*/  LDCU UR4, c[0x0][0x39c] ;  /* 0x00007380ff0477ac */ /* 0x000e220008000800 */
[C---:B------:R-:W-:Y:S01]  /*13590*/  IADD3 R6, P6, PT, R13.reuse, R198, RZ ;  /* 0x000000c60d067210 */ /* 0x040fe20007fde0ff */
[----:B------:R-:W-:Y:S01]  /*135a0*/  VIADD R13, R13, UR30 ;  /* 0x0000001e0d0d7c36 */ /* 0x000fe20008000000 */
[----:B------:R3:W-:Y:S01]  /*135b0*/  @P5 STG.E.U8 desc[UR22][R4.64], R11 ;  /* 0x0000000b04005986 */ /* 0x0007e2000c101116 */
[----:B----4-:R-:W-:Y:S01]  /*135c0*/  ISETP.LT.AND P5, PT, R246, UR6, !P1 ;  /* 0x00000006f6007c0c */ /* 0x010fe2000cfa1270 */
[----:B------:R-:W4:Y:S01]  /*135d0*/  LDCU UR6, c[0x0][0x398] ;  /* 0x00007300ff0677ac */ /* 0x000f220008000800 */
[----:B------:R-:W-:Y:S01]  /*135e0*/  SHF.R.S32.HI R15, RZ, 0x8, R7 ;  /* 0x00000008ff0f7819 */ /* 0x000fe20000011407 */
        /* <DEDUP_REMOVED lines=9> */
[----:B--2---:R-:W-:Y:S01]  /*13680*/  ISETP.LT.AND P5, PT, R242, UR9, !P1 ;  /* 0x00000009f2007c0c */ /* 0x004fe2000cfa1270 */
[----:B------:R-:W2:Y:S01]  /*13690*/  LDCU UR9, c[0x0][0x398] ;  /* 0x00007300ff0977ac */ /* 0x000ea20008000800 */
[----:B---3--:R-:W-:-:S05]  /*136a0*/  IADD3 R4, P6, PT, R13, R2, RZ ;  /* 0x000000020d047210 */ /* 0x008fca0007fde0ff */
[----:B------:R-:W-:Y:S01]  /*136b0*/  IMAD.X R5, R12, 0x1, R199, P6 ;  /* 0x000000010c057824 */ /* 0x000fe200030e06c7 */
[----:B------:R-:W-:Y:S01]  /*136c0*/  IADD3 R10, P6, PT, R13, R196, RZ ;  /* 0x000000c40d0a7210 */ /* 0x000fe20007fde0ff */
[----:B0-----:R-:W-:-:S03]  /*136d0*/  VIADD R6, R249, 0x32 ;  /* 0x00000032f9067836 */ /* 0x001fc60000000000 */
[----:B------:R0:W-:Y:S01]  /*136e0*/  @P0 STG.E.U8 desc[UR22][R4.64], R179 ;  /* 0x000000b304000986 */ /* 0x0001e2000c101116 */
[----:B------:R-:W-:Y:S01]  /*136f0*/  IMAD.X R11, R12, 0x1, R3, P6 ;  /* 0x000000010c0b7824 */ /* 0x000fe200030e0603 */
[----:B------:R-:W-:Y:S01]  /*13700*/  ISETP.GE.AND P0, PT, R6, UR4, PT ;  /* 0x0000000406007c0c */ /* 0x000fe2000bf06270 */
[----:B------:R-:W3:Y:S01]  /*13710*/  LDCU UR4, c[0x0][0x398] ;  /* 0x00007300ff0477ac */ /* 0x000ee20008000800 */
[C---:B------:R-:W-:Y:S01]  /*13720*/  IADD3 R6, P6, PT, R13.reuse, R198, RZ ;  /* 0x000000c60d067210 */ /* 0x040fe20007fde0ff */
[----:B------:R-:W-:Y:S01]  /*13730*/  VIADD R15, R13, UR30 ;  /* 0x0000001e0d0f7c36 */ /* 0x000fe20008000000 */
[----:B------:R1:W-:Y:S01]  /*13740*/  @P5 STG.E.U8 desc[UR22][R10.64], R115 ;  /* 0x000000730a005986 */ /* 0x0003e2000c101116 */
[----:B----4-:R-:W-:Y:S01]  /*13750*/  ISETP.LT.AND P1, PT, R241, UR6, !P1 ;  /* 0x00000006f1007c0c */ /* 0x010fe2000cf21270 */
[----:B------:R-:W4:Y:S01]  /*13760*/  LDCU UR6, c[0x0][0x398] ;  /* 0x00007300ff0677ac */ /* 0x000f220008000800 */
[----:B--2---:R-:W-:Y:S01]  /*13770*/  ISETP.LT.AND P5, PT, R246, UR9, !P4 ;  /* 0x00000009f6007c0c */ /* 0x004fe2000e7a1270 */
[----:B------:R-:W-:Y:S01]  /*13780*/  IMAD.X R7, R12, 0x1, R197, P6 ;  /* 0x000000010c077824 */ /* 0x000fe200030e06c5 */
[----:B------:R-:W-:Y:S01]  /*13790*/  SHF.R.S32.HI R14, RZ, 0x1f, R15 ;  /* 0x0000001fff0e7819 */ /* 0x000fe2000001140f */
[----:B------:R-:W2:Y:S01]  /*137a0*/  LDCU UR9, c[0x0][0x398] ;  /* 0x00007300ff0977ac */ /* 0x000ea20008000800 */
[----:B0-----:R-:W-:-:S02]  /*137b0*/  IADD3 R4, P6, PT, R15, R0, RZ ;  /* 0x000000000f047210 */ /* 0x001fc40007fde0ff */
[----:B------:R-:W-:-:S03]  /*137c0*/  PRMT R13, R17, 0x9910, RZ ;  /* 0x00009910110d7816 */ /* 0x000fc600000000ff */
[----:B------:R-:W-:Y:S01]  /*137d0*/  IMAD.X R5, R14, 0x1, R200, P6 ;  /* 0x000000010e057824 */ /* 0x000fe200030e06c8 */
[----:B------:R-:W-:Y:S01]  /*137e0*/  SHF.R.S32.HI R13, RZ, 0x8, R13 ;  /* 0x00000008ff0d7819 */ /* 0x000fe2000001140d */
[----:B------:R0:W-:Y:S01]  /*137f0*/  @P1 STG.E.U8 desc[UR22][R6.64], R51 ;  /* 0x0000003306001986 */ /* 0x0001e2000c101116 */
[----:B------:R-:W-:-:S03]  /*13800*/  IADD3 R8, P6, PT, R15, R2, RZ ;  /* 0x000000020f087210 */ /* 0x000fc60007fde0ff */
[----:B------:R-:W-:Y:S01]  /*13810*/  @P5 STG.E.U8 desc[UR22][R4.64], R13 ;  /* 0x0000000d04005986 */ /* 0x000fe2000c101116 */
[----:B---3--:R-:W-:Y:S02]  /*13820*/  ISETP.LT.AND P5, PT, R245, UR4, !P4 ;  /* 0x00000004f5007c0c */ /* 0x008fe4000e7a1270 */
[----:B-1----:R-:W-:Y:S01]  /*13830*/  ISETP.LT.AND P1, PT, R242, UR10, !P4 ;  /* 0x0000000af2007c0c */ /* 0x002fe2000e721270 */
[C---:B------:R-:W-:Y:S01]  /*13840*/  IMAD.X R9, R14.reuse, 0x1, R199, P6 ;  /* 0x000000010e097824 */ /* 0x040fe200030e06c7 */
[----:B------:R-:W-:Y:S01]  /*13850*/  PRMT R11, R179, 0x9910, RZ ;  /* 0x00009910b30b7816 */ /* 0x000fe200000000ff */
[----:B------:R-:W1:Y:S01]  /*13860*/  LDCU UR10, c[0x0][0x398] ;  /* 0x00007300ff0a77ac */ /* 0x000e620008000800 */
[----:B------:R-:W-:Y:S02]  /*13870*/  IADD3 R10, P6, PT, R15, R196, RZ ;  /* 0x000000c40f0a7210 */ /* 0x000fe40007fde0ff */
[----:B------:R-:W-:Y:S01]  /*13880*/  PRMT R17, R115, 0x9910, RZ ;  /* 0x0000991073117816 */ /* 0x000fe200000000ff */
[----:B------:R-:W3:Y:S01]  /*13890*/  LDCU UR4, c[0x0][0x39c] ;  /* 0x00007380ff0477ac */ /* 0x000ee20008000800 */
[----:B0-----:R-:W-:Y:S01]  /*138a0*/  SHF.R.S32.HI R7, RZ, 0x8, R11 ;  /* 0x00000008ff077819 */ /* 0x001fe2000001140b */
[----:B------:R-:W-:Y:S01]  /*138b0*/  IMAD.X R11, R14, 0x1, R3, P6 ;  /* 0x000000010e0b7824 */ /* 0x000fe200030e0603 */
[----:B------:R-:W-:-:S03]  /*138c0*/  SHF.R.S32.HI R17, RZ, 0x8, R17 ;  /* 0x00000008ff117819 */ /* 0x000fc60000011411 */
[----:B------:R-:W-:Y:S04]  /*138d0*/  @P5 STG.E.U8 desc[UR22][R8.64], R7 ;  /* 0x0000000708005986 */ /* 0x000fe8000c101116 */
[----:B------:R0:W-:Y:S02]  /*138e0*/  @P1 STG.E.U8 desc[UR22][R10.64], R17 ;  /* 0x000000110a001986 */ /* 0x0001e4000c101116 */
[----:B0-----:R-:W-:Y:S02]  /*138f0*/  F2FP.SATFINITE.E4M3.F32.PACK_AB_MERGE_C R17, R205, R204, RZ ;  /* 0x000000cccd11723e */ /* 0x001fe400048070ff */
[----:B------:R-:W3:Y:S04]  /*13900*/  LDL.LU R204, [R1+0xd0] ;  /* 0x0000d00001cc7983 */ /* 0x000ee80000300800 */
[----:B------:R-:W3:Y:S01]  /*13910*/  LDL.LU R205, [R1+0xd4] ;  /* 0x0000d40001cd7983 */ /* 0x000ee20000300800 */
[----:B------:R-:W-:-:S02]  /*13920*/  PRMT R51, R51, 0x9910, RZ ;  /* 0x0000991033337816 */ /* 0x000fc400000000ff */
[----:B----4-:R-:W-:Y:S01]  /*13930*/  ISETP.LT.AND P1, PT, R241, UR6, !P4 ;  /* 0x00000006f1007c0c */ /* 0x010fe2000e721270 */
[C---:B------:R-:W-:Y:S01]  /*13940*/  VIADD R13, R15.reuse, UR30 ;  /* 0x0000001e0f0d7c36 */ /* 0x040fe20008000000 */
[----:B------:R-:W-:Y:S01]  /*13950*/  IADD3 R4, P4, PT, R15, R198, RZ ;  /* 0x000000c60f047210 */ /* 0x000fe20007f9e0ff */
[----:B------:R-:W-:Y:S01]  /*13960*/  IMAD.MOV.U32 R15, RZ, RZ, R51 ;  /* 0x000000ffff0f7224 */ /* 0x000fe200078e0033 */
[----:B--2---:R-:W-:Y:S01]  /*13970*/  ISETP.LT.AND P5, PT, R246, UR9, !P3 ;  /* 0x00000009f6007c0c */ /* 0x004fe2000dfa1270 */
[----:B------:R-:W0:Y:S02]  /*13980*/  LDCU UR6, c[0x0][0x39c] ;  /* 0x00007380ff0677ac */ /* 0x000e240008000800 */
[----:B------:R-:W-:Y:S01]  /*13990*/  IMAD.X R5, R14, 0x1, R197, P4 ;  /* 0x000000010e057824 */ /* 0x000fe200020e06c5 */
[----:B------:R-:W-:Y:S01]  /*139a0*/  SHF.R.S32.HI R15, RZ, 0x8, R15 ;  /* 0x00000008ff0f7819 */ /* 0x000fe2000001140f */
[----:B------:R-:W2:Y:S01]  /*139b0*/  LDCU UR9, c[0x0][0x398] ;  /* 0x00007300ff0977ac */ /* 0x000ea20008000800 */
[----:B-1----:R-:W-:-:S02]  /*139c0*/  ISETP.LT.AND P4, PT, R245, UR10, !P3 ;  /* 0x0000000af5007c0c */ /* 0x002fc4000df81270 */
[----:B------:R-:W-:Y:S01]  /*139d0*/  SHF.R.S32.HI R12, RZ, 0x1f, R13 ;  /* 0x0000001fff0c7819 */ /* 0x000fe2000001140d */
[----:B------:R-:W-:Y:S01]  /*139e0*/  @P1 STG.E.U8 desc[UR22][R4.64], R15 ;  /* 0x0000000f04001986 */ /* 0x000fe2000c101116 */
[C---:B------:R-:W-:Y:S01]  /*139f0*/  IADD3 R6, P6, PT, R13.reuse, R0, RZ ;  /* 0x000000000d067210 */ /* 0x040fe20007fde0ff */
[----:B------:R-:W1:Y:S01]  /*13a00*/  LDCU UR10, c[0x0][0x398] ;  /* 0x00007300ff0a77ac */ /* 0x000e620008000800 */
[----:B------:R-:W-:-:S03]  /*13a10*/  IADD3 R8, P1, PT, R13, R2, RZ ;  /* 0x000000020d087210 */ /* 0x000fc60007f3e0ff */
[C---:B------:R-:W-:Y:S02]  /*13a20*/  IMAD.X R7, R12.reuse, 0x1, R200, P6 ;  /* 0x000000010c077824 */ /* 0x040fe400030e06c8 */
[----:B------:R-:W-:-:S03]  /*13a30*/  IMAD.X R9, R12, 0x1, R199, P1 ;  /* 0x000000010c097824 */ /* 0x000fc600008e06c7 */
[----:B------:R-:W-:Y:S04]  /*13a40*/  @P5 STG.E.U8 desc[UR22][R6.64], R19 ;  /* 0x0000001306005986 */ /* 0x000fe8000c101116 */
[----:B------:R4:W-:Y:S02]  /*13a50*/  @P4 STG.E.U8 desc[UR22][R8.64], R181 ;  /* 0x000000b508004986 */ /* 0x0009e4000c101116 */
[----:B----4-:R-:W-:Y:S01]  /*13a60*/  PRMT R8, R19, 0x9910, RZ ;  /* 0x0000991013087816 */ /* 0x010fe200000000ff */
[C---:B------:R-:W-:Y:S01]  /*13a70*/  VIADD R10, R249.reuse, 0x33 ;  /* 0x00000033f90a7836 */ /* 0x040fe20000000000 */
[----:B------:R-:W-:Y:S01]  /*13a80*/  ISETP.LT.AND P1, PT, R242, UR12, !P3 ;  /* 0x0000000cf2007c0c */ /* 0x000fe2000df21270 */
[----:B------:R-:W-:-:S03]  /*13a90*/  VIADD R11, R249, 0x34 ;  /* 0x00000034f90b7836 */ /* 0x000fc60000000000 */
[----:B---3--:R-:W-:Y:S01]  /*13aa0*/  ISETP.GE.AND P5, PT, R10, UR4, PT ;  /* 0x000000040a007c0c */ /* 0x008fe2000bfa6270 */
[----:B------:R-:W3:Y:S01]  /*13ab0*/  LDCU UR4, c[0x0][0x398] ;  /* 0x00007300ff0477ac */ /* 0x000ee20008000800 */
[----:B------:R-:W-:Y:S02]  /*13ac0*/  IADD3 R10, P6, PT, R13, R196, RZ ;  /* 0x000000c40d0a7210 */ /* 0x000fe40007fde0ff */
[----:B0-----:R-:W-:Y:S01]  /*13ad0*/  ISETP.GE.AND P4, PT, R11, UR6, PT ;  /* 0x000000060b007c0c */ /* 0x001fe2000bf86270 */
[----:B------:R-:W0:Y:S01]  /*13ae0*/  LDCU UR6, c[0x0][0x398] ;  /* 0x00007300ff0677ac */ /* 0x000e220008000800 */
[----:B------:R-:W-:Y:S01]  /*13af0*/  F2FP.SATFINITE.E4M3.F32.PACK_AB_MERGE_C R117, R117, R116, RZ ;  /* 0x000000747575723e */ /* 0x000fe200048070ff */
[----:B------:R-:W-:Y:S01]  /*13b00*/  IMAD.X R11, R12, 0x1, R3, P6 ;  /* 0x000000010c0b7824 */ /* 0x000fe200030e0603 */
[C---:B------:R-:W-:Y:S01]  /*13b10*/  IADD3 R4, P6, PT, R13.reuse, R198, RZ ;  /* 0x000000c60d047210 */ /* 0x040fe20007fde0ff */
[----:B------:R-:W-:Y:S01]  /*13b20*/  VIADD R13, R13, UR30 ;  /* 0x0000001e0d0d7c36 */ /* 0x000fe20008000000 */
[----:B--2---:R-:W-:Y:S01]  /*13b30*/  ISETP.LT.AND P3, PT, R241, UR9, !P3 ;  /* 0x00000009f1007c0c */ /* 0x004fe2000df61270 */
[----:B------:R-:W2:Y:S01]  /*13b40*/  LDCU UR9, c[0x0][0x398] ;  /* 0x00007300ff0977ac */ /* 0x000ea20008000800 */
[----:B------:R4:W-:Y:S01]  /*13b50*/  @P1 STG.E.U8 desc[UR22][R10.64], R117 ;  /* 0x000000750a001986 */ /* 0x0009e2000c101116 */
[----:B-1----:R-:W-:Y:S01]  /*13b60*/  ISETP.LT.AND P1, PT, R246, UR10, !P2 ;  /* 0x0000000af6007c0c */ /* 0x002fe2000d721270 */
[----:B------:R-:W-:Y:S01]  /*13b70*/  IMAD.X R5, R12, 0x1, R197, P6 ;  /* 0x000000010c057824 */ /* 0x000fe200030e06c5 */
[----:B------:R-:W-:Y:S01]  /*13b80*/  SHF.R.S32.HI R12, RZ, 0x1f, R13 ;  /* 0x0000001fff0c7819 */ /* 0x000fe2000001140d */
[----:B------:R-:W1:Y:S01]  /*13b90*/  LDCU UR10, c[0x0][0x398] ;  /* 0x00007300ff0a77ac */ /* 0x000e620008000800 */
[----:B------:R-:W-:-:S02]  /*13ba0*/  IADD3 R6, P6, PT, R13, R0, RZ ;  /* 0x000000000d067210 */ /* 0x000fc40007fde0ff */
[----:B------:R-:W-:-:S03]  /*13bb0*/  F2FP.SATFINITE.E4M3.F32.PACK_AB_MERGE_C R53, R53, R52, RZ ;  /* 0x000000343535723e */ /* 0x000fc600048070ff */
[----:B------:R-:W-:Y:S01]  /*13bc0*/  IMAD.X R7, R12, 0x1, R200, P6 ;  /* 0x000000010c077824 */ /* 0x000fe200030e06c8 */
[----:B----4-:R-:W-:Y:S01]  /*13bd0*/  SHF.R.S32.HI R11, RZ, 0x8, R8 ;  /* 0x00000008ff0b7819 */ /* 0x010fe20000011408 */
[----:B------:R4:W-:Y:S01]  /*13be0*/  @P3 STG.E.U8 desc[UR22][R4.64], R53 ;  /* 0x0000003504003986 */ /* 0x0009e2000c101116 */
[----:B------:R-:W-:Y:S02]  /*13bf0*/  IADD3 R8, P6, PT, R13, R2, RZ ;  /* 0x000000020d087210 */ /* 0x000fe40007fde0ff */
[----:B---3--:R-:W-:Y:S01]  /*13c00*/  ISETP.LT.AND P3, PT, R245, UR4, !P2 ;  /* 0x00000004f5007c0c */ /* 0x008fe2000d761270 */
[----:B------:R3:W-:Y:S01]  /*13c10*/  @P1 STG.E.U8 desc[UR22][R6.64], R11 ;  /* 0x0000000b06001986 */ /* 0x0007e2000c101116 */
[----:B------:R-:W1:Y:S01]  /*13c20*/  LDCU UR4, c[0x0][0x398] ;  /* 0x00007300ff0477ac */ /* 0x000e620008000800 */
[----:B0-----:R-:W-:Y:S01]  /*13c30*/  ISETP.LT.AND P1, PT, R242, UR6, !P2 ;  /* 0x00000006f2007c0c */ /* 0x001fe2000d721270 */
[----:B------:R-:W-:Y:S01]  /*13c40*/  IMAD.X R9, R12, 0x1, R199, P6 ;  /* 0x000000010c097824 */ /* 0x000fe200030e06c7 */
[----:B------:R-:W-:Y:S01]  /*13c50*/  PRMT R15, R181, 0x9910, RZ ;  /* 0x00009910b50f7816 */ /* 0x000fe200000000ff */
[----:B------:R-:W0:Y:S01]  /*13c60*/  LDCU UR6, c[0x0][0x398] ;  /* 0x00007300ff0677ac */ /* 0x000e220008000800 */
[----:B------:R-:W-:-:S02]  /*13c70*/  PRMT R10, R117, 0x9910, RZ ;  /* 0x00009910750a7816 */ /* 0x000fc400000000ff */
[----:B----4-:R-:W-:Y:S02]  /*13c80*/  IADD3 R4, P6, PT, R13, R196, RZ ;  /* 0x000000c40d047210 */ /* 0x010fe40007fde0ff */
[----:B------:R-:W-:Y:S02]  /*13c90*/  SHF.R.S32.HI R15, RZ, 0x8, R15 ;  /* 0x00000008ff0f7819 */ /* 0x000fe4000001140f */
[----:B---3--:R-:W-:Y:S01]  /*13ca0*/  SHF.R.S32.HI R11, RZ, 0x8, R10 ;  /* 0x00000008ff0b7819 */ /* 0x008fe2000001140a */
[----:B------:R-:W-:Y:S01]  /*13cb0*/  IMAD.X R5, R12, 0x1, R3, P6 ;  /* 0x000000010c057824 */ /* 0x000fe200030e0603 */
[----:B--2---:R-:W-:Y:S01]  /*13cc0*/  ISETP.LT.AND P6, PT, R241, UR9, !P2 ;  /* 0x00000009f1007c0c */ /* 0x004fe2000d7c1270 */
[----:B------:R2:W-:Y:S01]  /*13cd0*/  @P3 STG.E.U8 desc[UR22][R8.64], R15 ;  /* 0x0000000f08003986 */ /* 0x0005e2000c101116 */
[----:B------:R-:W-:Y:S01]  /*13ce0*/  PRMT R10, R53, 0x9910, RZ ;  /* 0x00009910350a7816 */ /* 0x000fe200000000ff */
[----:B------:R-:W3:Y:S02]  /*13cf0*/  LDCU UR9, c[0x0][0x398] ;  /* 0x00007300ff0977ac */ /* 0x000ee40008000800 */
[----:B------:R4:W-:Y:S01]  /*13d00*/  @P1 STG.E.U8 desc[UR22][R4.64], R11 ;  /* 0x0000000b04001986 */ /* 0x0009e2000c101116 */
[C---:B------:R-:W-:Y:S01]  /*13d10*/  IADD3 R6, P1, PT, R13.reuse, R198, RZ ;  /* 0x000000c60d067210 */ /* 0x040fe20007f3e0ff */
[----:B------:R-:W-:Y:S01]  /*13d20*/  VIADD R13, R13, UR30 ;  /* 0x0000001e0d0d7c36 */ /* 0x000fe20008000000 */
[----:B-1----:R-:W-:Y:S01]  /*13d30*/  ISETP.LT.AND P2, PT, R246, UR4, !P0 ;  /* 0x00000004f6007c0c */ /* 0x002fe2000c741270 */
[----:B------:R-:W1:Y:S02]  /*13d40*/  LDCU UR4, c[0x0][0x398] ;  /* 0x00007300ff0477ac */ /* 0x000e640008000800 */
[----:B------:R-:W-:Y:S01]  /*13d50*/  IMAD.X R7, R12, 0x1, R197, P1 ;  /* 0x000000010c077824 */ /* 0x000fe200008e06c5 */
[----:B------:R-:W-:-:S02]  /*13d60*/  SHF.R.S32.HI R12, RZ, 0x1f, R13 ;  /* 0x0000001fff0c7819 */ /* 0x000fc4000001140d */
[----:B--2---:R-:W-:Y:S02]  /*13d70*/  SHF.R.S32.HI R15, RZ, 0x8, R10 ;  /* 0x00000008ff0f7819 */ /* 0x004fe4000001140a */
[----:B------:R-:W-:Y:S02]  /*13d80*/  IADD3 R8, P3, PT, R13, R0, RZ ;  /* 0x000000000d087210 */ /* 0x000fe40007f7e0ff */
[----:B------:R-:W-:Y:S02]  /*13d90*/  F2FP.SATFINITE.E4M3.F32.PACK_AB_MERGE_C R19, R205, R204, RZ ;  /* 0x000000cccd13723e */ /* 0x000fe400048070ff */
[----:B------:R-:W2:Y:S04]  /*13da0*/  LDL.LU R204, [R1+0xd8] ;  /* 0x0000d80001cc7983 */ /* 0x000ea80000300800 */
[----:B------:R-:W2:Y:S01]  /*13db0*/  LDL.LU R205, [R1+0xdc] ;  /* 0x0000dc0001cd7983 */ /* 0x000ea20000300800 */
[----:B0-----:R-:W-:Y:S01]  /*13dc0*/  ISETP.LT.AND P1, PT, R245, UR6, !P0 ;  /* 0x00000006f5007c0c */ /* 0x001fe2000c721270 */
[----:B------:R-:W-:-:S02]  /*13dd0*/  IMAD.X R9, R12, 0x1, R200, P3 ;  /* 0x000000010c097824 */ /* 0x000fc400018e06c8 */
[----:B------:R0:W-:Y:S01]  /*13de0*/  @P6 STG.E.U8 desc[UR22][R6.64], R15 ;  /* 0x0000000f06006986 */ /* 0x0001e2000c101116 */
[----:B----4-:R-:W-:Y:S01]  /*13df0*/  IADD3 R4, P6, PT, R13, R2, RZ ;  /* 0x000000020d047210 */ /* 0x010fe20007fde0ff */
[----:B------:R-:W-:Y:S01]  /*13e00*/  VIADD R10, R249, 0x35 ;  /* 0x00000035f90a7836 */ /* 0x000fe20000000000 */
[----:B------:R-:W-:Y:S01]  /*13e10*/  F2FP.SATFINITE.E4M3.F32.PACK_AB_MERGE_C R183, R183, R182, RZ ;  /* 0x000000b6b7b7723e */ /* 0x000fe200048070ff */
[----:B------:R-:W-:Y:S01]  /*13e20*/  @P2 STG.E.U8 desc[UR22][R8.64], R17 ;  /* 0x0000001108002986 */ /* 0x000fe2000c101116 */
[----:B------:R-:W-:Y:S01]  /*13e30*/  ISETP.LT.AND P3, PT, R242, UR10, !P0 ;  /* 0x0000000af2007c0c */ /* 0x000fe2000c761270 */
[----:B------:R-:W-:Y:S01]  /*13e40*/  IMAD.X R5, R12, 0x1, R199, P6 ;  /* 0x000000010c057824 */ /* 0x000fe200030e06c7 */
[----:B------:R-:W-:Y:S01]  /*13e50*/  ISETP.GE.AND P2, PT, R10, UR5, PT ;  /* 0x000000050a007c0c */ /* 0x000fe2000bf46270 */
[----:B------:R-:W-:Y:S01]  /*13e60*/  VIADD R11, R249, 0x36 ;  /* 0x00000036f90b7836 */ /* 0x000fe20000000000 */
[----:B------:R-:W4:Y:S01]  /*13e70*/  LDCU UR5, c[0x0][0x398] ;  /* 0x00007300ff0577ac */ /* 0x000f220008000800 */
[----:B------:R-:W-:Y:S01]  /*13e80*/  IADD3 R10, P6, PT, R13, R196, RZ ;  /* 0x000000c40d0a7210 */ /* 0x000fe20007fde0ff */
[----:B------:R1:W-:Y:S01]  /*13e90*/  @P1 STG.E.U8 desc[UR22][R4.64], R183 ;  /* 0x000000b704001986 */ /* 0x0003e2000c101116 */
[----:B---3--:R-:W-:Y:S01]  /*13ea0*/  ISETP.LT.AND P0, PT, R241, UR9, !P0 ;  /* 0x00000009f1007c0c */ /* 0x008fe2000c701270 */
[----:B------:R-:W3:Y:S01]  /*13eb0*/  LDCU UR6, c[0x0][0x398] ;  /* 0x00007300ff0677ac */ /* 0x000ee20008000800 */
[----:B------:R-:W-:Y:S01]  /*13ec0*/  ISETP.GE.AND P1, PT, R11, UR7, PT ;  /* 0x000000070b007c0c */ /* 0x000fe2000bf26270 */
[----:B------:R-:W-:Y:S01]  /*13ed0*/  IMAD.X R11, R12, 0x1, R3, P6 ;  /* 0x000000010c0b7824 */ /* 0x000fe200030e0603 */
[----:B------:R-:W-:Y:S01]  /*13ee0*/  F2FP.SATFINITE.E4M3.F32.PACK_AB_MERGE_C R119, R119, R118, RZ ;  /* 0x000000767777723e */ /* 0x000fe200048070ff */
[----:B------:R-:W3:Y:S01]  /*13ef0*/  LDCU UR7, c[0x0][0x398] ;  /* 0x00007300ff0777ac */ /* 0x000ee20008000800 */
[C---:B0-----:R-:W-:Y:S01]  /*13f00*/  IADD3 R6, P6, PT, R13.reuse, R198, RZ ;  /* 0x000000c60d067210 */ /* 0x041fe20007fde0ff */
[----:B------:R-:W-:Y:S01]  /*13f10*/  VIADD R13, R13, UR30 ;  /* 0x0000001e0d0d7c36 */ /* 0x000fe20008000000 */
[----:B------:R-:W-:Y:S01]  /*13f20*/  F2FP.SATFINITE.E4M3.F32.PACK_AB_MERGE_C R55, R55, R54, RZ ;  /* 0x000000363737723e */ /* 0x000fe200048070ff */
[----:B------:R0:W-:Y:S01]  /*13f30*/  @P3 STG.E.U8 desc[UR22][R10.64], R119 ;  /* 0x000000770a003986 */ /* 0x0001e2000c101116 */
[----:B-1----:R-:W-:Y:S01]  /*13f40*/  ISETP.LT.AND P3, PT, R246, UR4, !P5 ;  /* 0x00000004f6007c0c */ /* 0x002fe2000ef61270 */
[----:B------:R-:W-:Y:S01]  /*13f50*/  IMAD.X R7, R12, 0x1, R197, P6 ;  /* 0x000000010c077824 */ /* 0x000fe200030e06c5 */
[----:B------:R-:W-:Y:S01]  /*13f60*/  SHF.R.S32.HI R12, RZ, 0x1f, R13 ;  /* 0x0000001fff0c7819 */ /* 0x000fe2000001140d */
[----:B------:R-:W1:Y:S01]  /*13f70*/  LDCU UR4, c[0x0][0x398] ;  /* 0x00007300ff0477ac */ /* 0x000e620008000800 */
[----:B------:R-:W-:-:S02]  /*13f80*/  IADD3 R4, P6, PT, R13, R0, RZ ;  /* 0x000000000d047210 */ /* 0x000fc40007fde0ff */
[----:B------:R-:W-:Y:S01]  /*13f90*/  PRMT R8, R17, 0x9910, RZ ;  /* 0x0000991011087816 */ /* 0x000fe200000000ff */
[----:B------:R1:W-:Y:S01]  /*13fa0*/  @P0 STG.E.U8 desc[UR22][R6.64], R55 ;  /* 0x0000003706000986 */ /* 0x0003e2000c101116 */
[----:B----4-:R-:W-:Y:S01]  /*13fb0*/  ISETP.LT.AND P0, PT, R245, UR5, !P5 ;  /* 0x00000005f5007c0c */ /* 0x010fe2000ef01270 */
[----:B------:R-:W4:Y:S01]  /*13fc0*/  LDCU UR5, c[0x0][0x398] ;  /* 0x00007300ff0577ac */ /* 0x000f220008000800 */
[----:B------:R-:W-:Y:S01]  /*13fd0*/  IMAD.X R5, R12, 0x1, R200, P6 ;  /* 0x000000010c057824 */ /* 0x000fe200030e06c8 */
[----:B0-----:R-:W-:Y:S02]  /*13fe0*/  SHF.R.S32.HI R11, RZ, 0x8, R8 ;  /* 0x00000008ff0b7819 */ /* 0x001fe40000011408 */
[----:B------:R-:W-:Y:S01]  /*13ff0*/  IADD3 R8, P6, PT, R13, R2, RZ ;  /* 0x000000020d087210 */ /* 0x000fe20007fde0ff */
[----:B------:R-:W0:Y:S01]  /*14000*/  LDCU UR9, c[0x0][0x398] ;  /* 0x00007300ff0977ac */ /* 0x000e220008000800 */
[----:B------:R-:W-:Y:S01]  /*14010*/  PRMT R15, R183, 0x9910, RZ ;  /* 0x00009910b70f7816 */ /* 0x000fe200000000ff */
[----:B------:R4:W-:Y:S01]  /*14020*/  @P3 STG.E.U8 desc[UR22][R4.64], R11 ;  /* 0x0000000b04003986 */ /* 0x0009e2000c101116 */
[----:B---3--:R-:W-:Y:S01]  /*14030*/  ISETP.LT.AND P3, PT, R242, UR6, !P5 ;  /* 0x00000006f2007c0c */ /* 0x008fe2000ef61270 */
[----:B------:R-:W-:Y:S01]  /*14040*/  IMAD.X R9, R12, 0x1, R199, P6 ;  /* 0x000000010c097824 */ /* 0x000fe200030e06c7 */
[----:B------:R-:W-:Y:S01]  /*14050*/  SHF.R.S32.HI R15, RZ, 0x8, R15 ;  /* 0x00000008ff0f7819 */ /* 0x000fe2000001140f */
[----:B------:R-:W3:Y:S01]  /*14060*/  LDCU UR6, c[0x0][0x398] ;  /* 0x00007300ff0677ac */ /* 0x000ee20008000800 */
[----:B-1----:R-:W-:-:S02]  /*14070*/  IADD3 R6, P6, PT, R13, R196, RZ ;  /* 0x000000c40d067210 */ /* 0x002fc40007fde0ff */
[----:B------:R-:W-:Y:S01]  /*14080*/  PRMT R10, R119, 0x9910, RZ ;  /* 0x00009910770a7816 */ /* 0x000fe200000000ff */
[----:B------:R1:W-:Y:S01]  /*14090*/  @P0 STG.E.U8 desc[UR22][R8.64], R15 ;  /* 0x0000000f08000986 */ /* 0x0003e2000c101116 */
[----:B------:R-:W-:Y:S01]  /*140a0*/  ISETP.LT.AND P5, PT, R241, UR4, !P5 ;  /* 0x00000004f1007c0c */ /* 0x000fe2000efa1270 */
[----:B------:R-:W-:Y:S01]  /*140b0*/  IMAD.X R7, R12, 0x1, R3, P6 ;  /* 0x000000010c077824 */ /* 0x000fe200030e0603 */
[----:B------:R-:W-:Y:S01]  /*140c0*/  F2FP.SATFINITE.E4M3.F32.PACK_AB_MERGE_C R185, R185, R184, RZ ;  /* 0x000000b8b9b9723e */ /* 0x000fe200048070ff */
[----:B------:R-:W0:Y:S01]  /*140d0*/  LDCU UR4, c[0x0][0x398] ;  /* 0x00007300ff0477ac */ /* 0x000e220008000800 */
[C---:B----4-:R-:W-:Y:S01]  /*140e0*/  IADD3 R4, P0, PT, R13.reuse, R198, RZ ;  /* 0x000000c60d047210 */ /* 0x050fe20007f1e0ff */
[----:B------:R-:W-:Y:S01]  /*140f0*/  VIADD R13, R13, UR30 ;  /* 0x0000001e0d0d7c36 */ /* 0x000fe20008000000 */
[----:B------:R-:W-:Y:S01]  /*14100*/  ISETP.LT.AND P6, PT, R246, UR5, !P4 ;  /* 0x00000005f6007c0c */ /* 0x000fe2000e7c1270 */
[----:B------:R-:W4:Y:S01]  /*14110*/  LDCU UR5, c[0x0][0x398] ;  /* 0x00007300ff0577ac */ /* 0x000f220008000800 */
[----:B------:R-:W-:Y:S01]  /*14120*/  SHF.R.S32.HI R11, RZ, 0x8, R10 ;  /* 0x00000008ff0b7819 */ /* 0x000fe2000001140a */
[----:B------:R-:W-:Y:S01]  /*14130*/  IMAD.X R5, R12, 0x1, R197, P0 ;  /* 0x000000010c057824 */ /* 0x000fe200000e06c5 */
[----:B------:R-:W-:-:S02]  /*14140*/  PRMT R10, R55, 0x9910, RZ ;  /* 0x00009910370a7816 */ /* 0x000fc400000000ff */
[----:B------:R-:W-:Y:S02]  /*14150*/  F2FP.SATFINITE.E4M3.F32.PACK_AB_MERGE_C R121, R121, R120, RZ ;  /* 0x000000787979723e */ /* 0x000fe400048070ff */
[----:B------:R-:W-:Y:S02]  /*14160*/  F2FP.SATFINITE.E4M3.F32.PACK_AB_MERGE_C R57, R57, R56, RZ ;  /* 0x000000383939723e */ /* 0x000fe400048070ff */
[----:B------:R-:W-:Y:S02]  /*14170*/  F2FP.SATFINITE.E4M3.F32.PACK_AB_MERGE_C R187, R187, R186, RZ ;  /* 0x000000babbbb723e */ /* 0x000fe400048070ff */
[----:B------:R-:W-:Y:S02]  /*14180*/  F2FP.SATFINITE.E4M3.F32.PACK_AB_MERGE_C R123, R123, R122, RZ ;  /* 0x0000007a7b7b723e */ /* 0x000fe400048070ff */
[----:B------:R-:W-:Y:S02]  /*14190*/  F2FP.SATFINITE.E4M3.F32.PACK_AB_MERGE_C R59, R59, R58, RZ ;  /* 0x0000003a3b3b723e */ /* 0x000fe400048070ff */
[----:B------:R-:W-:-:S02]  /*141a0*/  F2FP.SATFINITE.E4M3.F32.PACK_AB_MERGE_C R189, R189, R188, RZ ;  /* 0x000000bcbdbd723e */ /* 0x000fc400048070ff */
[----:B------:R-:W-:Y:S02]  /*141b0*/  F2FP.SATFINITE.E4M3.F32.PACK_AB_MERGE_C R125, R125, R124, RZ ;  /* 0x0000007c7d7d723e */ /* 0x000fe400048070ff */
[----:B------:R-:W-:Y:S02]  /*141c0*/  F2FP.SATFINITE.E4M3.F32.PACK_AB_MERGE_C R61, R61, R60, RZ ;  /* 0x0000003c3d3d723e */ /* 0x000fe400048070ff */
[----:B------:R-:W-:Y:S02]  /*141d0*/  F2FP.SATFINITE.E4M3.F32.PACK_AB_MERGE_C R191, R191, R190, RZ ;  /* 0x000000bebfbf723e */ /* 0x000fe400048070ff */
[----:B------:R-:W-:Y:S02]  /*141e0*/  F2FP.SATFINITE.E4M3.F32.PACK_AB_MERGE_C R127, R127, R126, RZ ;  /* 0x0000007e7f7f723e */ /* 0x000fe400048070ff */
[----:B------:R-:W-:Y:S02]  /*141f0*/  F2FP.SATFINITE.E4M3.F32.PACK_AB_MERGE_C R63, R63, R62, RZ ;  /* 0x0000003e3f3f723e */ /* 0x000fe400048070ff */
[----:B------:R-:W-:-:S02]  /*14200*/  F2FP.SATFINITE.E4M3.F32.PACK_AB_MERGE_C R193, R193, R192, RZ ;  /* 0x000000c0c1c1723e */ /* 0x000fc400048070ff */
[----:B------:R-:W-:Y:S02]  /*14210*/  F2FP.SATFINITE.E4M3.F32.PACK_AB_MERGE_C R129, R129, R128, RZ ;  /* 0x000000808181723e */ /* 0x000fe400048070ff */
[----:B------:R-:W-:Y:S01]  /*14220*/  F2FP.SATFINITE.E4M3.F32.PACK_AB_MERGE_C R65, R65, R64, RZ ;  /* 0x000000404141723e */ /* 0x000fe200048070ff */
[----:B------:R-:W-:Y:S01]  /*14230*/  VIADD R16, R249, 0x3f ;  /* 0x0000003ff9107836 */ /* 0x000fe20000000000 */
[----:B------:R-:W-:Y:S01]  /*14240*/  SHF.R.S32.HI R12, RZ, 0x1f, R13 ;  /* 0x0000001fff0c7819 */ /* 0x000fe2000001140d */
[----:B------:R-:W0:Y:S01]  /*14250*/  LDCU UR10, c[0x0][0x398] ;  /* 0x00007300ff0a77ac */ /* 0x000e220008000800 */
[----:B-1----:R-:W-:Y:S02]  /*14260*/  IADD3 R8, P0, PT, R13, R0, RZ ;  /* 0x000000000d087210 */ /* 0x002fe40007f1e0ff */
[----:B------:R-:W-:Y:S01]  /*14270*/  SHF.R.S32.HI R15, RZ, 0x8, R10 ;  /* 0x00000008ff0f7819 */ /* 0x000fe2000001140a */
[----:B------:R1:W-:Y:S01]  /*14280*/  @P3 STG.E.U8 desc[UR22][R6.64], R11 ;  /* 0x0000000b06003986 */ /* 0x0003e2000c101116 */
[----:B---3--:R-:W-:Y:S01]  /*14290*/  ISETP.LT.AND P3, PT, R245, UR6, !P4 ;  /* 0x00000006f5007c0c */ /* 0x008fe2000e761270 */
[----:B------:R-:W-:Y:S01]  /*142a0*/  IMAD.X R9, R12, 0x1, R200, P0 ;  /* 0x000000010c097824 */ /* 0x000fe200000e06c8 */
[----:B------:R-:W-:Y:S01]  /*142b0*/  ISETP.LT.AND P0, PT, R242, UR7, !P4 ;  /* 0x00000007f2007c0c */ /* 0x000fe2000e701270 */
[----:B------:R-:W-:Y:S01]  /*142c0*/  @P5 STG.E.U8 desc[UR22][R4.64], R15 ;  /* 0x0000000f04005986 */ /* 0x000fe2000c101116 */
[----:B------:R-:W3:Y:S03]  /*142d0*/  LDCU UR6, c[0x0][0x398] ;  /* 0x00007300ff0677ac */ /* 0x000ee60008000800 */
[----:B------:R0:W-:Y:S01]  /*142e0*/  @P6 STG.E.U8 desc[UR22][R8.64], R19 ;  /* 0x0000001308006986 */ /* 0x0001e2000c101116 */
[C---:B------:R-:W-:Y:S01]  /*142f0*/  IADD3 R10, P6, PT, R13.reuse, R196, RZ ;  /* 0x000000c40d0a7210 */ /* 0x040fe20007fde0ff */
[----:B------:R-:W3:Y:S01]  /*14300*/  LDCU UR7, c[0x0][0x398] ;  /* 0x00007300ff0777ac */ /* 0x000ee20008000800 */
[----:B-1----:R-:W-:Y:S01]  /*14310*/  IADD3 R6, P5, PT, R13, R2, RZ ;  /* 0x000000020d067210 */ /* 0x002fe20007fbe0ff */
[----:B------:R-:W-:-:S04]  /*14320*/  VIADD R11, R249, 0x37 ;  /* 0x00000037f90b7836 */ /* 0x000fc80000000000 */
[C---:B------:R-:W-:Y:S01]  /*14330*/  IMAD.X R7, R12.reuse, 0x1, R199, P5 ;  /* 0x000000010c077824 */ /* 0x040fe200028e06c7 */
[----:B------:R-:W-:Y:S01]  /*14340*/  ISETP.GE.AND P5, PT, R11, UR13, PT ;  /* 0x0000000d0b007c0c */ /* 0x000fe2000bfa6270 */
[----:B------:R-:W-:Y:S01]  /*14350*/  IMAD.X R11, R12, 0x1, R3, P6 ;  /* 0x000000010c0b7824 */ /* 0x000fe200030e0603 */
[----:B0-----:R-:W-:Y:S01]  /*14360*/  PRMT R19, R19, 0x9910, RZ ;  /* 0x0000991013137816 */ /* 0x001fe200000000ff */
[----:B------:R-:W-:Y:S01]  /*14370*/  VIADD R15, R13, UR30 ;  /* 0x0000001e0d0f7c36 */ /* 0x000fe20008000000 */
[----:B------:R0:W-:Y:S01]  /*14380*/  @P3 STG.E.U8 desc[UR22][R6.64], R185 ;  /* 0x000000b906003986 */ /* 0x0001e2000c101116 */
[----:B------:R-:W-:Y:S01]  /*14390*/  ISETP.LT.AND P4, PT, R241, UR4, !P4 ;  /* 0x00000004f1007c0c */ /* 0x000fe2000e781270 */
[----:B------:R-:W-:Y:S01]  /*143a0*/  VIADD R8, R249, 0x38 ;  /* 0x00000038f9087836 */ /* 0x000fe20000000000 */
[----:B----4-:R-:W-:Y:S01]  /*143b0*/  ISETP.LT.AND P3, PT, R246, UR5, !P2 ;  /* 0x00000005f6007c0c */ /* 0x010fe2000d761270 */
[----:B------:R1:W-:Y:S01]  /*143c0*/  @P0 STG.E.U8 desc[UR22][R10.64], R121 ;  /* 0x000000790a000986 */ /* 0x0003e2000c101116 */
[----:B------:R-:W-:Y:S01]  /*143d0*/  IADD3 R4, P0, PT, R13, R198, RZ ;  /* 0x000000c60d047210 */ /* 0x000fe20007f1e0ff */
[----:B------:R-:W-:Y:S01]  /*143e0*/  IMAD.MOV.U32 R13, RZ, RZ, R19 ;  /* 0x000000ffff0d7224 */ /* 0x000fe200078e0013 */
[----:B------:R-:W-:Y:S01]  /*143f0*/  SHF.R.S32.HI R14, RZ, 0x1f, R15 ;  /* 0x0000001fff0e7819 */ /* 0x000fe2000001140f */
[----:B------:R-:W4:Y:S01]  /*14400*/  LDCU UR4, c[0x0][0x398] ;  /* 0x00007300ff0477ac */ /* 0x000f220008000800 */
[C---:B0-----:R-:W-:Y:S01]  /*14410*/  IADD3 R6, P6, PT, R15.reuse, R0, RZ ;  /* 0x000000000f067210 */ /* 0x041fe20007fde0ff */
[----:B------:R-:W-:Y:S01]  /*14420*/  IMAD.X R5, R12, 0x1, R197, P0 ;  /* 0x000000010c057824 */ /* 0x000fe200000e06c5 */
[----:B------:R-:W-:Y:S01]  /*14430*/  SHF.R.S32.HI R13, RZ, 0x8, R13 ;  /* 0x00000008ff0d7819 */ /* 0x000fe2000001140d */
[----:B------:R-:W0:Y:S02]  /*14440*/  LDCU UR5, c[0x0][0x398] ;  /* 0x00007300ff0577ac */ /* 0x000e240008000800 */
[----:B------:R-:W-:Y:S01]  /*14450*/  IMAD.X R7, R14, 0x1, R200, P6 ;  /* 0x000000010e077824 */ /* 0x000fe200030e06c8 */
[----:B------:R-:W-:Y:S01]  /*14460*/  ISETP.GE.AND P0, PT, R8, UR11, PT ;  /* 0x0000000b08007c0c */ /* 0x000fe2000bf06270 */
[----:B------:R-:W-:Y:S01]  /*14470*/  @P4 STG.E.U8 desc[UR22][R4.64], R57 ;  /* 0x0000003904004986 */ /* 0x000fe2000c101116 */
[----:B------:R-:W-:-:S02]  /*14480*/  IADD3 R8, P6, PT, R15, R2, RZ ;  /* 0x000000020f087210 */ /* 0x000fc40007fde0ff */
[----:B---3--:R-:W-:Y:S01]  /*14490*/  ISETP.LT.AND P4, PT, R245, UR6, !P2 ;  /* 0x00000006f5007c0c */ /* 0x008fe2000d781270 */
[----:B------:R3:W-:Y:S01]  /*144a0*/  @P3 STG.E.U8 desc[UR22][R6.64], R13 ;  /* 0x0000000d06003986 */ /* 0x0007e2000c101116 */
[----:B------:R-:W-:Y:S01]  /*144b0*/  ISETP.LT.AND P3, PT, R242, UR7, !P2 ;  /* 0x00000007f2007c0c */ /* 0x000fe2000d761270 */
[----:B------:R-:W-:Y:S01]  /*144c0*/  IMAD.X R9, R14, 0x1, R199, P6 ;  /* 0x000000010e097824 */ /* 0x000fe200030e06c7 */
[----:B-1----:R-:W-:Y:S01]  /*144d0*/  PRMT R11, R185, 0x9910, RZ ;  /* 0x00009910b90b7816 */ /* 0x002fe200000000ff */
[----:B------:R-:W1:Y:S01]  /*144e0*/  LDCU UR6, c[0x0][0x398] ;  /* 0x00007300ff0677ac */ /* 0x000e620008000800 */
[----:B------:R-:W-:Y:S02]  /*144f0*/  IADD3 R10, P6, PT, R15, R196, RZ ;  /* 0x000000c40f0a7210 */ /* 0x000fe40007fde0ff */
[----:B------:R-:W-:Y:S01]  /*14500*/  PRMT R17, R121, 0x9910, RZ ;  /* 0x0000991079117816 */ /* 0x000fe200000000ff */
[----:B------:R-:W0:Y:S03]  /*14510*/  LDCU UR7, c[0x0][0x398] ;  /* 0x00007300ff0777ac */ /* 0x000e260008000800 */
[----:B------:R-:W-:-:S02]  /*14520*/  SHF.R.S32.HI R17, RZ, 0x8, R17 ;  /* 0x00000008ff117819 */ /* 0x000fc40000011411 */
[----:B---3--:R-:W-:Y:S01]  /*14530*/  SHF.R.S32.HI R7, RZ, 0x8, R11 ;  /* 0x00000008ff077819 */ /* 0x008fe2000001140b */
[----:B------:R-:W-:Y:S01]  /*14540*/  IMAD.X R11, R14, 0x1, R3, P6 ;  /* 0x000000010e0b7824 */ /* 0x000fe200030e0603 */
[----:B------:R-:W-:-:S03]  /*14550*/  PRMT R57, R57, 0x9910, RZ ;  /* 0x0000991039397816 */ /* 0x000fc600000000ff */
[----:B------:R3:W-:Y:S01]  /*14560*/  @P4 STG.E.U8 desc[UR22][R8.64], R7 ;  /* 0x0000000708004986 */ /* 0x0007e2000c101116 */
[----:B------:R-:W-:-:S03]  /*14570*/  VIADD R13, R15, UR30 ;  /* 0x0000001e0f0d7c36 */ /* 0x000fc60008000000 */
[----:B------:R1:W-:Y:S01]  /*14580*/  @P3 STG.E.U8 desc[UR22][R10.64], R17 ;  /* 0x000000110a003986 */ /* 0x0003e2000c101116 */
[----:B----4-:R-:W-:Y:S01]  /*14590*/  ISETP.LT.AND P3, PT, R241, UR4, !P2 ;  /* 0x00000004f1007c0c */ /* 0x010fe2000d761270 */
[----:B------:R-:W4:Y:S01]  /*145a0*/  LDCU UR4, c[0x0][0x398] ;  /* 0x00007300ff0477ac */ /* 0x000f220008000800 */
[----:B------:R-:W-:Y:S01]  /*145b0*/  IADD3 R4, P2, PT, R15, R198, RZ ;  /* 0x000000c60f047210 */ /* 0x000fe20007f5e0ff */
[----:B------:R-:W-:Y:S01]  /*145c0*/  IMAD.MOV.U32 R15, RZ, RZ, R57 ;  /* 0x000000ffff0f7224 */ /* 0x000fe200078e0039 */
[----:B0-----:R-:W-:Y:S01]  /*145d0*/  ISETP.LT.AND P4, PT, R246, UR5, !P1 ;  /* 0x00000005f6007c0c */ /* 0x001fe2000cf81270 */
[----:B------:R-:W0:Y:S01]  /*145e0*/  LDCU UR5, c[0x0][0x398] ;  /* 0x00007300ff0577ac */ /* 0x000e220008000800 */
[----:B------:R-:W-:Y:S01]  /*145f0*/  SHF.R.S32.HI R12, RZ, 0x1f, R13 ;  /* 0x0000001fff0c7819 */ /* 0x000fe2000001140d */
[----:B------:R-:W-:Y:S01]  /*14600*/  IMAD.X R5, R14, 0x1, R197, P2 ;  /* 0x000000010e057824 */ /* 0x000fe200010e06c5 */
[----:B------:R-:W-:Y:S02]  /*14610*/  IADD3 R6, P6, PT, R13, R0, RZ ;  /* 0x000000000d067210 */ /* 0x000fe40007fde0ff */
[----:B------:R-:W-:-:S02]  /*14620*/  SHF.R.S32.HI R15, RZ, 0x8, R15 ;  /* 0x00000008ff0f7819 */ /* 0x000fc4000001140f */
[----:B-1----:R-:W-:Y:S01]  /*14630*/  ISETP.LT.AND P2, PT, R245, UR6, !P1 ;  /* 0x00000006f5007c0c */ /* 0x002fe2000cf41270 */
[C---:B---3--:R-:W-:Y:S01]  /*14640*/  IMAD.X R7, R12.reuse, 0x1, R200, P6 ;  /* 0x000000010c077824 */ /* 0x048fe200030e06c8 */
[----:B------:R-:W1:Y:S01]  /*14650*/  LDCU UR6, c[0x0][0x398] ;  /* 0x00007300ff0677ac */ /* 0x000e620008000800 */
[----:B------:R3:W-:Y:S01]  /*14660*/  @P3 STG.E.U8 desc[UR22][R4.64], R15 ;  /* 0x0000000f04003986 */ /* 0x0007e2000c101116 */
[----:B------:R-:W-:Y:S01]  /*14670*/  IADD3 R8, P3, PT, R13, R2, RZ ;  /* 0x000000020d087210 */ /* 0x000fe20007f7e0ff */
[C---:B------:R-:W-:Y:S02]  /*14680*/  VIADD R10, R249.reuse, 0x39 ;  /* 0x00000039f90a7836 */ /* 0x040fe40000000000 */
[----:B------:R-:W-:Y:S02]  /*14690*/  VIADD R11, R249, 0x3a ;  /* 0x0000003af90b7836 */ /* 0x000fe40000000000 */
[----:B------:R-:W-:Y:S01]  /*146a0*/  IMAD.X R9, R12, 0x1, R199, P3 ;  /* 0x000000010c097824 */ /* 0x000fe200018e06c7 */
[----:B------:R-:W-:-:S02]  /*146b0*/  ISETP.GE.AND P3, PT, R10, UR15, PT ;  /* 0x0000000f0a007c0c */ /* 0x000fc4000bf66270 */
[----:B------:R-:W-:Y:S02]  /*146c0*/  IADD3 R10, P6, PT, R13, R196, RZ ;  /* 0x000000c40d0a7210 */ /* 0x000fe40007fde0ff */
[----:B---3--:R-:W-:-:S04]  /*146d0*/  PRMT R15, R187, 0x9910, RZ ;  /* 0x00009910bb0f7816 */ /* 0x008fc800000000ff */
[----:B------:R-:W-:Y:S02]  /*146e0*/  SHF.R.S32.HI R15, RZ, 0x8, R15 ;  /* 0x00000008ff0f7819 */ /* 0x000fe4000001140f */
[----:B------:R-:W-:Y:S02]  /*146f0*/  F2FP.SATFINITE.E4M3.F32.PACK_AB_MERGE_C R17, R252, R240, RZ ;  /* 0x000000f0fc11723e */ /* 0x000fe400048070ff */
[----:B--2---:R-:W-:-:S05]  /*14700*/  F2FP.SATFINITE.E4M3.F32.PACK_AB_MERGE_C R19, R205, R204, RZ ;  /* 0x000000cccd13723e */ /* 0x004fca00048070ff */
[----:B------:R2:W-:Y:S01]  /*14710*/  @P4 STG.E.U8 desc[UR22][R6.64], R19 ;  /* 0x0000001306004986 */ /* 0x0005e2000c101116 */
[----:B------:R-:W-:Y:S01]  /*14720*/  ISETP.LT.AND P4, PT, R242, UR7, !P1 ;  /* 0x00000007f2007c0c */ /* 0x000fe2000cf81270 */
[----:B------:R-:W3:Y:S02]  /*14730*/  LDCU UR7, c[0x0][0x398] ;  /* 0x00007300ff0777ac */ /* 0x000ee40008000800 */
[----:B------:R1:W-:Y:S01]  /*14740*/  @P2 STG.E.U8 desc[UR22][R8.64], R187 ;  /* 0x000000bb08002986 */ /* 0x0003e2000c101116 */
[----:B------:R-:W-:Y:S01]  /*14750*/  ISETP.GE.AND P2, PT, R11, UR27, PT ;  /* 0x0000001b0b007c0c */ /* 0x000fe2000bf46270 */
[----:B------:R-:W-:Y:S01]  /*14760*/  IMAD.X R11, R12, 0x1, R3, P6 ;  /* 0x000000010c0b7824 */ /* 0x000fe200030e0603 */
[----:B----4-:R-:W-:Y:S01]  /*14770*/  ISETP.LT.AND P1, PT, R241, UR4, !P1 ;  /* 0x00000004f1007c0c */ /* 0x010fe2000cf21270 */
[----:B------:R-:W4:Y:S01]  /*14780*/  LDCU UR4, c[0x0][0x398] ;  /* 0x00007300ff0477ac */ /* 0x000f220008000800 */
[C---:B------:R-:W-:Y:S01]  /*14790*/  IADD3 R4, P6, PT, R13.reuse, R198, RZ ;  /* 0x000000c60d047210 */ /* 0x040fe20007fde0ff */
[----:B------:R-:W-:-:S04]  /*147a0*/  VIADD R13, R13, UR30 ;  /* 0x0000001e0d0d7c36 */ /* 0x000fc80008000000 */
[----:B------:R3:W-:Y:S01]  /*147b0*/  @P4 STG.E.U8 desc[UR22][R10.64], R123 ;  /* 0x0000007b0a004986 */ /* 0x0007e2000c101116 */
[----:B0-----:R-:W-:Y:S01]  /*147c0*/  ISETP.LT.AND P4, PT, R246, UR5, !P5 ;  /* 0x00000005f6007c0c */ /* 0x001fe2000ef81270 */
[----:B------:R-:W-:Y:S01]  /*147d0*/  IMAD.X R5, R12, 0x1, R197, P6 ;  /* 0x000000010c057824 */ /* 0x000fe200030e06c5 */
[----:B------:R-:W-:Y:S01]  /*147e0*/  SHF.R.S32.HI R12, RZ, 0x1f, R13 ;  /* 0x0000001fff0c7819 */ /* 0x000fe2000001140d */
[----:B------:R-:W0:Y:S01]  /*147f0*/  LDCU UR5, c[0x0][0x398] ;  /* 0x00007300ff0577ac */ /* 0x000e220008000800 */
[----:B--2---:R-:W-:Y:S02]  /*14800*/  IADD3 R6, P6, PT, R13, R0, RZ ;  /* 0x000000000d067210 */ /* 0x004fe40007fde0ff */
[----:B-1----:R-:W-:Y:S01]  /*14810*/  PRMT R8, R19, 0x9910, RZ ;  /* 0x0000991013087816 */ /* 0x002fe200000000ff */
[----:B------:R1:W-:Y:S01]  /*14820*/  @P1 STG.E.U8 desc[UR22][R4.64], R59 ;  /* 0x0000003b04001986 */ /* 0x0003e2000c101116 */
[----:B------:R-:W-:Y:S01]  /*14830*/  ISETP.LT.AND P1, PT, R245, UR6, !P5 ;  /* 0x00000006f5007c0c */ /* 0x000fe2000ef21270 */
[----:B------:R-:W-:Y:S01]  /*14840*/  IMAD.X R7, R12, 0x1, R200, P6 ;  /* 0x000000010c077824 */ /* 0x000fe200030e06c8 */
[----:B------:R-:W2:Y:S01]  /*14850*/  LDCU UR6, c[0x0][0x398] ;  /* 0x00007300ff0677ac */ /* 0x000ea20008000800 */
[----:B---3--:R-:W-:-:S02]  /*14860*/  SHF.R.S32.HI R11, RZ, 0x8, R8 ;  /* 0x00000008ff0b7819 */ /* 0x008fc40000011408 */
[----:B------:R-:W-:-:S03]  /*14870*/  IADD3 R8, P6, PT, R13, R2, RZ ;  /* 0x000000020d087210 */ /* 0x000fc60007fde0ff */
[----:B------:R3:W-:Y:S01]  /*14880*/  @P4 STG.E.U8 desc[UR22][R6.64], R11 ;  /* 0x0000000b06004986 */ /* 0x0007e2000c101116 */
[----:B----4-:R-:W-:Y:S01]  /*14890*/  ISETP.LT.AND P4, PT, R242, UR4, !P5 ;  /* 0x00000004f2007c0c */ /* 0x010fe2000ef81270 */
[----:B------:R-:W-:Y:S01]  /*148a0*/  IMAD.X R9, R12, 0x1, R199, P6 ;  /* 0x000000010c097824 */ /* 0x000fe200030e06c7 */
[----:B------:R-:W4:Y:S01]  /*148b0*/  LDCU UR4, c[0x0][0x398] ;  /* 0x00007300ff0477ac */ /* 0x000f220008000800 */
[----:B-1----:R-:W-:Y:S02]  /*148c0*/  IADD3 R4, P6, PT, R13, R196, RZ ;  /* 0x000000c40d047210 */ /* 0x002fe40007fde0ff */
[----:B------:R-:W-:-:S03]  /*148d0*/  PRMT R10, R123, 0x9910, RZ ;  /* 0x000099107b0a7816 */ /* 0x000fc600000000ff */
[----:B------:R-:W-:Y:S01]  /*148e0*/  IMAD.X R5, R12, 0x1, R3, P6 ;  /* 0x000000010c057824 */ /* 0x000fe200030e0603 */
[----:B0-----:R-:W-:Y:S01]  /*148f0*/  ISETP.LT.AND P6, PT, R241, UR5, !P5 ;  /* 0x00000005f1007c0c */ /* 0x001fe2000efc1270 */
[----:B------:R0:W-:Y:S01]  /*14900*/  @P1 STG.E.U8 desc[UR22][R8.64], R15 ;  /* 0x0000000f08001986 */ /* 0x0001e2000c101116 */
[----:B---3--:R-:W-:Y:S01]  /*14910*/  SHF.R.S32.HI R11, RZ, 0x8, R10 ;  /* 0x00000008ff0b7819 */ /* 0x008fe2000001140a */
[----:B------:R-:W1:Y:S01]  /*14920*/  LDCU UR5, c[0x0][0x398] ;  /* 0x00007300ff0577ac */ /* 0x000e620008000800 */
[C---:B------:R-:W-:Y:S01]  /*14930*/  IADD3 R6, P1, PT, R13.reuse, R198, RZ ;  /* 0x000000c60d067210 */ /* 0x040fe20007f3e0ff */
[----:B------:R-:W-:Y:S01]  /*14940*/  VIADD R13, R13, UR30 ;  /* 0x0000001e0d0d7c36 */ /* 0x000fe20008000000 */
[----:B------:R-:W-:Y:S01]  /*14950*/  PRMT R10, R59, 0x9910, RZ ;  /* 0x000099103b0a7816 */ /* 0x000fe200000000ff */
[----:B------:R3:W-:Y:S01]  /*14960*/  @P4 STG.E.U8 desc[UR22][R4.64], R11 ;  /* 0x0000000b04004986 */ /* 0x0007e2000c101116 */
[----:B--2---:R-:W-:Y:S01]  /*14970*/  ISETP.LT.AND P4, PT, R246, UR6, !P0 ;  /* 0x00000006f6007c0c */ /* 0x004fe2000c781270 */
[----:B------:R-:W-:Y:S01]  /*14980*/  IMAD.X R7, R12, 0x1, R197, P1 ;  /* 0x000000010c077824 */ /* 0x000fe200008e06c5 */
[----:B------:R-:W-:Y:S01]  /*14990*/  SHF.R.S32.HI R12, RZ, 0x1f, R13 ;  /* 0x0000001fff0c7819 */ /* 0x000fe2000001140d */
[----:B------:R-:W2:Y:S01]  /*149a0*/  LDCU UR6, c[0x0][0x398] ;  /* 0x00007300ff0677ac */ /* 0x000ea20008000800 */
[----:B0-----:R-:W-:-:S02]  /*149b0*/  SHF.R.S32.HI R15, RZ, 0x8, R10 ;  /* 0x00000008ff0f7819 */ /* 0x001fc4000001140a */
[----:B------:R-:W-:Y:S02]  /*149c0*/  IADD3 R8, P5, PT, R13, R0, RZ ;  /* 0x000000000d087210 */ /* 0x000fe40007fbe0ff */
[----:B----4-:R-:W-:Y:S01]  /*149d0*/  ISETP.LT.AND P1, PT, R245, UR4, !P0 ;  /* 0x00000004f5007c0c */ /* 0x010fe2000c721270 */
[----:B------:R0:W-:Y:S01]  /*149e0*/  @P6 STG.E.U8 desc[UR22][R6.64], R15 ;  /* 0x0000000f06006986 */ /* 0x0001e2000c101116 */
[----:B---3--:R-:W-:Y:S01]  /*149f0*/  IADD3 R4, P6, PT, R13, R2, RZ ;  /* 0x000000020d047210 */ /* 0x008fe20007fde0ff */
[----:B------:R-:W-:Y:S01]  /*14a00*/  IMAD.X R9, R12, 0x1, R200, P5 ;  /* 0x000000010c097824 */ /* 0x000fe200028e06c8 */
[----:B------:R-:W3:Y:S01]  /*14a10*/  LDCU UR4, c[0x0][0x398] ;  /* 0x00007300ff0477ac */ /* 0x000ee20008000800 */
[C---:B------:R-:W-:Y:S01]  /*14a20*/  VIADD R10, R249.reuse, 0x3b ;  /* 0x0000003bf90a7836 */ /* 0x040fe20000000000 */
[----:B------:R-:W-:Y:S01]  /*14a30*/  ISETP.LT.AND P5, PT, R242, UR7, !P0 ;  /* 0x00000007f2007c0c */ /* 0x000fe2000c7a1270 */
[----:B------:R-:W-:Y:S01]  /*14a40*/  IMAD.X R5, R12, 0x1, R199, P6 ;  /* 0x000000010c057824 */ /* 0x000fe200030e06c7 */
[----:B------:R-:W-:Y:S01]  /*14a50*/  @P4 STG.E.U8 desc[UR22][R8.64], R17 ;  /* 0x0000001108004986 */ /* 0x000fe2000c101116 */
[----:B------:R-:W-:Y:S01]  /*14a60*/  VIADD R11, R249, 0x3c ;  /* 0x0000003cf90b7836 */ /* 0x000fe20000000000 */
[----:B------:R-:W-:Y:S01]  /*14a70*/  ISETP.GE.AND P4, PT, R10, UR25, PT ;  /* 0x000000190a007c0c */ /* 0x000fe2000bf86270 */
[----:B------:R-:W4:Y:S01]  /*14a80*/  LDCU UR7, c[0x0][0x398] ;  /* 0x00007300ff0777ac */ /* 0x000f220008000800 */
[----:B------:R-:W-:Y:S01]  /*14a90*/  IADD3 R10, P6, PT, R13, R196, RZ ;  /* 0x000000c40d0a7210 */ /* 0x000fe20007fde0ff */
[----:B------:R2:W-:Y:S01]  /*14aa0*/  @P1 STG.E.U8 desc[UR22][R4.64], R189 ;  /* 0x000000bd04001986 */ /* 0x0005e2000c101116 */
[----:B-1----:R-:W-:Y:S01]  /*14ab0*/  ISETP.LT.AND P0, PT, R241, UR5, !P0 ;  /* 0x00000005f1007c0c */ /* 0x002fe2000c701270 */
[----:B------:R-:W1:Y:S01]  /*14ac0*/  LDCU UR5, c[0x0][0x398] ;  /* 0x00007300ff0577ac */ /* 0x000e620008000800 */
[----:B------:R-:W-:Y:S01]  /*14ad0*/  ISETP.GE.AND P1, PT, R11, UR21, PT ;  /* 0x000000150b007c0c */ /* 0x000fe2000bf26270 */
[----:B------:R-:W-:Y:S01]  /*14ae0*/  IMAD.X R11, R12, 0x1, R3, P6 ;  /* 0x000000010c0b7824 */ /* 0x000fe200030e0603 */
[C---:B0-----:R-:W-:Y:S01]  /*14af0*/  IADD3 R6, P6, PT, R13.reuse, R198, RZ ;  /* 0x000000c60d067210 */ /* 0x041fe20007fde0ff */
[----:B------:R-:W-:-:S03]  /*14b00*/  VIADD R13, R13, UR30 ;  /* 0x0000001e0d0d7c36 */ /* 0x000fc60008000000 */
[----:B------:R0:W-:Y:S01]  /*14b10*/  @P5 STG.E.U8 desc[UR22][R10.64], R125 ;  /* 0x0000007d0a005986 */ /* 0x0001e2000c101116 */
[----:B------:R-:W-:Y:S01]  /*14b20*/  IMAD.X R7, R12, 0x1, R197, P6 ;  /* 0x000000010c077824 */ /* 0x000fe200030e06c5 */
[----:B---3--:R-:W-:Y:S01]  /*14b30*/  ISETP.LT.AND P5, PT, R246, UR4, !P3 ;  /* 0x00000004f6007c0c */ /* 0x008fe2000dfa1270 */
[----:B------:R-:W3:Y:S01]  /*14b40*/  LDCU UR4, c[0x0][0x398] ;  /* 0x00007300ff0477ac */ /* 0x000ee20008000800 */
[----:B------:R-:W-:Y:S02]  /*14b50*/  SHF.R.S32.HI R12, RZ, 0x1f, R13 ;  /* 0x0000001fff0c7819 */ /* 0x000fe4000001140d */
[----:B--2---:R-:W-:Y:S01]  /*14b60*/  IADD3 R4, P6, PT, R13, R0, RZ ;  /* 0x000000000d047210 */ /* 0x004fe20007fde0ff */
[----:B------:R2:W-:Y:S01]  /*14b70*/  @P0 STG.E.U8 desc[UR22][R6.64], R61 ;  /* 0x0000003d06000986 */ /* 0x0005e2000c101116 */
[----:B------:R-:W-:Y:S02]  /*14b80*/  PRMT R8, R17, 0x9910, RZ ;  /* 0x0000991011087816 */ /* 0x000fe400000000ff */
[----:B------:R-:W-:Y:S01]  /*14b90*/  ISETP.LT.AND P0, PT, R245, UR6, !P3 ;  /* 0x00000006f5007c0c */ /* 0x000fe2000df01270 */
[----:B------:R-:W4:Y:S01]  /*14ba0*/  LDCU UR6, c[0x0][0x398] ;  /* 0x00007300ff0677ac */ /* 0x000f220008000800 */
[----:B------:R-:W-:Y:S01]  /*14bb0*/  IMAD.X R5, R12, 0x1, R200, P6 ;  /* 0x000000010c057824 */ /* 0x000fe200030e06c8 */
[----:B0-----:R-:W-:-:S02]  /*14bc0*/  SHF.R.S32.HI R11, RZ, 0x8, R8 ;  /* 0x00000008ff0b7819 */ /* 0x001fc40000011408 */
[----:B------:R-:W-:Y:S02]  /*14bd0*/  IADD3 R8, P6, PT, R13, R2, RZ ;  /* 0x000000020d087210 */ /* 0x000fe40007fde0ff */
[----:B------:R-:W-:Y:S01]  /*14be0*/  PRMT R15, R189, 0x9910, RZ ;  /* 0x00009910bd0f7816 */ /* 0x000fe200000000ff */
[----:B------:R0:W-:Y:S01]  /*14bf0*/  @P5 STG.E.U8 desc[UR22][R4.64], R11 ;  /* 0x0000000b04005986 */ /* 0x0001e2000c101116 */
[----:B-1----:R-:W-:Y:S01]  /*14c00*/  ISETP.LT.AND P5, PT, R242, UR5, !P3 ;  /* 0x00000005f2007c0c */ /* 0x002fe2000dfa1270 */
[C---:B------:R-:W-:Y:S01]  /*14c10*/  IMAD.X R9, R12.reuse, 0x1, R199, P6 ;  /* 0x000000010c097824 */ /* 0x040fe200030e06c7 */
[----:B------:R-:W-:Y:S01]  /*14c20*/  SHF.R.S32.HI R15, RZ, 0x8, R15 ;  /* 0x00000008ff0f7819 */ /* 0x000fe2000001140f */
[----:B------:R-:W1:Y:S01]  /*14c30*/  LDCU UR5, c[0x0][0x398] ;  /* 0x00007300ff0577ac */ /* 0x000e620008000800 */
[----:B--2---:R-:W-:Y:S02]  /*14c40*/  IADD3 R6, P6, PT, R13, R196, RZ ;  /* 0x000000c40d067210 */ /* 0x004fe40007fde0ff */
[----:B------:R-:W-:Y:S01]  /*14c50*/  PRMT R10, R125, 0x9910, RZ ;  /* 0x000099107d0a7816 */ /* 0x000fe200000000ff */
[----:B------:R2:W-:Y:S01]  /*14c60*/  @P0 STG.E.U8 desc[UR22][R8.64], R15 ;  /* 0x0000000f08000986 */ /* 0x0005e2000c101116 */
[----:B---3--:R-:W-:Y:S01]  /*14c70*/  ISETP.LT.AND P3, PT, R241, UR4, !P3 ;  /* 0x00000004f1007c0c */ /* 0x008fe2000df61270 */
[----:B------:R-:W-:Y:S01]  /*14c80*/  IMAD.X R7, R12, 0x1, R3, P6 ;  /* 0x000000010c077824 */ /* 0x000fe200030e0603 */
[C---:B0-----:R-:W-:Y:S01]  /*14c90*/  IADD3 R4, P0, PT, R13.reuse, R198, RZ ;  /* 0x000000c60d047210 */ /* 0x041fe20007f1e0ff */
[----:B------:R-:W-:Y:S01]  /*14ca0*/  VIADD R13, R13, UR30 ;  /* 0x0000001e0d0d7c36 */ /* 0x000fe20008000000 */
[----:B----4-:R-:W-:Y:S01]  /*14cb0*/  ISETP.LT.AND P6, PT, R246, UR6, !P2 ;  /* 0x00000006f6007c0c */ /* 0x010fe2000d7c1270 */
[----:B------:R-:W0:Y:S01]  /*14cc0*/  LDCU UR4, c[0x0][0x398] ;  /* 0x00007300ff0477ac */ /* 0x000e220008000800 */
[----:B------:R-:W-:Y:S01]  /*14cd0*/  SHF.R.S32.HI R11, RZ, 0x8, R10 ;  /* 0x00000008ff0b7819 */ /* 0x000fe2000001140a */
[----:B------:R-:W-:Y:S01]  /*14ce0*/  IMAD.X R5, R12, 0x1, R197, P0 ;  /* 0x000000010c057824 */ /* 0x000fe200000e06c5 */
[----:B------:R-:W-:Y:S01]  /*14cf0*/  PRMT R10, R61, 0x9910, RZ ;  /* 0x000099103d0a7816 */ /* 0x000fe200000000ff */
[----:B------:R-:W3:Y:S01]  /*14d00*/  LDCU UR6, c[0x0][0x398] ;  /* 0x00007300ff0677ac */ /* 0x000ee20008000800 */
[----:B------:R-:W-:-:S02]  /*14d10*/  SHF.R.S32.HI R12, RZ, 0x1f, R13 ;  /* 0x0000001fff0c7819 */ /* 0x000fc4000001140d */
[----:B--2---:R-:W-:Y:S02]  /*14d20*/  IADD3 R8, P0, PT, R13, R0, RZ ;  /* 0x000000000d087210 */ /* 0x004fe40007f1e0ff */
[----:B------:R-:W-:Y:S01]  /*14d30*/  SHF.R.S32.HI R15, RZ, 0x8, R10 ;  /* 0x00000008ff0f7819 */ /* 0x000fe2000001140a */
[----:B------:R2:W-:Y:S01]  /*14d40*/  @P5 STG.E.U8 desc[UR22][R6.64], R11 ;  /* 0x0000000b06005986 */ /* 0x0005e2000c101116 */
[----:B------:R-:W-:Y:S01]  /*14d50*/  F2FP.SATFINITE.E4M3.F32.PACK_AB_MERGE_C R19, R250, R251, RZ ;  /* 0x000000fbfa13723e */ /* 0x000fe200048070ff */
[----:B------:R-:W-:Y:S01]  /*14d60*/  IMAD.X R9, R12, 0x1, R200, P0 ;  /* 0x000000010c097824 */ /* 0x000fe200000e06c8 */
[----:B-1----:R-:W-:Y:S01]  /*14d70*/  ISETP.LT.AND P5, PT, R245, UR5, !P2 ;  /* 0x00000005f5007c0c */ /* 0x002fe2000d7a1270 */
[----:B------:R-:W-:Y:S01]  /*14d80*/  @P3 STG.E.U8 desc[UR22][R4.64], R15 ;  /* 0x0000000f04003986 */ /* 0x000fe2000c101116 */
[----:B------:R-:W-:Y:S01]  /*14d90*/  ISETP.LT.AND P0, PT, R242, UR7, !P2 ;  /* 0x00000007f2007c0c */ /* 0x000fe2000d701270 */
[----:B------:R-:W1:Y:S02]  /*14da0*/  LDCU UR5, c[0x0][0x398] ;  /* 0x00007300ff0577ac */ /* 0x000e640008000800 */
[----:B------:R4:W-:Y:S01]  /*14db0*/  @P6 STG.E.U8 desc[UR22][R8.64], R19 ;  /* 0x0000001308006986 */ /* 0x0009e2000c101116 */
[C---:B------:R-:W-:Y:S01]  /*14dc0*/  IADD3 R10, P6, PT, R13.reuse, R196, RZ ;  /* 0x000000c40d0a7210 */ /* 0x040fe20007fde0ff */
[----:B------:R-:W1:Y:S01]  /*14dd0*/  LDCU UR7, c[0x0][0x398] ;  /* 0x00007300ff0777ac */ /* 0x000e620008000800 */
[----:B--2---:R-:W-:Y:S01]  /*14de0*/  IADD3 R6, P3, PT, R13, R2, RZ ;  /* 0x000000020d067210 */ /* 0x004fe20007f7e0ff */
[----:B------:R-:W-:-:S04]  /*14df0*/  VIADD R11, R249, 0x3d ;  /* 0x0000003df90b7836 */ /* 0x000fc80000000000 */
[C---:B------:R-:W-:Y:S01]  /*14e00*/  IMAD.X R7, R12.reuse, 0x1, R199, P3 ;  /* 0x000000010c077824 */ /* 0x040fe200018e06c7 */
[----:B------:R-:W-:Y:S01]  /*14e10*/  ISETP.GE.AND P3, PT, R11, UR19, PT ;  /* 0x000000130b007c0c */ /* 0x000fe2000bf66270 */
[----:B------:R-:W-:Y:S01]  /*14e20*/  IMAD.X R11, R12, 0x1, R3, P6 ;  /* 0x000000010c0b7824 */ /* 0x000fe200030e0603 */
[----:B----4-:R-:W-:Y:S01]  /*14e30*/  PRMT R19, R19, 0x9910, RZ ;  /* 0x0000991013137816 */ /* 0x010fe200000000ff */
[----:B------:R-:W-:Y:S01]  /*14e40*/  VIADD R15, R13, UR30 ;  /* 0x0000001e0d0f7c36 */ /* 0x000fe20008000000 */
[----:B------:R2:W-:Y:S01]  /*14e50*/  @P5 STG.E.U8 desc[UR22][R6.64], R191 ;  /* 0x000000bf06005986 */ /* 0x0005e2000c101116 */
[----:B0-----:R-:W-:Y:S01]  /*14e60*/  ISETP.LT.AND P2, PT, R241, UR4, !P2 ;  /* 0x00000004f1007c0c */ /* 0x001fe2000d741270 */
[----:B------:R-:W-:Y:S01]  /*14e70*/  VIADD R8, R249, 0x3e ;  /* 0x0000003ef9087836 */ /* 0x000fe20000000000 */
[----:B---3--:R-:W-:Y:S01]  /*14e80*/  ISETP.LT.AND P5, PT, R246, UR6, !P4 ;  /* 0x00000006f6007c0c */ /* 0x008fe2000e7a1270 */
[----:B------:R0:W-:Y:S01]  /*14e90*/  @P0 STG.E.U8 desc[UR22][R10.64], R127 ;  /* 0x0000007f0a000986 */ /* 0x0001e2000c101116 */
[----:B------:R-:W-:Y:S01]  /*14ea0*/  IADD3 R4, P0, PT, R13, R198, RZ ;  /* 0x000000c60d047210 */ /* 0x000fe20007f1e0ff */
[----:B------:R-:W-:Y:S01]  /*14eb0*/  IMAD.MOV.U32 R13, RZ, RZ, R19 ;  /* 0x000000ffff0d7224 */ /* 0x000fe200078e0013 */
[----:B------:R-:W-:Y:S01]  /*14ec0*/  SHF.R.S32.HI R14, RZ, 0x1f, R15 ;  /* 0x0000001fff0e7819 */ /* 0x000fe2000001140f */
[----:B------:R-:W3:Y:S01]  /*14ed0*/  LDCU UR4, c[0x0][0x398] ;  /* 0x00007300ff0477ac */ /* 0x000ee20008000800 */
[C---:B--2---:R-:W-:Y:S01]  /*14ee0*/  IADD3 R6, P6, PT, R15.reuse, R0, RZ ;  /* 0x000000000f067210 */ /* 0x044fe20007fde0ff */
[----:B------:R-:W-:Y:S01]  /*14ef0*/  IMAD.X R5, R12, 0x1, R197, P0 ;  /* 0x000000010c057824 */ /* 0x000fe200000e06c5 */
[----:B------:R-:W-:Y:S01]  /*14f00*/  SHF.R.S32.HI R13, RZ, 0x8, R13 ;  /* 0x00000008ff0d7819 */ /* 0x000fe2000001140d */
[----:B------:R-:W2:Y:S02]  /*14f10*/  LDCU UR6, c[0x0][0x398] ;  /* 0x00007300ff0677ac */ /* 0x000ea40008000800 */
[----:B------:R-:W-:Y:S01]  /*14f20*/  IMAD.X R7, R14, 0x1, R200, P6 ;  /* 0x000000010e077824 */ /* 0x000fe200030e06c8 */
[----:B------:R-:W-:Y:S01]  /*14f30*/  ISETP.GE.AND P0, PT, R8, UR17, PT ;  /* 0x0000001108007c0c */ /* 0x000fe2000bf06270 */
[----:B------:R-:W-:Y:S01]  /*14f40*/  @P2 STG.E.U8 desc[UR22][R4.64], R63 ;  /* 0x0000003f04002986 */ /* 0x000fe2000c101116 */
[----:B------:R-:W-:-:S03]  /*14f50*/  IADD3 R8, P6, PT, R15, R2, RZ ;  /* 0x000000020f087210 */ /* 0x000fc60007fde0ff */
[----:B------:R4:W-:Y:S01]  /*14f60*/  @P5 STG.E.U8 desc[UR22][R6.64], R13 ;  /* 0x0000000d06005986 */ /* 0x0009e2000c101116 */
[----:B-1----:R-:W-:Y:S02]  /*14f70*/  ISETP.LT.AND P5, PT, R245, UR5, !P4 ;  /* 0x00000005f5007c0c */ /* 0x002fe4000e7a1270 */
[----:B------:R-:W-:Y:S01]  /*14f80*/  ISETP.LT.AND P2, PT, R242, UR7, !P4 ;  /* 0x00000007f2007c0c */ /* 0x000fe2000e741270 */
[C---:B------:R-:W-:Y:S01]  /*14f90*/  IMAD.X R9, R14.reuse, 0x1, R199, P6 ;  /* 0x000000010e097824 */ /* 0x040fe200030e06c7 */
[----:B0-----:R-:W-:Y:S01]  /*14fa0*/  PRMT R11, R191, 0x9910, RZ ;  /* 0x00009910bf0b7816 */ /* 0x001fe200000000ff */
[----:B------:R-:W0:Y:S01]  /*14fb0*/  LDCU UR5, c[0x0][0x398] ;  /* 0x00007300ff0577ac */ /* 0x000e220008000800 */
[----:B------:R-:W-:Y:S02]  /*14fc0*/  IADD3 R10, P6, PT, R15, R196, RZ ;  /* 0x000000c40f0a7210 */ /* 0x000fe40007fde0ff */
[----:B------:R-:W-:Y:S01]  /*14fd0*/  PRMT R17, R127, 0x9910, RZ ;  /* 0x000099107f117816 */ /* 0x000fe200000000ff */
[----:B------:R-:W1:Y:S01]  /*14fe0*/  LDCU UR7, c[0x0][0x398] ;  /* 0x00007300ff0777ac */ /* 0x000e620008000800 */
[----:B----4-:R-:W-:Y:S01]  /*14ff0*/  SHF.R.S32.HI R7, RZ, 0x8, R11 ;  /* 0x00000008ff077819 */ /* 0x010fe2000001140b */
[----:B------:R-:W-:Y:S01]  /*15000*/  IMAD.X R11, R14, 0x1, R3, P6 ;  /* 0x000000010e0b7824 */ /* 0x000fe200030e0603 */
[----:B------:R-:W-:Y:S01]  /*15010*/  SHF.R.S32.HI R17, RZ, 0x8, R17 ;  /* 0x00000008ff117819 */ /* 0x000fe20000011411 */
[----:B------:R-:W-:Y:S01]  /*15020*/  VIADD R13, R15, UR30 ;  /* 0x0000001e0f0d7c36 */ /* 0x000fe20008000000 */
[----:B------:R-:W-:Y:S01]  /*15030*/  PRMT R63, R63, 0x9910, RZ ;  /* 0x000099103f3f7816 */ /* 0x000fe200000000ff */
[----:B------:R4:W-:Y:S01]  /*15040*/  @P5 STG.E.U8 desc[UR22][R8.64], R7 ;  /* 0x0000000708005986 */ /* 0x0009e2000c101116 */
[----:B---3--:R-:W-:Y:S01]  /*15050*/  ISETP.LT.AND P4, PT, R241, UR4, !P4 ;  /* 0x00000004f1007c0c */ /* 0x008fe2000e781270 */
[----:B------:R-:W3:Y:S01]  /*15060*/  LDCU UR4, c[0x0][0x398] ;  /* 0x00007300ff0477ac */ /* 0x000ee20008000800 */
[----:B--2---:R-:W-:Y:S01]  /*15070*/  ISETP.LT.AND P5, PT, R246, UR6, !P1 ;  /* 0x00000006f6007c0c */ /* 0x004fe2000cfa1270 */
[----:B------:R2:W-:Y:S01]  /*15080*/  @P2 STG.E.U8 desc[UR22][R10.64], R17 ;  /* 0x000000110a002986 */ /* 0x0005e2000c101116 */
[----:B------:R-:W-:Y:S01]  /*15090*/  IADD3 R4, P2, PT, R15, R198, RZ ;  /* 0x000000c60f047210 */ /* 0x000fe20007f5e0ff */
[----:B------:R-:W-:Y:S01]  /*150a0*/  IMAD.MOV.U32 R15, RZ, RZ, R63 ;  /* 0x000000ffff0f7224 */ /* 0x000fe200078e003f */
[----:B------:R-:W-:Y:S01]  /*150b0*/  SHF.R.S32.HI R12, RZ, 0x1f, R13 ;  /* 0x0000001fff0c7819 */ /* 0x000fe2000001140d */
[----:B------:R-:W3:Y:S01]  /*150c0*/  LDCU UR6, c[0x0][0x398] ;  /* 0x00007300ff0677ac */ /* 0x000ee20008000800 */
[----:B------:R-:W-:Y:S01]  /*150d0*/  IADD3 R6, P6, PT, R13, R0, RZ ;  /* 0x000000000d067210 */ /* 0x000fe20007fde0ff */
[----:B------:R-:W-:Y:S01]  /*150e0*/  IMAD.X R5, R14, 0x1, R197, P2 ;  /* 0x000000010e057824 */ /* 0x000fe200010e06c5 */
[----:B------:R-:W-:-:S03]  /*150f0*/  SHF.R.S32.HI R15, RZ, 0x8, R15 ;  /* 0x00000008ff0f7819 */ /* 0x000fc6000001140f */
[C---:B----4-:R-:W-:Y:S01]  /*15100*/  IMAD.X R7, R12.reuse, 0x1, R200, P6 ;  /* 0x000000010c077824 */ /* 0x050fe200030e06c8 */
[----:B------:R-:W-:Y:S02]  /*15110*/  IADD3 R8, P6, PT, R13, R2, RZ ;  /* 0x000000020d087210 */ /* 0x000fe40007fde0ff */
[----:B--2---:R-:W-:Y:S01]  /*15120*/  F2FP.SATFINITE.E4M3.F32.PACK_AB_MERGE_C R17, R247, R248, RZ ;  /* 0x000000f8f711723e */ /* 0x004fe200048070ff */
[----:B------:R2:W-:Y:S02]  /*15130*/  @P4 STG.E.U8 desc[UR22][R4.64], R15 ;  /* 0x0000000f04004986 */ /* 0x0005e4000c101116 */
[----:B------:R-:W-:Y:S01]  /*15140*/  IMAD.X R9, R12, 0x1, R199, P6 ;  /* 0x000000010c097824 */ /* 0x000fe200030e06c7 */
[----:B------:R-:W-:Y:S01]  /*15150*/  IADD3 R10, P6, PT, R13, R196, RZ ;  /* 0x000000c40d0a7210 */ /* 0x000fe20007fde0ff */
[----:B------:R4:W-:Y:S01]  /*15160*/  @P5 STG.E.U8 desc[UR22][R6.64], R17 ;  /* 0x0000001106005986 */ /* 0x0009e2000c101116 */
[----:B0-----:R-:W-:Y:S01]  /*15170*/  ISETP.LT.AND P5, PT, R245, UR5, !P1 ;  /* 0x00000005f5007c0c */ /* 0x001fe2000cfa1270 */
[----:B------:R-:W0:Y:S01]  /*15180*/  LDCU UR5, c[0x0][0x398] ;  /* 0x00007300ff0577ac */ /* 0x000e220008000800 */
[----:B-1----:R-:W-:-:S02]  /*15190*/  ISETP.LT.AND P4, PT, R242, UR7, !P1 ;  /* 0x00000007f2007c0c */ /* 0x002fc4000cf81270 */
[----:B------:R-:W-:Y:S01]  /*151a0*/  ISETP.LT.AND P1, PT, R241, UR9, !P1 ;  /* 0x00000009f1007c0c */ /* 0x000fe2000cf21270 */
[C---:B------:R-:W-:Y:S01]  /*151b0*/  IMAD.X R11, R12.reuse, 0x1, R3, P6 ;  /* 0x000000010c0b7824 */ /* 0x040fe200030e0603 */
[----:B------:R-:W1:Y:S01]  /*151c0*/  LDCU UR7, c[0x0][0x398] ;  /* 0x00007300ff0777ac */ /* 0x000e620008000800 */
[C---:B--2---:R-:W-:Y:S01]  /*151d0*/  IADD3 R4, P6, PT, R13.reuse, R198, RZ ;  /* 0x000000c60d047210 */ /* 0x044fe20007fde0ff */
[----:B------:R-:W-:Y:S01]  /*151e0*/  VIADD R13, R13, UR30 ;  /* 0x0000001e0d0d7c36 */ /* 0x000fe20008000000 */
[----:B------:R-:W-:Y:S01]  /*151f0*/  PRMT R15, R193, 0x9910, RZ ;  /* 0x00009910c10f7816 */ /* 0x000fe200000000ff */
[----:B------:R-:W2:Y:S01]  /*15200*/  LDCU UR9, c[0x0][0x398] ;  /* 0x00007300ff0977ac */ /* 0x000ea20008000800 */
[----:B----4-:R-:W-:Y:S01]  /*15210*/  PRMT R17, R17, 0x9910, RZ ;  /* 0x0000991011117816 */ /* 0x010fe200000000ff */
[----:B------:R-:W-:Y:S01]  /*15220*/  IMAD.X R5, R12, 0x1, R197, P6 ;  /* 0x000000010c057824 */ /* 0x000fe200030e06c5 */
[----:B------:R4:W-:Y:S01]  /*15230*/  @P5 STG.E.U8 desc[UR22][R8.64], R193 ;  /* 0x000000c108005986 */ /* 0x0009e2000c101116 */
[----:B---3--:R-:W-:Y:S01]  /*15240*/  ISETP.LT.AND P5, PT, R246, UR4, !P3 ;  /* 0x00000004f6007c0c */ /* 0x008fe2000dfa1270 */
[----:B------:R-:W3:Y:S02]  /*15250*/  LDCU UR4, c[0x0][0x398] ;  /* 0x00007300ff0477ac */ /* 0x000ee40008000800 */
[----:B------:R0:W-:Y:S01]  /*15260*/  @P4 STG.E.U8 desc[UR22][R10.64], R129 ;  /* 0x000000810a004986 */ /* 0x0001e2000c101116 */
[----:B------:R-:W-:-:S03]  /*15270*/  SHF.R.S32.HI R12, RZ, 0x1f, R13 ;  /* 0x0000001fff0c7819 */ /* 0x000fc6000001140d */
[----:B------:R1:W-:Y:S01]  /*15280*/  @P1 STG.E.U8 desc[UR22][R4.64], R65 ;  /* 0x0000004104001986 */ /* 0x0003e2000c101116 */
[----:B------:R-:W-:Y:S01]  /*15290*/  IADD3 R6, P1, PT, R13, R0, RZ ;  /* 0x000000000d067210 */ /* 0x000fe20007f3e0ff */
[----:B----4-:R-:W-:Y:S01]  /*152a0*/  IMAD.MOV.U32 R9, RZ, RZ, R17 ;  /* 0x000000ffff097224 */ /* 0x010fe200078e0011 */
[----:B------:R-:W-:-:S03]  /*152b0*/  ISETP.LT.AND P6, PT, R245, UR6, !P3 ;  /* 0x00000006f5007c0c */ /* 0x000fc6000dfc1270 */
[C---:B------:R-:W-:Y:S01]  /*152c0*/  IMAD.X R7, R12.reuse, 0x1, R200, P1 ;  /* 0x000000010c077824 */ /* 0x040fe200008e06c8 */
[C---:B------:R-:W-:Y:S01]  /*152d0*/  IADD3 R8, P4, PT, R13.reuse, R2, RZ ;  /* 0x000000020d087210 */ /* 0x040fe20007f9e0ff */
[----:B------:R-:W4:Y:S01]  /*152e0*/  LDCU UR6, c[0x0][0x398] ;  /* 0x00007300ff0677ac */ /* 0x000f220008000800 */
[----:B0-----:R-:W-:Y:S02]  /*152f0*/  SHF.R.S32.HI R11, RZ, 0x8, R9 ;  /* 0x00000008ff0b7819 */ /* 0x001fe40000011409 */
[----:B------:R-:W-:Y:S01]  /*15300*/  SHF.R.S32.HI R15, RZ, 0x8, R15 ;  /* 0x00000008ff0f7819 */ /* 0x000fe2000001140f */
[----:B------:R-:W-:Y:S02]  /*15310*/  IMAD.X R9, R12, 0x1, R199, P4 ;  /* 0x000000010c097824 */ /* 0x000fe400020e06c7 */
[----:B------:R0:W-:Y:S01]  /*15320*/  @P5 STG.E.U8 desc[UR22][R6.64], R11 ;  /* 0x0000000b06005986 */ /* 0x0001e2000c101116 */
[----:B------:R-:W-:Y:S01]  /*15330*/  ISETP.LT.AND P5, PT, R242, UR5, !P3 ;  /* 0x00000005f2007c0c */ /* 0x000fe2000dfa1270 */
[----:B------:R-:W2:Y:S01]  /*15340*/  LDCU UR5, c[0x0][0x398] ;  /* 0x00007300ff0577ac */ /* 0x000ea20008000800 */
[----:B-1----:R-:W-:Y:S01]  /*15350*/  IADD3 R4, P4, PT, R13, R196, RZ ;  /* 0x000000c40d047210 */ /* 0x002fe20007f9e0ff */
[----:B------:R1:W-:Y:S01]  /*15360*/  @P6 STG.E.U8 desc[UR22][R8.64], R15 ;  /* 0x0000000f08006986 */ /* 0x0003e2000c101116 */
[----:B------:R-:W-:-:S03]  /*15370*/  PRMT R10, R129, 0x9910, RZ ;  /* 0x00009910810a7816 */ /* 0x000fc600000000ff */
[----:B------:R-:W-:Y:S01]  /*15380*/  IMAD.X R5, R12, 0x1, R3, P4 ;  /* 0x000000010c057824 */ /* 0x000fe200020e0603 */
[C---:B0-----:R-:W-:Y:S01]  /*15390*/  IADD3 R6, P6, PT, R13.reuse, R198, RZ ;  /* 0x000000c60d067210 */ /* 0x041fe20007fde0ff */
[----:B------:R-:W-:Y:S01]  /*153a0*/  VIADD R13, R13, UR30 ;  /* 0x0000001e0d0d7c36 */ /* 0x000fe20008000000 */
[----:B-1----:R-:W-:-:S03]  /*153b0*/  SHF.R.S32.HI R15, RZ, 0x8, R10 ;  /* 0x00000008ff0f7819 */ /* 0x002fc6000001140a */
[----:B------:R-:W-:Y:S01]  /*153c0*/  IMAD.X R7, R12, 0x1, R197, P6 ;  /* 0x000000010c077824 */ /* 0x000fe200030e06c5 */
[----:B------:R-:W-:Y:S01]  /*153d0*/  ISETP.LT.AND P3, PT, R241, UR7, !P3 ;  /* 0x00000007f1007c0c */ /* 0x000fe2000df61270 */
[----:B------:R-:W0:Y:S01]  /*153e0*/  LDCU UR7, c[0x0][0x398] ;  /* 0x00007300ff0777ac */ /* 0x000e220008000800 */
[----:B------:R-:W-:Y:S02]  /*153f0*/  SHF.R.S32.HI R14, RZ, 0x1f, R13 ;  /* 0x0000001fff0e7819 */ /* 0x000fe4000001140d */
[----:B------:R-:W-:Y:S01]  /*15400*/  IADD3 R8, P6, PT, R13, R0, RZ ;  /* 0x000000000d087210 */ /* 0x000fe20007fde0ff */
[----:B------:R1:W-:Y:S01]  /*15410*/  @P5 STG.E.U8 desc[UR22][R4.64], R15 ;  /* 0x0000000f04005986 */ /* 0x0003e2000c101116 */
[----:B--2---:R-:W-:Y:S02]  /*15420*/  ISETP.LT.AND P1, PT, R246, UR9, !P0 ;  /* 0x00000009f6007c0c */ /* 0x004fe4000c721270 */
[----:B---3--:R-:W-:Y:S01]  /*15430*/  ISETP.LT.AND P5, PT, R245, UR4, !P0 ;  /* 0x00000004f5007c0c */ /* 0x008fe2000c7a1270 */
[----:B------:R-:W-:Y:S01]  /*15440*/  IMAD.X R9, R14, 0x1, R200, P6 ;  /* 0x000000010e097824 */ /* 0x000fe200030e06c8 */
[----:B------:R-:W-:Y:S01]  /*15450*/  PRMT R17, R65, 0x9910, RZ ;  /* 0x0000991041117816 */ /* 0x000fe200000000ff */
[----:B------:R-:W2:Y:S01]  /*15460*/  LDCU UR4, c[0x0][0x398] ;  /* 0x00007300ff0477ac */ /* 0x000ea20008000800 */
[----:B------:R-:W-:-:S02]  /*15470*/  IADD3 R10, P6, PT, R13, R2, RZ ;  /* 0x000000020d0a7210 */ /* 0x000fc40007fde0ff */
[----:B------:R-:W-:Y:S02]  /*15480*/  SHF.R.S32.HI R17, RZ, 0x8, R17 ;  /* 0x00000008ff117819 */ /* 0x000fe40000011411 */
[----:B------:R-:W-:Y:S01]  /*15490*/  ISETP.GE.AND P2, PT, R16, UR29, PT ;  /* 0x0000001d10007c0c */ /* 0x000fe2000bf46270 */
[----:B------:R-:W-:Y:S01]  /*154a0*/  IMAD.X R11, R14, 0x1, R199, P6 ;  /* 0x000000010e0b7824 */ /* 0x000fe200030e06c7 */
[----:B------:R-:W-:Y:S02]  /*154b0*/  F2FP.SATFINITE.E4M3.F32.PACK_AB_MERGE_C R19, R243, R244, RZ ;  /* 0x000000f4f313723e */ /* 0x000fe400048070ff */
[----:B------:R-:W-:Y:S01]  /*154c0*/  F2FP.SATFINITE.E4M3.F32.PACK_AB_MERGE_C R195, R195, R194, RZ ;  /* 0x000000c2c3c3723e */ /* 0x000fe200048070ff */
[----:B------:R3:W-:Y:S01]  /*154d0*/  @P3 STG.E.U8 desc[UR22][R6.64], R17 ;  /* 0x0000001106003986 */ /* 0x0007e2000c101116 */
[----:B----4-:R-:W-:Y:S01]  /*154e0*/  ISETP.LT.AND P3, PT, R245, UR6, !P2 ;  /* 0x00000006f5007c0c */ /* 0x010fe2000d761270 */
[----:B------:R-:W4:Y:S02]  /*154f0*/  LDCU UR6, c[0x0][0x398] ;  /* 0x00007300ff0677ac */ /* 0x000f240008000800 */
[----:B------:R0:W-:Y:S01]  /*15500*/  @P1 STG.E.U8 desc[UR22][R8.64], R19 ;  /* 0x0000001308001986 */ /* 0x0001e2000c101116 */
[----:B-1----:R-:W-:-:S03]  /*15510*/  VIADD R15, R13, UR30 ;  /* 0x0000001e0d0f7c36 */ /* 0x002fc60008000000 */
[----:B------:R1:W-:Y:S01]  /*15520*/  @P5 STG.E.U8 desc[UR22][R10.64], R195 ;  /* 0x000000c30a005986 */ /* 0x0003e2000c101116 */
[C---:B------:R-:W-:Y:S02]  /*15530*/  IADD3 R4, P5, PT, R13.reuse, R196, RZ ;  /* 0x000000c40d047210 */ /* 0x040fe40007fbe0ff */
[----:B---3--:R-:W-:-:S03]  /*15540*/  IADD3 R6, P6, PT, R13, R198, RZ ;  /* 0x000000c60d067210 */ /* 0x008fc60007fde0ff */
[----:B------:R-:W-:Y:S01]  /*15550*/  IMAD.X R5, R14, 0x1, R3, P5 ;  /* 0x000000010e057824 */ /* 0x000fe200028e0603 */
[----:B------:R-:W-:Y:S02]  /*15560*/  SHF.R.S32.HI R16, RZ, 0x1f, R15 ;  /* 0x0000001fff107819 */ /* 0x000fe4000001140f */
[C---:B------:R-:W-:Y:S02]  /*15570*/  IADD3 R12, P1, PT, R15.reuse, R0, RZ ;  /* 0x000000000f0c7210 */ /* 0x040fe40007f3e0ff */
[----:B------:R-:W-:Y:S01]  /*15580*/  ISETP.LT.AND P5, PT, R242, UR5, !P0 ;  /* 0x00000005f2007c0c */ /* 0x000fe2000c7a1270 */
[----:B------:R-:W-:Y:S01]  /*15590*/  IMAD.X R7, R14, 0x1, R197, P6 ;  /* 0x000000010e077824 */ /* 0x000fe200030e06c5 */
[----:B0-----:R-:W-:Y:S01]  /*155a0*/  IADD3 R8, P6, PT, R15, R2, RZ ;  /* 0x000000020f087210 */ /* 0x001fe20007fde0ff */
[----:B------:R-:W-:Y:S01]  /*155b0*/  IMAD.X R13, R16, 0x1, R200, P1 ;  /* 0x00000001100d7824 */ /* 0x000fe200008e06c8 */
[----:B--2---:R-:W-:Y:S02]  /*155c0*/  ISETP.LT.AND P0, PT, R241, UR4, !P0 ;  /* 0x00000004f1007c0c */ /* 0x004fe4000c701270 */
[----:B------:R-:W-:-:S02]  /*155d0*/  F2FP.SATFINITE.E4M3.F32.PACK_AB_MERGE_C R67, R67, R66, RZ ;  /* 0x000000424343723e */ /* 0x000fc400048070ff */
[----:B------:R-:W-:Y:S01]  /*155e0*/  IADD3 R2, P1, PT, R15, R196, RZ ;  /* 0x000000c40f027210 */ /* 0x000fe20007f3e0ff */
[----:B------:R-:W-:Y:S01]  /*155f0*/  IMAD.X R9, R16, 0x1, R199, P6 ;  /* 0x0000000110097824 */ /* 0x000fe200030e06c7 */
[----:B------:R-:W-:Y:S02]  /*15600*/  ISETP.LT.AND P4, PT, R246, UR10, !P2 ;  /* 0x0000000af6007c0c */ /* 0x000fe4000d781270 */
[----:B------:R-:W-:Y:S02]  /*15610*/  F2FP.SATFINITE.E4M3.F32.PACK_AB_MERGE_C R131, R131, R130, RZ ;  /* 0x000000828383723e */ /* 0x000fe400048070ff */
[----:B-1----:R-:W-:Y:S01]  /*15620*/  PRMT R10, R67, 0x9910, RZ ;  /* 0x00009910430a7816 */ /* 0x002fe200000000ff */
[----:B------:R-:W-:Y:S01]  /*15630*/  IMAD.X R3, R16, 0x1, R3, P1 ;  /* 0x0000000110037824 */ /* 0x000fe200008e0603 */
[----:B----4-:R-:W-:Y:S02]  /*15640*/  ISETP.LT.AND P6, PT, R242, UR6, !P2 ;  /* 0x00000006f2007c0c */ /* 0x010fe4000d7c1270 */
[----:B------:R-:W-:Y:S01]  /*15650*/  ISETP.LT.AND P2, PT, R241, UR7, !P2 ;  /* 0x00000007f1007c0c */ /* 0x000fe2000d741270 */
[----:B------:R0:W-:Y:S01]  /*15660*/  @P5 STG.E.U8 desc[UR22][R4.64], R131 ;  /* 0x0000008304005986 */ /* 0x0001e2000c101116 */
[----:B------:R-:W-:-:S02]  /*15670*/  IADD3 R198, P1, PT, R15, R198, RZ ;  /* 0x000000c60fc67210 */ /* 0x000fc40007f3e0ff */
[----:B------:R-:W-:Y:S02]  /*15680*/  PRMT R11, R19, 0x9910, RZ ;  /* 0x00009910130b7816 */ /* 0x000fe400000000ff */
[----:B------:R-:W-:Y:S02]  /*15690*/  PRMT R15, R195, 0x9910, RZ ;  /* 0x00009910c30f7816 */ /* 0x000fe400000000ff */
[----:B------:R-:W-:Y:S02]  /*156a0*/  PRMT R0, R131, 0x9910, RZ ;  /* 0x0000991083007816 */ /* 0x000fe400000000ff */
[----:B------:R-:W-:Y:S01]  /*156b0*/  SHF.R.S32.HI R11, RZ, 0x8, R11 ;  /* 0x00000008ff0b7819 */ /* 0x000fe2000001140b */
[----:B0-----:R-:W-:Y:S01]  /*156c0*/  IMAD.MOV.U32 R4, RZ, RZ, R10 ;  /* 0x000000ffff047224 */ /* 0x001fe200078e000a */
[----:B------:R-:W-:Y:S01]  /*156d0*/  SHF.R.S32.HI R15, RZ, 0x8, R15 ;  /* 0x00000008ff0f7819 */ /* 0x000fe2000001140f */
[----:B------:R0:W-:Y:S01]  /*156e0*/  @P0 STG.E.U8 desc[UR22][R6.64], R67 ;  /* 0x0000004306000986 */ /* 0x0001e2000c101116 */
[----:B------:R-:W-:Y:S01]  /*156f0*/  SHF.R.S32.HI R5, RZ, 0x8, R0 ;  /* 0x00000008ff057819 */ /* 0x000fe20000011400 */
[----:B------:R-:W-:-:S02]  /*15700*/  IMAD.X R199, R16, 0x1, R197, P1 ;  /* 0x0000000110c77824 */ /* 0x000fc400008e06c5 */
[----:B------:R1:W-:Y:S04]  /*15710*/  @P4 STG.E.U8 desc[UR22][R12.64], R11 ;  /* 0x0000000b0c004986 */ /* 0x0003e8000c101116 */
[----:B------:R1:W-:Y:S01]  /*15720*/  @P3 STG.E.U8 desc[UR22][R8.64], R15 ;  /* 0x0000000f08003986 */ /* 0x0003e2000c101116 */
[----:B0-----:R-:W-:-:S03]  /*15730*/  SHF.R.S32.HI R7, RZ, 0x8, R4 ;  /* 0x00000008ff077819 */ /* 0x001fc60000011404 */
[----:B------:R1:W-:Y:S04]  /*15740*/  @P6 STG.E.U8 desc[UR22][R2.64], R5 ;  /* 0x0000000502006986 */ /* 0x0003e8000c101116 */
[----:B------:R1:W-:Y:S01]  /*15750*/  @P2 STG.E.U8 desc[UR22][R198.64], R7 ;  /* 0x00000007c6002986 */ /* 0x0003e2000c101116 */
[----:B------:R-:W-:Y:S06]  /*15760*/  BAR.SYNC.DEFER_BLOCKING 0x0 ;  /* 0x0000000000007b1d */ /* 0x000fec0000010000 */
[----:B------:R-:W-:Y:S05]  /*15770*/  BRA.U UP0, `(.L_x_13) ;  /* 0x0000000100a07547 */ /* 0x000fea000b800000 */
[----:B------:R-:W0:Y:S01]  /*15780*/  S2UR UR5, SR_CgaCtaId ;  /* 0x00000000000579c3 */ /* 0x000e220000008800 */
[----:B------:R-:W-:Y:S01]  /*15790*/  NOP ;  /* 0x0000000000007918 */ /* 0x000fe20000000000 */
[----:B------:R-:W-:Y:S01]  /*157a0*/  UMOV UR4, 0x50 ;  /* 0x0000005000047882 */ /* 0x000fe20000000000 */
[----:B------:R-:W-:Y:S02]  /*157b0*/  IMAD.U32 R0, RZ, RZ, UR8 ;  /* 0x00000008ff007e24 */ /* 0x000fe4000f8e00ff */
[----:B-1----:R-:W-:Y:S02]  /*157c0*/  IMAD.MOV.U32 R3, RZ, RZ, 0xff ;  /* 0x000000ffff037424 */ /* 0x002fe400078e00ff */
[----:B------:R-:W-:Y:S01]  /*157d0*/  IMAD.MOV.U32 R7, RZ, RZ, 0x1 ;  /* 0x00000001ff077424 */ /* 0x000fe200078e00ff */
[----:B------:R-:W-:-:S04]  /*157e0*/  LOP3.LUT R0, R0, 0xffff, RZ, 0xc0, !PT ;  /* 0x0000ffff00007812 */ /* 0x000fc800078ec0ff */
[----:B------:R-:W-:-:S05]  /*157f0*/  SHF.R.U32.HI R0, RZ, 0x5, R0 ;  /* 0x00000005ff007819 */ /* 0x000fca0000011600 */
[----:B------:R-:W-:Y:S01]  /*15800*/  VIADD R2, R0, 0x10 ;  /* 0x0000001000027836 */ /* 0x000fe20000000000 */
[----:B------:R-:W-:Y:S01]  /*15810*/  SHF.L.U32 R0, R3, R0, RZ ;  /* 0x0000000003007219 */ /* 0x000fe200000006ff */
[----:B0-----:R-:W-:-:S03]  /*15820*/  ULEA UR6, UR5, UR4, 0x18 ;  /* 0x0000000405067291 */ /* 0x001fc6000f8ec0ff */
[----:B------:R-:W-:-:S04]  /*15830*/  SHF.L.U32 R3, R7, R2, RZ ;  /* 0x0000000207037219 */ /* 0x000fc800000006ff */
[----:B------:R-:W-:Y:S02]  /*15840*/  LOP3.LUT R0, R3, R0, RZ, 0xfc, !PT ;  /* 0x0000000003007212 */ /* 0x000fe400078efcff */
[----:B------:R-:W0:Y:S02]  /*15850*/  LDS R5, [UR6] ;  /* 0x00000006ff057984 */ /* 0x000e240008000800 */
[C---:B------:R-:W-:Y:S02]  /*15860*/  LOP3.LUT R2, R0.reuse, 0xffff, RZ, 0xc0, !PT ;  /* 0x0000ffff00027812 */ /* 0x040fe400078ec0ff */
[----:B0-----:R-:W-:-:S04]  /*15870*/  LOP3.LUT R3, R0, 0xffff, R5, 0x80, !PT ;  /* 0x0000ffff00037812 */ /* 0x001fc800078e8005 */
[----:B------:R-:W-:-:S13]  /*15880*/  ISETP.NE.AND P0, PT, R3, R2, PT ;  /* 0x000000020300720c */ /* 0x000fda0003f05270 */
[----:B------:R-:W-:Y:S05]  /*15890*/  @P0 BRA `(.L_x_14) ;  /* 0x0000000000500947 */ /* 0x000fea0003800000 */
[----:B------:R-:W-:Y:S02]  /*158a0*/  SHF.R.U32.HI R5, RZ, 0x10, R5 ;  /* 0x00000010ff057819 */ /* 0x000fe40000011605 */
[----:B------:R-:W-:-:S04]  /*158b0*/  SHF.R.U32.HI R2, RZ, 0x10, R0 ;  /* 0x00000010ff027819 */ /* 0x000fc80000011600 */
[----:B------:R-:W-:-:S04]  /*158c0*/  LOP3.LUT R5, R5, R2, RZ, 0xc0, !PT ;  /* 0x0000000205057212 */ /* 0x000fc800078ec0ff */
[----:B------:R-:W-:-:S13]  /*158d0*/  ISETP.NE.AND P0, PT, R5, R2, PT ;  /* 0x000000020500720c */ /* 0x000fda0003f05270 */
[----:B------:R-:W-:Y:S05]  /*158e0*/  @P0 BRA `(.L_x_15) ;  /* 0x0000000000300947 */ /* 0x000fea0003800000 */
[----:B------:R-:W-:Y:S01]  /*158f0*/  R2UR UR4, R0 ;  /* 0x00000000000472ca */ /* 0x000fe200000e0000 */
[----:B------:R-:W-:Y:S01]  /*15900*/  VOTEU.ANY UR5, UPT, PT ;  /* 0x0000000000057886 */ /* 0x000fe200038e0100 */
[----:B------:R-:W0:Y:S01]  /*15910*/  S2R R0, SR_LANEID ;  /* 0x0000000000007919 */ /* 0x000e220000000000 */
[----:B------:R-:W-:-:S10]  /*15920*/  UFLO.U32 UR5, UR5 ;  /* 0x00000005000572bd */ /* 0x000fd400080e0000 */
[----:B------:R-:W-:-:S06]  /*15930*/  ULOP3.LUT UR4, URZ, UR4, URZ, 0x33, !UPT ;  /* 0x00000004ff047292 */ /* 0x000fcc000f8e33ff */
[----:B------:R-:W-:-:S04]  /*15940*/  IMAD.U32 R2, RZ, RZ, UR4 ;  /* 0x00000004ff027e24 */ /* 0x000fc8000f8e00ff */
[----:B------:R-:W1:Y:S02]  /*15950*/  REDUX UR7, R2 ;  /* 0x00000000020773c4 */ /* 0x000e640000000000 */
[----:B------:R2:W-:Y:S01]  /*15960*/  UTCATOMSWS.AND URZ, UR4 ;  /* 0x0000000400ff79e3 */ /* 0x0005e20008000000 */
[----:B0-----:R-:W-:Y:S01]  /*15970*/  ISETP.EQ.U32.AND P0, PT, R0, UR5, PT ;  /* 0x0000000500007c0c */ /* 0x001fe2000bf02070 */
[----:B-1----:R-:W-:-:S12]  /*15980*/  IMAD.U32 R0, RZ, RZ, UR7 ;  /* 0x00000007ff007e24 */ /* 0x002fd8000f8e00ff */
[----:B------:R2:W-:Y:S01]  /*15990*/  @P0 ATOMS.AND RZ, [UR6], R0 ;  /* 0x00000000ffff098c */ /* 0x0005e2000a800006 */
[----:B------:R-:W-:Y:S05]  /*159a0*/  BRA `(.L_x_13) ;  /* 0x0000000000147947 */ /* 0x000fea0003800000 */
.L_x_15:
[----:B------:R-:W-:-:S07]  /*159b0*/  MOV R2, 0x159d0 ;  /* 0x000159d000027802 */ /* 0x000fce0000000f00 */
[----:B------:R-:W-:Y:S05]  /*159c0*/  CALL.REL.NOINC `($__internal_0_$__cuda_sm10x_tcgen05_guardrail_trap_col_being_dealloced_not_returned_by_alloc) ;  /* 0x00000000002c7944 */ /* 0x000fea0003c00000 */
[----:B------:R-:W-:Y:S05]  /*159d0*/  BRA `(.L_x_13) ;  /* 0x0000000000087947 */ /* 0x000fea0003800000 */
.L_x_14:
[----:B------:R-:W-:-:S07]  /*159e0*/  MOV R2, 0x15a00 ;  /* 0x00015a0000027802 */ /* 0x000fce0000000f00 */
[----:B------:R-:W-:Y:S05]  /*159f0*/  CALL.REL.NOINC `($__internal_2_$__cuda_sm10x_tcgen05_guardrail_trap_unallocated_columns_being_dealloced) ;  /* 0x0000000000387944 */ /* 0x000fea0003c00000 */
.L_x_13:
[----:B------:R-:W-:Y:S01]  /*15a00*/  NOP ;  /* 0x0000000000007918 */ /* 0x000fe20000000000 */
[----:B--2---:R-:W-:Y:S05]  /*15a10*/  EXIT ;  /* 0x000000000000794d */ /* 0x004fea0003800000 */
.L_x_8:
[----:B------:R-:W0:Y:S02]  /*15a20*/  SYNCS.PHASECHK.TRANS64.TRYWAIT P1, [UR11], R125 ;  /* 0x0000007dff0075a7 */ /* 0x000e24000802110b */
[----:B0-----:R-:W-:Y:S05]  /*15a30*/  @!P1 BRA `(.L_x_8) ;  /* 0xfffffffc00f89947 */ /* 0x001fea000383ffff */
[----:B------:R-:W-:Y:S05]  /*15a40*/  BRA `(.L_x_16) ;  /* 0xffffff3800e47947 */ /* 0x000fea000383ffff */
.L_x_12:
[----:B------:R-:W1:Y:S02]  /*15a50*/  SYNCS.PHASECHK.TRANS64.TRYWAIT P0, [UR11], R0 ;  /* 0x00000000ff0075a7 */ /* 0x000e64000800110b */
[----:B-1----:R-:W-:Y:S05]  /*15a60*/  @!P0 BRA `(.L_x_12) ;  /* 0xfffffffc00f88947 */ /* 0x002fea000383ffff */
[----:B------:R-:W-:Y:S05]  /*15a70*/  BRA `(.L_x_11) ;  /* 0xffffff7800187947 */ /* 0x000fea000383ffff */
        .weak           $__internal_0_$__cuda_sm10x_tcgen05_guardrail_trap_col_being_dealloced_not_returned_by_alloc
        .type           $__internal_0_$__cuda_sm10x_tcgen05_guardrail_trap_col_being_dealloced_not_returned_by_alloc,@function
        .size           $__internal_0_$__cuda_sm10x_tcgen05_guardrail_trap_col_being_dealloced_not_returned_by_alloc,($__internal_1_$__cuda_sm10x_tcgen05_guardrail_trap_phase_invalid_during_alloc - $__internal_0_$__cuda_sm10x_tcgen05_guardrail_trap_col_being_dealloced_not_returned_by_alloc)
$__internal_0_$__cuda_sm10x_tcgen05_guardrail_trap_col_being_dealloced_not_returned_by_alloc:
[----:B------:R-:W-:Y:S05]  /*15a80*/  BPT.TRAP 0x1 ;  /* 0x000000040000795c */ /* 0x000fea0000300000 */
[----:B------:R-:W-:-:S04]  /*15a90*/  IMAD.MOV.U32 R3, RZ, RZ, 0x0 ;  /* 0x00000000ff037424 */ /* 0x000fc800078e00ff */
[----:B------:R-:W-:Y:S05]  /*15aa0*/  RET.REL.NODEC R2 `(matmul_kernel) ;  /* 0xfffffea402547950 */ /* 0x000fea0003c3ffff */
        .weak           $__internal_1_$__cuda_sm10x_tcgen05_guardrail_trap_phase_invalid_during_alloc
        .type           $__internal_1_$__cuda_sm10x_tcgen05_guardrail_trap_phase_invalid_during_alloc,@function
        .size           $__internal_1_$__cuda_sm10x_tcgen05_guardrail_trap_phase_invalid_during_alloc,($__internal_2_$__cuda_sm10x_tcgen05_guardrail_trap_unallocated_columns_being_dealloced - $__internal_1_$__cuda_sm10x_tcgen05_guardrail_trap_phase_invalid_during_alloc)
$__internal_1_$__cuda_sm10x_tcgen05_guardrail_trap_phase_invalid_during_alloc:
[----:B------:R-:W-:Y:S05]  /*15ab0*/  BPT.TRAP 0x1 ;  /* 0x000000040000795c */ /* 0x000fea0000300000 */
[----:B------:R-:W-:-:S04]  /*15ac0*/  IMAD.MOV.U32 R3, RZ, RZ, 0x0 ;  /* 0x00000000ff037424 */ /* 0x000fc800078e00ff */
[----:B------:R-:W-:Y:S05]  /*15ad0*/  RET.REL.NODEC R2 `(matmul_kernel) ;  /* 0xfffffea402487950 */ /* 0x000fea0003c3ffff */
        .weak           $__internal_2_$__cuda_sm10x_tcgen05_guardrail_trap_unallocated_columns_being_dealloced
        .type           $__internal_2_$__cuda_sm10x_tcgen05_guardrail_trap_unallocated_columns_being_dealloced,@function
        .size           $__internal_2_$__cuda_sm10x_tcgen05_guardrail_trap_unallocated_columns_being_dealloced,(.L_x_20 - $__internal_2_$__cuda_sm10x_tcgen05_guardrail_trap_unallocated_columns_being_dealloced)
$__internal_2_$__cuda_sm10x_tcgen05_guardrail_trap_unallocated_columns_being_dealloced:
[----:B------:R-:W-:Y:S05]  /*15ae0*/  BPT.TRAP 0x1 ;  /* 0x000000040000795c */ /* 0x000fea0000300000 */
[----:B------:R-:W-:-:S04]  /*15af0*/  IMAD.MOV.U32 R3, RZ, RZ, 0x0 ;  /* 0x00000000ff037424 */ /* 0x000fc800078e00ff */
[----:B------:R-:W-:Y:S05]  /*15b00*/  RET.REL.NODEC R2 `(matmul_kernel) ;  /* 0xfffffea4023c7950 */ /* 0x000fea0003c3ffff */
.L_x_17:
[----:B------:R-:W-:-:S00]  /*15b10*/  BRA `(.L_x_17) ;  /* 0xfffffffc00fc7947 */ /* 0x000fc0000383ffff */
[----:B------:R-:W-:-:S00]  /*15b20*/  NOP ;  /* 0x0000000000007918 */ /* 0x000fc00000000000 */
        /* <DEDUP_REMOVED lines=13> */
.L_x_20:


//--------------------- .nv.shared.matmul_kernel  --------------------------
	.section	.nv.shared.matmul_kernel,"aw",@nobits
	.sectionflags	@""
	.align	16
	.zero		1024


//--------------------- .nv.shared.reserved.0     --------------------------
	.section	.nv.shared.reserved.0,"aw",@nobits
	.align	8
	.weak		__nv_reservedSMEM_offset_0_alias
	.size		__nv_reservedSMEM_offset_0_alias, 0, 64
	.other		__nv_reservedSMEM_offset_0_alias,@"STO_CUDA_RESERVED_SHARED STV_DEFAULT"
__nv_reservedSMEM_offset_0_alias:
	.zero		0
.nv.shared.reserved.0:
	.zero		64
	.weak		__nv_reservedSMEM_allocation_phase
	.type		__nv_reservedSMEM_allocation_phase,@object
	.size		__nv_reservedSMEM_allocation_phase,(.L_0 - __nv_reservedSMEM_allocation_phase)
__nv_reservedSMEM_allocation_phase:
	.zero		1
.L_0:
	.zero		7
	.weak		__nv_reservedSMEM_devtool_atexit_pc
	.type		__nv_reservedSMEM_devtool_atexit_pc,@object
	.size		__nv_reservedSMEM_devtool_atexit_pc,(__nv_reservedSMEM_allocation_mask - __nv_reservedSMEM_devtool_atexit_pc)
__nv_reservedSMEM_devtool_atexit_pc:
	.zero		8
	.weak		__nv_reservedSMEM_allocation_mask
	.type		__nv_reservedSMEM_allocation_mask,@object
	.size		__nv_reservedSMEM_allocation_mask,(.L_2 - __nv_reservedSMEM_allocation_mask)
__nv_reservedSMEM_allocation_mask:
	.zero		4
.L_2:


//--------------------- .nv.constant0.matmul_kernel --------------------------
	.section	.nv.constant0.matmul_kernel,"a",@progbits
	.sectionflags	@""
	.align	4
.nv.constant0.matmul_kernel:
	.zero		976


//--------------------- SYMBOLS --------------------------

	.type		.nv.reservedSmem.offset0,@object
	.size		.nv.reservedSmem.offset0,0x4
	.type		.nv.reservedSmem.cap,@object
	.size		.nv.reservedSmem.cap,0x4
